def attn_fwd(
    Q,
    K,
    V,
    Out,
    Lse,
    sm_scale,
    stride_qz,
    stride_qh,
    stride_qm,
    stride_qk,
    stride_kz,
    stride_kh,
    stride_kn,
    stride_kk,
    stride_vz,
    stride_vh,
    stride_vn,
    stride_vk,
    stride_oz,
    stride_oh,
    stride_om,
    stride_ok,
    seqlen_q,
    seqlen_k,
    BLOCK_M: tl.constexpr,
    BLOCK_N: tl.constexpr,
    HEAD_DIM: tl.constexpr,
    CAUSAL: tl.constexpr,
):
    start_m = tl.program_id(0)
    off_hz = tl.program_id(1)
    q_off = off_hz * stride_qh
    k_off = off_hz * stride_kh
    v_off = off_hz * stride_vh
    offs_m = start_m * BLOCK_M + tl.arange(0, BLOCK_M)
    offs_d = tl.arange(0, HEAD_DIM)
    offs_n = tl.arange(0, BLOCK_N)
    q_ptrs = Q + q_off + offs_m[:, None] * stride_qm + offs_d[None, :] * stride_qk
    k_ptrs = K + k_off + offs_d[:, None] * stride_kk + offs_n[None, :] * stride_kn
    v_ptrs = V + v_off + offs_n[:, None] * stride_vn + offs_d[None, :] * stride_vk
    m_i = tl.full([BLOCK_M], float("-inf"), dtype=tl.float32)
    l_i = tl.zeros([BLOCK_M], dtype=tl.float32) + 1.0
    acc = tl.zeros([BLOCK_M, HEAD_DIM], dtype=tl.float32)
    q = tl.load(q_ptrs)
    acc, l_i, m_i = _attn_fwd_inner(
        acc,
        l_i,
        m_i,
        q,
        k_ptrs,
        v_ptrs,
        sm_scale,
        stride_kn,
        stride_vn,
        start_m,
        seqlen_k,
        BLOCK_M,
        BLOCK_N,
        HEAD_DIM,
        CAUSAL,
    )
    acc = acc / l_i[:, None]
    lse = m_i + tl.math.log2(l_i) / 1.4426950408889634
    o_ptrs = (
        Out
        + off_hz * stride_oh
        + offs_m[:, None] * stride_om
        + offs_d[None, :] * stride_ok
    )
    tl.store(o_ptrs, acc.to(Out.dtype.element_ty))
    tl.store(Lse + off_hz * seqlen_q + offs_m, lse)

# config = {"BLOCK_M": 64, "BLOCK_N": 128, "HEAD_DIM": 256, "arch": "sm_90", "causal": false, "dtype": "bf16", "num_stages": 3, "num_warps": 8}
# arch = sm_90


// ===== COMPILED SASS (sm_90a) =====

	.target	sm_90a

	.elftype	@"ET_EXEC"


//--------------------- .note.nv.tkinfo           --------------------------
	.section	.note.nv.tkinfo,"",@"SHT_NOTE"
	.sectionflags	@"SHF_NOTE_NV_TKINFO"
	.tkinfo
        /*0018*/ 	.word	0x00000002
        /*0030*/ 	.string	""
        /*0030*/ 	.string	"ptxas"
        /*0030*/ 	.string	"Cuda compilation tools, release 13.0, V13.0.88"
        /*0030*/ 	.string	"Build cuda_13.0.r13.0/compiler.36424714_0"
        /*0030*/ 	.string	"-v  -suppress-debug-info  -lineinfo  -arch sm_90a "



//--------------------- .note.nv.cuinfo           --------------------------
	.section	.note.nv.cuinfo,"",@"SHT_NOTE"
	.sectionflags	@"SHF_NOTE_NV_CUINFO"
        /*0018*/ 	.short	0x0002
        /*001a*/ 	.short	0x005a
        /*001c*/ 	.short	0x0082
	.zero		2


//--------------------- .nv.info                  --------------------------
	.section	.nv.info,"",@"SHT_CUDA_INFO"
	.align	4


	//----- nvinfo : EIATTR_REGCOUNT
	.align		4
        /*0000*/ 	.byte	0x04, 0x2f
        /*0002*/ 	.short	(.L_2 - .L_1)
	.align		4
.L_1:
        /*0004*/ 	.word	index@(attn_fwd)
        /*0008*/ 	.word	0x000000ff


	//----- nvinfo : EIATTR_FRAME_SIZE
	.align		4
.L_2:
        /*000c*/ 	.byte	0x04, 0x11
        /*000e*/ 	.short	(.L_4 - .L_3)
	.align		4
.L_3:
        /*0010*/ 	.word	index@(attn_fwd)
        /*0014*/ 	.word	0x00000558


	//----- nvinfo : EIATTR_MIN_STACK_SIZE
	.align		4
.L_4:
        /*0018*/ 	.byte	0x04, 0x12
        /*001a*/ 	.short	(.L_6 - .L_5)
	.align		4
.L_5:
        /*001c*/ 	.word	index@(attn_fwd)
        /*0020*/ 	.word	0x00000558
.L_6:


//--------------------- .nv.compat                --------------------------
	.section	.nv.compat,"",@"SHT_CUDA_COMPAT_INFO"
	.align	4
        /*0000*/ 	.byte	0x02, 0x09, 0x01, 0x00, 0x02, 0x02, 0x04, 0x00, 0x02, 0x05, 0x05, 0x00, 0x03, 0x07, 0x01, 0x01
        /*0010*/ 	.byte	0x02, 0x03, 0x00, 0x00, 0x02, 0x06, 0x01, 0x00, 0x04, 0x0b, 0x08, 0x00, 0x00, 0x00, 0x00, 0x00
        /*0020*/ 	.byte	0x00, 0x00, 0x00, 0x00


//--------------------- .nv.info.attn_fwd         --------------------------
	.section	.nv.info.attn_fwd,"",@"SHT_CUDA_INFO"
	.sectionflags	@""
	.align	4


	//----- nvinfo : EIATTR_CUDA_API_VERSION
	.align		4
        /*0000*/ 	.byte	0x04, 0x37
        /*0002*/ 	.short	(.L_8 - .L_7)
.L_7:
        /*0004*/ 	.word	0x00000082


	//----- nvinfo : EIATTR_KPARAM_INFO
	.align		4
.L_8:
        /*0008*/ 	.byte	0x04, 0x17
        /*000a*/ 	.short	(.L_10 - .L_9)
.L_9:
        /*000c*/ 	.word	0x00000000
        /*0010*/ 	.short	0x0019
        /*0012*/ 	.short	0x0080
        /*0014*/ 	.byte	0x00, 0xf4, 0x21, 0x00


	//----- nvinfo : EIATTR_KPARAM_INFO
	.align		4
.L_10:
        /*0018*/ 	.byte	0x04, 0x17
        /*001a*/ 	.short	(.L_12 - .L_11)
.L_11:
        /*001c*/ 	.word	0x00000000
        /*0020*/ 	.short	0x0018
        /*0022*/ 	.short	0x0078
        /*0024*/ 	.byte	0x00, 0xf4, 0x21, 0x00


	//----- nvinfo : EIATTR_KPARAM_INFO
	.align		4
.L_12:
        /*0028*/ 	.byte	0x04, 0x17
        /*002a*/ 	.short	(.L_14 - .L_13)
.L_13:
        /*002c*/ 	.word	0x00000000
        /*0030*/ 	.short	0x0017
        /*0032*/ 	.short	0x0070
        /*0034*/ 	.byte	0x00, 0xf0, 0x11, 0x00


	//----- nvinfo : EIATTR_KPARAM_INFO
	.align		4
.L_14:
        /*0038*/ 	.byte	0x04, 0x17
        /*003a*/ 	.short	(.L_16 - .L_15)
.L_15:
        /*003c*/ 	.word	0x00000000
        /*0040*/ 	.short	0x0016
        /*0042*/ 	.short	0x006c
        /*0044*/ 	.byte	0x00, 0xf0, 0x11, 0x00


	//----- nvinfo : EIATTR_KPARAM_INFO
	.align		4
.L_16:
        /*0048*/ 	.byte	0x04, 0x17
        /*004a*/ 	.short	(.L_18 - .L_17)
.L_17:
        /*004c*/ 	.word	0x00000000
        /*0050*/ 	.short	0x0015
        /*0052*/ 	.short	0x0068
        /*0054*/ 	.byte	0x00, 0xf0, 0x11, 0x00


	//----- nvinfo : EIATTR_KPARAM_INFO
	.align		4
.L_18:
        /*0058*/ 	.byte	0x04, 0x17
        /*005a*/ 	.short	(.L_20 - .L_19)
.L_19:
        /*005c*/ 	.word	0x00000000
        /*0060*/ 	.short	0x0014
        /*0062*/ 	.short	0x0064
        /*0064*/ 	.byte	0x00, 0xf0, 0x11, 0x00


	//----- nvinfo : EIATTR_KPARAM_INFO
	.align		4
.L_20:
        /*0068*/ 	.byte	0x04, 0x17
        /*006a*/ 	.short	(.L_22 - .L_21)
.L_21:
        /*006c*/ 	.word	0x00000000
        /*0070*/ 	.short	0x0013
        /*0072*/ 	.short	0x0060
        /*0074*/ 	.byte	0x00, 0xf0, 0x11, 0x00


	//----- nvinfo : EIATTR_KPARAM_INFO
	.align		4
.L_22:
        /*0078*/ 	.byte	0x04, 0x17
        /*007a*/ 	.short	(.L_24 - .L_23)
.L_23:
        /*007c*/ 	.word	0x00000000
        /*0080*/ 	.short	0x0012
        /*0082*/ 	.short	0x005c
        /*0084*/ 	.byte	0x00, 0xf0, 0x11, 0x00


	//----- nvinfo : EIATTR_KPARAM_INFO
	.align		4
.L_24:
        /*0088*/ 	.byte	0x04, 0x17
        /*008a*/ 	.short	(.L_26 - .L_25)
.L_25:
        /*008c*/ 	.word	0x00000000
        /*0090*/ 	.short	0x0011
        /*0092*/ 	.short	0x0058
        /*0094*/ 	.byte	0x00, 0xf0, 0x11, 0x00


	//----- nvinfo : EIATTR_KPARAM_INFO
	.align		4
.L_26:
        /*0098*/ 	.byte	0x04, 0x17
        /*009a*/ 	.short	(.L_28 - .L_27)
.L_27:
        /*009c*/ 	.word	0x00000000
        /*00a0*/ 	.short	0x0010
        /*00a2*/ 	.short	0x0054
        /*00a4*/ 	.byte	0x00, 0xf0, 0x11, 0x00


	//----- nvinfo : EIATTR_KPARAM_INFO
	.align		4
.L_28:
        /*00a8*/ 	.byte	0x04, 0x17
        /*00aa*/ 	.short	(.L_30 - .L_29)
.L_29:
        /*00ac*/ 	.word	0x00000000
        /*00b0*/ 	.short	0x000f
        /*00b2*/ 	.short	0x0050
        /*00b4*/ 	.byte	0x00, 0xf0, 0x11, 0x00


	//----- nvinfo : EIATTR_KPARAM_INFO
	.align		4
.L_30:
        /*00b8*/ 	.byte	0x04, 0x17
        /*00ba*/ 	.short	(.L_32 - .L_31)
.L_31:
        /*00bc*/ 	.word	0x00000000
        /*00c0*/ 	.short	0x000e
        /*00c2*/ 	.short	0x004c
        /*00c4*/ 	.byte	0x00, 0xf0, 0x11, 0x00


	//----- nvinfo : EIATTR_KPARAM_INFO
	.align		4
.L_32:
        /*00c8*/ 	.byte	0x04, 0x17
        /*00ca*/ 	.short	(.L_34 - .L_33)
.L_33:
        /*00cc*/ 	.word	0x00000000
        /*00d0*/ 	.short	0x000d
        /*00d2*/ 	.short	0x0048
        /*00d4*/ 	.byte	0x00, 0xf0, 0x11, 0x00


	//----- nvinfo : EIATTR_KPARAM_INFO
	.align		4
.L_34:
        /*00d8*/ 	.byte	0x04, 0x17
        /*00da*/ 	.short	(.L_36 - .L_35)
.L_35:
        /*00dc*/ 	.word	0x00000000
        /*00e0*/ 	.short	0x000c
        /*00e2*/ 	.short	0x0044
        /*00e4*/ 	.byte	0x00, 0xf0, 0x11, 0x00


	//----- nvinfo : EIATTR_KPARAM_INFO
	.align		4
.L_36:
        /*00e8*/ 	.byte	0x04, 0x17
        /*00ea*/ 	.short	(.L_38 - .L_37)
.L_37:
        /*00ec*/ 	.word	0x00000000
        /*00f0*/ 	.short	0x000b
        /*00f2*/ 	.short	0x0040
        /*00f4*/ 	.byte	0x00, 0xf0, 0x11, 0x00


	//----- nvinfo : EIATTR_KPARAM_INFO
	.align		4
.L_38:
        /*00f8*/ 	.byte	0x04, 0x17
        /*00fa*/ 	.short	(.L_40 - .L_39)
.L_39:
        /*00fc*/ 	.word	0x00000000
        /*0100*/ 	.short	0x000a
        /*0102*/ 	.short	0x003c
        /*0104*/ 	.byte	0x00, 0xf0, 0x11, 0x00


	//----- nvinfo : EIATTR_KPARAM_INFO
	.align		4
.L_40:
        /*0108*/ 	.byte	0x04, 0x17
        /*010a*/ 	.short	(.L_42 - .L_41)
.L_41:
        /*010c*/ 	.word	0x00000000
        /*0110*/ 	.short	0x0009
        /*0112*/ 	.short	0x0038
        /*0114*/ 	.byte	0x00, 0xf0, 0x11, 0x00


	//----- nvinfo : EIATTR_KPARAM_INFO
	.align		4
.L_42:
        /*0118*/ 	.byte	0x04, 0x17
        /*011a*/ 	.short	(.L_44 - .L_43)
.L_43:
        /*011c*/ 	.word	0x00000000
        /*0120*/ 	.short	0x0008
        /*0122*/ 	.short	0x0034
        /*0124*/ 	.byte	0x00, 0xf0, 0x11, 0x00


	//----- nvinfo : EIATTR_KPARAM_INFO
	.align		4
.L_44:
        /*0128*/ 	.byte	0x04, 0x17
        /*012a*/ 	.short	(.L_46 - .L_45)
.L_45:
        /*012c*/ 	.word	0x00000000
        /*0130*/ 	.short	0x0007
        /*0132*/ 	.short	0x0030
        /*0134*/ 	.byte	0x00, 0xf0, 0x11, 0x00


	//----- nvinfo : EIATTR_KPARAM_INFO
	.align		4
.L_46:
        /*0138*/ 	.byte	0x04, 0x17
        /*013a*/ 	.short	(.L_48 - .L_47)
.L_47:
        /*013c*/ 	.word	0x00000000
        /*0140*/ 	.short	0x0006
        /*0142*/ 	.short	0x002c
        /*0144*/ 	.byte	0x00, 0xf0, 0x11, 0x00


	//----- nvinfo : EIATTR_KPARAM_INFO
	.align		4
.L_48:
        /*0148*/ 	.byte	0x04, 0x17
        /*014a*/ 	.short	(.L_50 - .L_49)
.L_49:
        /*014c*/ 	.word	0x00000000
        /*0150*/ 	.short	0x0005
        /*0152*/ 	.short	0x0028
        /*0154*/ 	.byte	0x00, 0xf0, 0x11, 0x00


	//----- nvinfo : EIATTR_KPARAM_INFO
	.align		4
.L_50:
        /*0158*/ 	.byte	0x04, 0x17
        /*015a*/ 	.short	(.L_52 - .L_51)
.L_51:
        /*015c*/ 	.word	0x00000000
        /*0160*/ 	.short	0x0004
        /*0162*/ 	.short	0x0020
        /*0164*/ 	.byte	0x00, 0xf4, 0x21, 0x00


	//----- nvinfo : EIATTR_KPARAM_INFO
	.align		4
.L_52:
        /*0168*/ 	.byte	0x04, 0x17
        /*016a*/ 	.short	(.L_54 - .L_53)
.L_53:
        /*016c*/ 	.word	0x00000000
        /*0170*/ 	.short	0x0003
        /*0172*/ 	.short	0x0018
        /*0174*/ 	.byte	0x00, 0xf4, 0x21, 0x00


	//----- nvinfo : EIATTR_KPARAM_INFO
	.align		4
.L_54:
        /*0178*/ 	.byte	0x04, 0x17
        /*017a*/ 	.short	(.L_56 - .L_55)
.L_55:
        /*017c*/ 	.word	0x00000000
        /*0180*/ 	.short	0x0002
        /*0182*/ 	.short	0x0010
        /*0184*/ 	.byte	0x00, 0xf4, 0x21, 0x00


	//----- nvinfo : EIATTR_KPARAM_INFO
	.align		4
.L_56:
        /*0188*/ 	.byte	0x04, 0x17
        /*018a*/ 	.short	(.L_58 - .L_57)
.L_57:
        /*018c*/ 	.word	0x00000000
        /*0190*/ 	.short	0x0001
        /*0192*/ 	.short	0x0008
        /*0194*/ 	.byte	0x00, 0xf4, 0x21, 0x00


	//----- nvinfo : EIATTR_KPARAM_INFO
	.align		4
.L_58:
        /*0198*/ 	.byte	0x04, 0x17
        /*019a*/ 	.short	(.L_60 - .L_59)
.L_59:
        /*019c*/ 	.word	0x00000000
        /*01a0*/ 	.short	0x0000
        /*01a2*/ 	.short	0x0000
        /*01a4*/ 	.byte	0x00, 0xf4, 0x21, 0x00


	//----- nvinfo : EIATTR_SPARSE_MMA_MASK
	.align		4
.L_60:
        /*01a8*/ 	.byte	0x03, 0x50
        /*01aa*/ 	.short	0x0000


	//----- nvinfo : EIATTR_MAXREG_COUNT
	.align		4
        /*01ac*/ 	.byte	0x03, 0x1b
        /*01ae*/ 	.short	0x00ff


	//----- nvinfo : EIATTR_NUM_BARRIERS
	.align		4
        /*01b0*/ 	.byte	0x02, 0x4c
        /*01b2*/ 	.byte	0x01
	.zero		1


	//----- nvinfo : EIATTR_ANNOTATIONS
	.align		4
        /*01b4*/ 	.byte	0x04, 0x55
        /*01b6*/ 	.short	(.L_62 - .L_61)


	//   ....[0]....
.L_61:
        /*01b8*/ 	.word	0x00000001
        /*01bc*/ 	.byte	0x20, 0x13, 0x00, 0x00, 0x01, 0x00, 0x00, 0x00, 0x80, 0x18, 0x00, 0x00, 0x01, 0x00, 0x00, 0x00
        /* <DEDUP_REMOVED lines=211> */
        /*0efc*/ 	.byte	0x30, 0xd7, 0x00, 0x00


	//----- nvinfo : EIATTR_MERCURY_ISA_VERSION
	.align		4
.L_62:
        /*0f00*/ 	.byte	0x03, 0x5f
        /*0f02*/ 	.short	0x0101


	//----- nvinfo : EIATTR_COOP_GROUP_MASK_REGIDS
	.align		4
        /*0f04*/ 	.byte	0x04, 0x29
        /*0f06*/ 	.short	(.L_64 - .L_63)


	//   ....[0]....
.L_63:
        /*0f08*/ 	.word	0xffffffff


	//   ....[1]....
        /*0f0c*/ 	.word	0xffffffff


	//   ....[2]....
        /*0f10*/ 	.word	0xffffffff


	//   ....[3]....
        /*0f14*/ 	.word	0xffffffff


	//   ....[4]....
        /*0f18*/ 	.word	0xffffffff


	//   ....[5]....
        /*0f1c*/ 	.word	0xffffffff


	//   ....[6]....
        /*0f20*/ 	.word	0xffffffff


	//   ....[7]....
        /*0f24*/ 	.word	0xffffffff


	//----- nvinfo : EIATTR_COOP_GROUP_INSTR_OFFSETS
	.align		4
.L_64:
        /*0f28*/ 	.byte	0x04, 0x28
        /*0f2a*/ 	.short	(.L_66 - .L_65)


	//   ....[0]....
.L_65:
        /*0f2c*/ 	.word	0x0000ae80


	//   ....[1]....
        /*0f30*/ 	.word	0x0000af40


	//   ....[2]....
        /*0f34*/ 	.word	0x0000b4a0


	//   ....[3]....
        /*0f38*/ 	.word	0x0000b5a0


	//   ....[4]....
        /*0f3c*/ 	.word	0x0000d5a0


	//   ....[5]....
        /*0f40*/ 	.word	0x0000d5b0


	//   ....[6]....
        /*0f44*/ 	.word	0x0000d5f0


	//   ....[7]....
        /*0f48*/ 	.word	0x0000d600


	//----- nvinfo : EIATTR_EXIT_INSTR_OFFSETS
	.align		4
.L_66:
        /*0f4c*/ 	.byte	0x04, 0x1c
        /*0f4e*/ 	.short	(.L_68 - .L_67)


	//   ....[0]....
.L_67:
        /*0f50*/ 	.word	0x00010480


	//   ....[1]....
        /*0f54*/ 	.word	0x00010530


	//----- nvinfo : EIATTR_REQNTID
	.align		4
.L_68:
        /*0f58*/ 	.byte	0x04, 0x10
        /*0f5a*/ 	.short	(.L_70 - .L_69)
.L_69:
        /*0f5c*/ 	.word	0x00000100
        /*0f60*/ 	.word	0x00000001
        /*0f64*/ 	.word	0x00000001


	//----- nvinfo : EIATTR_CBANK_PARAM_SIZE
	.align		4
.L_70:
        /*0f68*/ 	.byte	0x03, 0x19
        /*0f6a*/ 	.short	0x0088


	//----- nvinfo : EIATTR_PARAM_CBANK
	.align		4
        /*0f6c*/ 	.byte	0x04, 0x0a
        /*0f6e*/ 	.short	(.L_72 - .L_71)
	.align		4
.L_71:
        /*0f70*/ 	.word	index@(.nv.constant0.attn_fwd)
        /*0f74*/ 	.short	0x0210
        /*0f76*/ 	.short	0x0088


	//----- nvinfo : EIATTR_SW_WAR
	.align		4
.L_72:
        /*0f78*/ 	.byte	0x04, 0x36
        /*0f7a*/ 	.short	(.L_74 - .L_73)
.L_73:
        /*0f7c*/ 	.word	0x00000008
.L_74:


//--------------------- .nv.callgraph             --------------------------
	.section	.nv.callgraph,"",@"SHT_CUDA_CALLGRAPH"
	.align	4
	.sectionentsize	8
	.align		4
        /*0000*/ 	.word	0x00000000
	.align		4
        /*0004*/ 	.word	0xffffffff
	.align		4
        /*0008*/ 	.word	0x00000000
	.align		4
        /*000c*/ 	.word	0xfffffffe
	.align		4
        /*0010*/ 	.word	0x00000000
	.align		4
        /*0014*/ 	.word	0xfffffffd
	.align		4
        /*0018*/ 	.word	0x00000000
	.align		4
        /*001c*/ 	.word	0xfffffffc


//--------------------- .nv.constant4             --------------------------
	.section	.nv.constant4,"a",@progbits
	.align	8
	.align		8
.nv.constant4:
        /*0000*/ 	.dword	_$_str


//--------------------- .text.attn_fwd            --------------------------
	.section	.text.attn_fwd,"ax",@progbits
	.align	128
        .global         attn_fwd
        .type           attn_fwd,@function
        .size           attn_fwd,(.L_x_3 - attn_fwd)
        .other          attn_fwd,@"STO_CUDA_ENTRY STV_DEFAULT"
attn_fwd:
.text.attn_fwd:
[----:B------:R-:W0:Y:S01]  /*0000*/  LDC R1, c[0x0][0x28] ;  /* 0x00000a00ff017b82 */ /* 0x000e220000000800 */
[----:B------:R-:W1:Y:S07]  /*0010*/  S2R R155, SR_TID.X ;  /* 0x00000000009b7919 */ /* 0x000e6e0000002100 */
[----:B------:R-:W2:Y:S01]  /*0020*/  LDC.64 R6, c[0x0][0x240] ;  /* 0x00009000ff067b82 */ /* 0x000ea20000000a00 */
[----:B------:R-:W-:Y:S01]  /*0030*/  ULDC.64 UR4, c[0x0][0x208] ;  /* 0x0000820000047ab9 */ /* 0x000fe20000000a00 */
[----:B0-----:R-:W-:Y:S01]  /*0040*/  VIADD R1, R1, 0xfffffaa8 ;  /* 0xfffffaa801017836 */ /* 0x001fe20000000000 */
[----:B------:R-:W0:Y:S01]  /*0050*/  S2R R3, SR_CTAID.X ;  /* 0x0000000000037919 */ /* 0x000e220000002500 */
[----:B------:R-:W2:Y:S04]  /*0060*/  S2R R159, SR_CTAID.Y ;  /* 0x00000000009f7919 */ /* 0x000ea80000002600 */
[----:B------:R-:W3:Y:S08]  /*0070*/  LDC R4, c[0x0][0x248] ;  /* 0x00009200ff047b82 */ /* 0x000ef00000000800 */
[----:B------:R-:W4:Y:S01]  /*0080*/  LDC.64 R8, c[0x0][0x210] ;  /* 0x00008400ff087b82 */ /* 0x000f220000000a00 */
[----:B------:R-:W5:Y:S07]  /*0090*/  S2R R88, SR_CgaCtaId ;  /* 0x0000000000587919 */ /* 0x000f6e0000008800 */
[----:B------:R-:W5:Y:S01]  /*00a0*/  LDC R152, c[0x0][0x280] ;  /* 0x0000a000ff987b82 */ /* 0x000f620000000800 */
[----:B-1----:R-:W-:-:S02]  /*00b0*/  LOP3.LUT R0, R155, 0x3f, RZ, 0xc0, !PT ;  /* 0x0000003f9b007812 */ /* 0x002fc400078ec0ff */
[----:B------:R-:W-:-:S03]  /*00c0*/  SHF.R.U32.HI R2, RZ, 0x6, R155 ;  /* 0x00000006ff027819 */ /* 0x000fc6000001169b */
[----:B0-----:R-:W-:Y:S01]  /*00d0*/  IMAD R5, R3, 0x40, R0 ;  /* 0x0000004003057824 */ /* 0x001fe200078e0200 */
[----:B------:R-:W-:Y:S01]  /*00e0*/  SGXT.U32 R3, R2, 0x2 ;  /* 0x000000020203781a */ /* 0x000fe20000000000 */
[----:B--2---:R-:W-:Y:S02]  /*00f0*/  IMAD R2, R159, R6, RZ ;  /* 0x000000069f027224 */ /* 0x004fe400078e02ff */
[----:B------:R-:W-:Y:S02]  /*0100*/  IMAD R5, R5, R7, RZ ;  /* 0x0000000705057224 */ /* 0x000fe400078e02ff */
[----:B---3--:R-:W-:Y:S02]  /*0110*/  IMAD R7, R3, R4, RZ ;  /* 0x0000000403077224 */ /* 0x008fe400078e02ff */
[C---:B------:R-:W-:Y:S01]  /*0120*/  IMAD.SHL.U32 R3, R2.reuse, 0x2, RZ ;  /* 0x0000000202037824 */ /* 0x040fe200078e00ff */
[----:B------:R-:W-:Y:S01]  /*0130*/  SHF.L.U32 R6, R5, 0x1, RZ ;  /* 0x0000000105067819 */ /* 0x000fe200000006ff */
[----:B------:R-:W-:-:S03]  /*0140*/  IMAD.HI R2, R2, 0x2, RZ ;  /* 0x0000000202027827 */ /* 0x000fc600078e02ff */
[----:B----4-:R-:W-:Y:S01]  /*0150*/  IADD3 R3, P0, P1, R6, R8, R3 ;  /* 0x0000000806037210 */ /* 0x010fe2000791e003 */
[----:B------:R-:W-:-:S04]  /*0160*/  IMAD.HI R5, R5, 0x2, RZ ;  /* 0x0000000205057827 */ /* 0x000fc800078e02ff */
[C---:B------:R-:W-:Y:S01]  /*0170*/  IMAD R11, R4.reuse, 0x4, R7 ;  /* 0x00000004040b7824 */ /* 0x040fe200078e0207 */
[----:B------:R-:W-:Y:S02]  /*0180*/  IADD3.X R2, R5, R9, R2, P0, P1 ;  /* 0x0000000905027210 */ /* 0x000fe400007e2402 */
[----:B------:R-:W-:Y:S01]  /*0190*/  LEA R8, P0, R7, R3, 0x1 ;  /* 0x0000000307087211 */ /* 0x000fe200078008ff */
[----:B------:R-:W-:-:S03]  /*01a0*/  IMAD R13, R4, 0x4, R11 ;  /* 0x00000004040d7824 */ /* 0x000fc600078e020b */
[-C--:B------:R-:W-:Y:S01]  /*01b0*/  LEA.HI.X.SX32 R9, R7, R2.reuse, 0x1, P0 ;  /* 0x0000000207097211 */ /* 0x080fe200000f0eff */
[C---:B------:R-:W-:Y:S01]  /*01c0*/  IMAD R7, R4.reuse, 0x4, R13 ;  /* 0x0000000404077824 */ /* 0x040fe200078e020d */
[-C--:B------:R-:W-:Y:S02]  /*01d0*/  LEA R10, P0, R11, R3.reuse, 0x1 ;  /* 0x000000030b0a7211 */ /* 0x080fe400078008ff */
[----:B------:R-:W-:Y:S01]  /*01e0*/  LEA R12, P1, R13, R3, 0x1 ;  /* 0x000000030d0c7211 */ /* 0x000fe200078208ff */
[----:B------:R-:W2:Y:S01]  /*01f0*/  LDG.E.U16 R5, desc[UR4][R8.64] ;  /* 0x0000000408057981 */ /* 0x000ea2000c1e1500 */
[C---:B------:R-:W-:Y:S02]  /*0200*/  LEA R17, R4.reuse, R7, 0x2 ;  /* 0x0000000704117211 */ /* 0x040fe400078e10ff */
[-C--:B------:R-:W-:Y:S02]  /*0210*/  LEA.HI.X.SX32 R11, R11, R2.reuse, 0x1, P0 ;  /* 0x000000020b0b7211 */ /* 0x080fe400000f0eff */
[----:B------:R-:W-:Y:S01]  /*0220*/  LEA R14, P0, R7, R3, 0x1 ;  /* 0x00000003070e7211 */ /* 0x000fe200078008ff */
[----:B------:R-:W-:Y:S01]  /*0230*/  IMAD R19, R4, 0x4, R17 ;  /* 0x0000000404137824 */ /* 0x000fe200078e0211 */
[----:B------:R-:W-:-:S02]  /*0240*/  LEA.HI.X.SX32 R13, R13, R2, 0x1, P1 ;  /* 0x000000020d0d7211 */ /* 0x000fc400008f0eff */
[-C--:B------:R-:W-:Y:S01]  /*0250*/  LEA.HI.X.SX32 R15, R7, R2.reuse, 0x1, P0 ;  /* 0x00000002070f7211 */ /* 0x080fe200000f0eff */
[C---:B------:R-:W-:Y:S01]  /*0260*/  IMAD R21, R4.reuse, 0x4, R19 ;  /* 0x0000000404157824 */ /* 0x040fe200078e0213 */
[CC--:B------:R-:W-:Y:S01]  /*0270*/  LEA R16, P0, R17.reuse, R3.reuse, 0x1 ;  /* 0x0000000311107211 */ /* 0x0c0fe200078008ff */
[----:B------:R0:W3:Y:S02]  /*0280*/  LDG.E.U16 R6, desc[UR4][R12.64] ;  /* 0x000000040c067981 */ /* 0x0000e4000c1e1500 */
[----:B------:R-:W-:Y:S01]  /*0290*/  IMAD R23, R4, 0x4, R21 ;  /* 0x0000000404177824 */ /* 0x000fe200078e0215 */
[----:B------:R-:W-:Y:S01]  /*02a0*/  LEA.HI.X.SX32 R17, R17, R2, 0x1, P0 ;  /* 0x0000000211117211 */ /* 0x000fe200000f0eff */
[----:B------:R1:W4:Y:S01]  /*02b0*/  LDG.E.U16 R7, desc[UR4][R10.64] ;  /* 0x000000040a077981 */ /* 0x000322000c1e1500 */
[----:B------:R-:W-:-:S03]  /*02c0*/  LEA R18, P0, R19, R3, 0x1 ;  /* 0x0000000313127211 */ /* 0x000fc600078008ff */
[----:B------:R5:W4:Y:S01]  /*02d0*/  LDG.E.U16 R8, desc[UR4][R14.64] ;  /* 0x000000040e087981 */ /* 0x000b22000c1e1500 */
[-C--:B------:R-:W-:Y:S02]  /*02e0*/  LEA.HI.X.SX32 R19, R19, R2.reuse, 0x1, P0 ;  /* 0x0000000213137211 */ /* 0x080fe400000f0eff */
[C---:B0-----:R-:W-:Y:S01]  /*02f0*/  LEA R12, P0, R23.reuse, R3, 0x1 ;  /* 0x00000003170c7211 */ /* 0x041fe200078008ff */
[----:B------:R0:W4:Y:S01]  /*0300*/  LDG.E.U16 R9, desc[UR4][R16.64] ;  /* 0x0000000410097981 */ /* 0x000122000c1e1500 */
[C---:B-1----:R-:W-:Y:S02]  /*0310*/  LEA R11, R4.reuse, R23, 0x2 ;  /* 0x00000017040b7211 */ /* 0x042fe400078e10ff */
[-C--:B------:R-:W-:Y:S01]  /*0320*/  LEA.HI.X.SX32 R13, R23, R2.reuse, 0x1, P0 ;  /* 0x00000002170d7211 */ /* 0x080fe200000f0eff */
[----:B------:R1:W4:Y:S01]  /*0330*/  LDG.E.U16 R10, desc[UR4][R18.64] ;  /* 0x00000004120a7981 */ /* 0x000322000c1e1500 */
[-C--:B-----5:R-:W-:Y:S01]  /*0340*/  LEA R14, P0, R11, R3.reuse, 0x1 ;  /* 0x000000030b0e7211 */ /* 0x0a0fe200078008ff */
[C---:B------:R-:W-:Y:S01]  /*0350*/  IMAD R23, R4.reuse, 0x4, R11 ;  /* 0x0000000404177824 */ /* 0x040fe200078e020b */
[----:B------:R-:W-:Y:S01]  /*0360*/  LEA R20, P1, R21, R3, 0x1 ;  /* 0x0000000315147211 */ /* 0x000fe200078208ff */
[----:B------:R5:W4:Y:S01]  /*0370*/  LDG.E.U16 R32, desc[UR4][R12.64] ;  /* 0x000000040c207981 */ /* 0x000b22000c1e1500 */
[-C--:B------:R-:W-:Y:S01]  /*0380*/  LEA.HI.X.SX32 R15, R11, R2.reuse, 0x1, P0 ;  /* 0x000000020b0f7211 */ /* 0x080fe200000f0eff */
[----:B------:R-:W-:Y:S01]  /*0390*/  IMAD R11, R4, 0x4, R23 ;  /* 0x00000004040b7824 */ /* 0x000fe200078e0217 */
[----:B------:R-:W-:-:S02]  /*03a0*/  LEA.HI.X.SX32 R21, R21, R2, 0x1, P1 ;  /* 0x0000000215157211 */ /* 0x000fc400008f0eff */
[-C--:B0-----:R-:W-:Y:S01]  /*03b0*/  LEA R16, P0, R23, R3.reuse, 0x1 ;  /* 0x0000000317107211 */ /* 0x081fe200078008ff */
[C---:B------:R-:W-:Y:S01]  /*03c0*/  IMAD R25, R4.reuse, 0x4, R11 ;  /* 0x0000000404197824 */ /* 0x040fe200078e020b */
[-C--:B------:R-:W-:Y:S01]  /*03d0*/  LEA R22, P1, R11, R3.reuse, 0x1 ;  /* 0x000000030b167211 */ /* 0x080fe200078208ff */
[----:B------:R0:W4:Y:S01]  /*03e0*/  LDG.E.U16 R30, desc[UR4][R20.64] ;  /* 0x00000004141e7981 */ /* 0x000122000c1e1500 */
[-C--:B------:R-:W-:Y:S02]  /*03f0*/  LEA.HI.X.SX32 R17, R23, R2.reuse, 0x1, P0 ;  /* 0x0000000217117211 */ /* 0x080fe400000f0eff */
[-C--:B------:R-:W-:Y:S01]  /*0400*/  LEA.HI.X.SX32 R23, R11, R2.reuse, 0x1, P1 ;  /* 0x000000020b177211 */ /* 0x080fe200008f0eff */
[----:B------:R0:W4:Y:S01]  /*0410*/  LDG.E.U16 R34, desc[UR4][R14.64] ;  /* 0x000000040e227981 */ /* 0x000122000c1e1500 */
[C---:B-1----:R-:W-:Y:S02]  /*0420*/  LEA R18, P0, R25.reuse, R3, 0x1 ;  /* 0x0000000319127211 */ /* 0x042fe400078008ff */
[----:B------:R-:W-:Y:S01]  /*0430*/  LEA R11, R4, R25, 0x2 ;  /* 0x00000019040b7211 */ /* 0x000fe200078e10ff */
[----:B------:R1:W4:Y:S01]  /*0440*/  LDG.E.U16 R36, desc[UR4][R16.64] ;  /* 0x0000000410247981 */ /* 0x000322000c1e1500 */
[----:B------:R-:W-:-:S02]  /*0450*/  LEA.HI.X.SX32 R19, R25, R2, 0x1, P0 ;  /* 0x0000000219137211 */ /* 0x000fc400000f0eff */
[CC--:B-----5:R-:W-:Y:S01]  /*0460*/  LEA R12, P0, R11.reuse, R3.reuse, 0x1 ;  /* 0x000000030b0c7211 */ /* 0x0e0fe200078008ff */
[C---:B0-----:R-:W-:Y:S01]  /*0470*/  IMAD R21, R4.reuse, 0x4, R11 ;  /* 0x0000000404157824 */ /* 0x041fe200078e020b */
[----:B------:R-:W5:Y:S02]  /*0480*/  LDG.E.U16 R38, desc[UR4][R22.64] ;  /* 0x0000000416267981 */ /* 0x000f64000c1e1500 */
[-C--:B------:R-:W-:Y:S01]  /*0490*/  LEA.HI.X.SX32 R13, R11, R2.reuse, 0x1, P0 ;  /* 0x000000020b0d7211 */ /* 0x080fe200000f0eff */
[C---:B------:R-:W-:Y:S01]  /*04a0*/  IMAD R11, R4.reuse, 0x4, R21 ;  /* 0x00000004040b7824 */ /* 0x040fe200078e0215 */
[-C--:B------:R-:W-:Y:S01]  /*04b0*/  LEA R14, P0, R21, R3.reuse, 0x1 ;  /* 0x00000003150e7211 */ /* 0x080fe200078008ff */
[----:B------:R0:W5:Y:S02]  /*04c0*/  LDG.E.U16 R40, desc[UR4][R18.64] ;  /* 0x0000000412287981 */ /* 0x000164000c1e1500 */
[----:B------:R-:W-:Y:S01]  /*04d0*/  IMAD R25, R4, 0x4, R11 ;  /* 0x0000000404197824 */ /* 0x000fe200078e020b */
[----:B------:R-:W-:Y:S01]  /*04e0*/  LEA R20, P1, R11, R3, 0x1 ;  /* 0x000000030b147211 */ /* 0x000fe200078208ff */
[----:B------:R0:W5:Y:S01]  /*04f0*/  LDG.E.U16 R42, desc[UR4][R12.64] ;  /* 0x000000040c2a7981 */ /* 0x000162000c1e1500 */
[----:B------:R-:W-:-:S02]  /*0500*/  LEA.HI.X.SX32 R15, R21, R2, 0x1, P0 ;  /* 0x00000002150f7211 */ /* 0x000fc400000f0eff */
[-C--:B------:R-:W-:Y:S02]  /*0510*/  LEA.HI.X.SX32 R21, R11, R2.reuse, 0x1, P1 ;  /* 0x000000020b157211 */ /* 0x080fe400008f0eff */
[C---:B-1----:R-:W-:Y:S01]  /*0520*/  LEA R16, P0, R25.reuse, R3, 0x1 ;  /* 0x0000000319107211 */ /* 0x042fe200078008ff */
[----:B------:R1:W5:Y:S01]  /*0530*/  LDG.E.U16 R44, desc[UR4][R14.64] ;  /* 0x000000040e2c7981 */ /* 0x000362000c1e1500 */
[C---:B------:R-:W-:Y:S02]  /*0540*/  LEA R11, R4.reuse, R25, 0x2 ;  /* 0x00000019040b7211 */ /* 0x040fe400078e10ff */
[-C--:B------:R-:W-:Y:S01]  /*0550*/  LEA.HI.X.SX32 R17, R25, R2.reuse, 0x1, P0 ;  /* 0x0000000219117211 */ /* 0x080fe200000f0eff */
[----:B------:R-:W5:Y:S01]  /*0560*/  LDG.E.U16 R46, desc[UR4][R20.64] ;  /* 0x00000004142e7981 */ /* 0x000f62000c1e1500 */
[CC--:B0-----:R-:W-:Y:S01]  /*0570*/  LEA R18, P0, R11.reuse, R3.reuse, 0x1 ;  /* 0x000000030b127211 */ /* 0x0c1fe200078008ff */
[C---:B------:R-:W-:Y:S02]  /*0580*/  IMAD R23, R4.reuse, 0x4, R11 ;  /* 0x0000000404177824 */ /* 0x040fe400078e020b */
[----:B------:R0:W5:Y:S01]  /*0590*/  LDG.E.U16 R47, desc[UR4][R16.64] ;  /* 0x00000004102f7981 */ /* 0x000162000c1e1500 */
[----:B------:R-:W-:Y:S01]  /*05a0*/  LEA.HI.X.SX32 R19, R11, R2, 0x1, P0 ;  /* 0x000000020b137211 */ /* 0x000fe200000f0eff */
[----:B------:R-:W-:Y:S01]  /*05b0*/  IMAD R11, R4, 0x4, R23 ;  /* 0x00000004040b7824 */ /* 0x000fe200078e0217 */
[----:B------:R-:W-:-:S03]  /*05c0*/  LEA R12, P0, R23, R3, 0x1 ;  /* 0x00000003170c7211 */ /* 0x000fc600078008ff */
[C---:B------:R-:W-:Y:S01]  /*05d0*/  IMAD R25, R4.reuse, 0x4, R11 ;  /* 0x0000000404197824 */ /* 0x040fe200078e020b */
[-C--:B------:R-:W-:Y:S01]  /*05e0*/  LEA R22, P1, R11, R3.reuse, 0x1 ;  /* 0x000000030b167211 */ /* 0x080fe200078208ff */
[----:B------:R0:W5:Y:S01]  /*05f0*/  LDG.E.U16 R48, desc[UR4][R18.64] ;  /* 0x0000000412307981 */ /* 0x000162000c1e1500 */
[-C--:B------:R-:W-:Y:S02]  /*0600*/  LEA.HI.X.SX32 R13, R23, R2.reuse, 0x1, P0 ;  /* 0x00000002170d7211 */ /* 0x080fe400000f0eff */
[-C--:B------:R-:W-:Y:S02]  /*0610*/  LEA.HI.X.SX32 R23, R11, R2.reuse, 0x1, P1 ;  /* 0x000000020b177211 */ /* 0x080fe400008f0eff */
[C---:B-1----:R-:W-:Y:S01]  /*0620*/  LEA R14, P0, R25.reuse, R3, 0x1 ;  /* 0x00000003190e7211 */ /* 0x042fe200078008ff */
[----:B------:R1:W5:Y:S01]  /*0630*/  LDG.E.U16 R49, desc[UR4][R12.64] ;  /* 0x000000040c317981 */ /* 0x000362000c1e1500 */
[C---:B------:R-:W-:Y:S02]  /*0640*/  LEA R11, R4.reuse, R25, 0x2 ;  /* 0x00000019040b7211 */ /* 0x040fe400078e10ff */
[----:B------:R-:W-:Y:S01]  /*0650*/  LEA.HI.X.SX32 R15, R25, R2, 0x1, P0 ;  /* 0x00000002190f7211 */ /* 0x000fe200000f0eff */
[----:B------:R-:W5:Y:S01]  /*0660*/  LDG.E.U16 R50, desc[UR4][R22.64] ;  /* 0x0000000416327981 */ /* 0x000f62000c1e1500 */
[----:B0-----:R-:W-:Y:S01]  /*0670*/  LEA R16, P0, R11, R3, 0x1 ;  /* 0x000000030b107211 */ /* 0x001fe200078008ff */
[----:B------:R-:W-:-:S02]  /*0680*/  IMAD R21, R4, 0x4, R11 ;  /* 0x0000000404157824 */ /* 0x000fc400078e020b */
        /* <DEDUP_REMOVED lines=29> */
[----:B------:R1:W5:Y:S01]  /*0860*/  LDG.E.U16 R58, desc[UR4][R22.64] ;  /* 0x00000004163a7981 */ /* 0x000362000c1e1500 */
[----:B0-----:R-:W-:Y:S01]  /*0870*/  LEA R12, P0, R11, R3, 0x1 ;  /* 0x000000030b0c7211 */ /* 0x001fe200078008ff */
[----:B------:R-:W-:-:S02]  /*0880*/  IMAD R21, R4, 0x4, R11 ;  /* 0x0000000404157824 */ /* 0x000fc400078e020b */
[----:B------:R0:W5:Y:S01]  /*0890*/  LDG.E.U16 R59, desc[UR4][R18.64] ;  /* 0x00000004123b7981 */ /* 0x000162000c1e1500 */
[----:B------:R-:W-:Y:S01]  /*08a0*/  LEA.HI.X.SX32 R13, R11, R2, 0x1, P0 ;  /* 0x000000020b0d7211 */ /* 0x000fe200000f0eff */
[----:B------:R-:W-:-:S04]  /*08b0*/  IMAD R11, R4, 0x4, R21 ;  /* 0x00000004040b7824 */ /* 0x000fc800078e0215 */
[C---:B------:R-:W-:Y:S01]  /*08c0*/  IMAD R25, R4.reuse, 0x4, R11 ;  /* 0x0000000404197824 */ /* 0x040fe200078e020b */
[-C--:B------:R-:W-:Y:S01]  /*08d0*/  LEA R14, P0, R21, R3.reuse, 0x1 ;  /* 0x00000003150e7211 */ /* 0x080fe200078008ff */
[----:B------:R0:W5:Y:S01]  /*08e0*/  LDG.E.U16 R60, desc[UR4][R12.64] ;  /* 0x000000040c3c7981 */ /* 0x000162000c1e1500 */
[----:B------:R-:W-:Y:S02]  /*08f0*/  LEA R20, P1, R11, R3, 0x1 ;  /* 0x000000030b147211 */ /* 0x000fe400078208ff */
[C---:B------:R-:W-:Y:S02]  /*0900*/  LEA R27, R4.reuse, R25, 0x2 ;  /* 0x00000019041b7211 */ /* 0x040fe400078e10ff */
[-C--:B------:R-:W-:Y:S02]  /*0910*/  LEA.HI.X.SX32 R15, R21, R2.reuse, 0x1, P0 ;  /* 0x00000002150f7211 */ /* 0x080fe400000f0eff */
[-C--:B------:R-:W-:Y:S01]  /*0920*/  LEA.HI.X.SX32 R21, R11, R2.reuse, 0x1, P1 ;  /* 0x000000020b157211 */ /* 0x080fe200008f0eff */
[C---:B------:R-:W-:Y:S01]  /*0930*/  IMAD R11, R4.reuse, 0x4, R27 ;  /* 0x00000004040b7824 */ /* 0x040fe200078e021b */
[CC--:B-1----:R-:W-:Y:S01]  /*0940*/  LEA R16, P0, R25.reuse, R3.reuse, 0x1 ;  /* 0x0000000319107211 */ /* 0x0c2fe200078008ff */
[----:B------:R1:W5:Y:S02]  /*0950*/  LDG.E.U16 R61, desc[UR4][R14.64] ;  /* 0x000000040e3d7981 */ /* 0x000364000c1e1500 */
[C---:B------:R-:W-:Y:S01]  /*0960*/  IMAD R23, R4.reuse, 0x4, R11 ;  /* 0x0000000404177824 */ /* 0x040fe200078e020b */
[----:B------:R-:W-:Y:S01]  /*0970*/  LEA.HI.X.SX32 R17, R25, R2, 0x1, P0 ;  /* 0x0000000219117211 */ /* 0x000fe200000f0eff */
[----:B------:R1:W5:Y:S01]  /*0980*/  LDG.E.U16 R62, desc[UR4][R20.64] ;  /* 0x00000004143e7981 */ /* 0x000362000c1e1500 */
[----:B0-----:R-:W-:Y:S01]  /*0990*/  LEA R18, P0, R27, R3, 0x1 ;  /* 0x000000031b127211 */ /* 0x001fe200078008ff */
[----:B------:R-:W-:-:S02]  /*09a0*/  IMAD R25, R4, 0x4, R23 ;  /* 0x0000000404197824 */ /* 0x000fc400078e0217 */
[----:B------:R0:W5:Y:S01]  /*09b0*/  LDG.E.U16 R63, desc[UR4][R16.64] ;  /* 0x00000004103f7981 */ /* 0x000162000c1e1500 */
[-C--:B------:R-:W-:Y:S02]  /*09c0*/  LEA.HI.X.SX32 R19, R27, R2.reuse, 0x1, P0 ;  /* 0x000000021b137211 */ /* 0x080fe400000f0eff */
[C---:B------:R-:W-:Y:S02]  /*09d0*/  LEA R12, P0, R11.reuse, R3, 0x1 ;  /* 0x000000030b0c7211 */ /* 0x040fe400078008ff */
[----:B------:R-:W-:Y:S01]  /*09e0*/  LEA R27, R4, R25, 0x2 ;  /* 0x00000019041b7211 */ /* 0x000fe200078e10ff */
[----:B------:R0:W5:Y:S01]  /*09f0*/  LDG.E.U16 R64, desc[UR4][R18.64] ;  /* 0x0000000412407981 */ /* 0x000162000c1e1500 */
[----:B------:R-:W-:-:S03]  /*0a00*/  LEA.HI.X.SX32 R13, R11, R2, 0x1, P0 ;  /* 0x000000020b0d7211 */ /* 0x000fc600000f0eff */
[C---:B------:R-:W-:Y:S01]  /*0a10*/  IMAD R11, R4.reuse, 0x4, R27 ;  /* 0x00000004040b7824 */ /* 0x040fe200078e021b */
[C---:B-1----:R-:W-:Y:S01]  /*0a20*/  LEA R14, P0, R25.reuse, R3, 0x1 ;  /* 0x00000003190e7211 */ /* 0x042fe200078008ff */
[----:B------:R1:W5:Y:S02]  /*0a30*/  LDG.E.U16 R65, desc[UR4][R12.64] ;  /* 0x000000040c417981 */ /* 0x000364000c1e1500 */
[----:B------:R-:W-:Y:S01]  /*0a40*/  IMAD R21, R4, 0x4, R11 ;  /* 0x0000000404157824 */ /* 0x000fe200078e020b */
[----:B------:R-:W-:-:S03]  /*0a50*/  LEA.HI.X.SX32 R15, R25, R2, 0x1, P0 ;  /* 0x00000002190f7211 */ /* 0x000fc600000f0eff */
[C---:B------:R-:W-:Y:S01]  /*0a60*/  IMAD R25, R4.reuse, 0x4, R21 ;  /* 0x0000000404197824 */ /* 0x040fe200078e0215 */
[C---:B0-----:R-:W-:Y:S01]  /*0a70*/  LEA R16, P0, R27.reuse, R3, 0x1 ;  /* 0x000000031b107211 */ /* 0x041fe200078008ff */
[----:B------:R0:W5:Y:S03]  /*0a80*/  LDG.E.U16 R67, desc[UR4][R14.64] ;  /* 0x000000040e437981 */ /* 0x000166000c1e1500 */
[----:B------:R-:W-:Y:S02]  /*0a90*/  LEA R29, R4, R25, 0x2 ;  /* 0x00000019041d7211 */ /* 0x000fe400078e10ff */
[----:B------:R-:W-:-:S03]  /*0aa0*/  LEA.HI.X.SX32 R17, R27, R2, 0x1, P0 ;  /* 0x000000021b117211 */ /* 0x000fc600000f0eff */
[C---:B------:R-:W-:Y:S01]  /*0ab0*/  IMAD R27, R4.reuse, 0x4, R29 ;  /* 0x00000004041b7824 */ /* 0x040fe200078e021d */
[-C--:B------:R-:W-:Y:S01]  /*0ac0*/  LEA R22, P1, R23, R3.reuse, 0x1 ;  /* 0x0000000317167211 */ /* 0x080fe200078208ff */
[----:B------:R-:W5:Y:S01]  /*0ad0*/  LDG.E.U16 R68, desc[UR4][R16.64] ;  /* 0x0000000410447981 */ /* 0x000f62000c1e1500 */
[-C--:B------:R-:W-:Y:S01]  /*0ae0*/  LEA R18, P0, R11, R3.reuse, 0x1 ;  /* 0x000000030b127211 */ /* 0x080fe200078008ff */
[C---:B------:R-:W-:Y:S01]  /*0af0*/  IMAD R31, R4.reuse, 0x4, R27 ;  /* 0x00000004041f7824 */ /* 0x040fe200078e021b */
[-C--:B------:R-:W-:Y:S02]  /*0b00*/  LEA.HI.X.SX32 R23, R23, R2.reuse, 0x1, P1 ;  /* 0x0000000217177211 */ /* 0x080fe400008f0eff */
[-C--:B------:R-:W-:Y:S01]  /*0b10*/  LEA.HI.X.SX32 R19, R11, R2.reuse, 0x1, P0 ;  /* 0x000000020b137211 */ /* 0x080fe200000f0eff */
[----:B------:R-:W-:Y:S01]  /*0b20*/  IMAD R11, R4, 0x4, R31 ;  /* 0x00000004040b7824 */ /* 0x000fe200078e021f */
[CC--:B-1----:R-:W-:Y:S01]  /*0b30*/  LEA R12, P0, R25.reuse, R3.reuse, 0x1 ;  /* 0x00000003190c7211 */ /* 0x0c2fe200078008ff */
[----:B------:R1:W5:Y:S03]  /*0b40*/  LDG.E.U16 R66, desc[UR4][R22.64] ;  /* 0x0000000416427981 */ /* 0x000366000c1e1500 */
[----:B------:R-:W-:Y:S01]  /*0b50*/  LEA.HI.X.SX32 R13, R25, R2, 0x1, P0 ;  /* 0x00000002190d7211 */ /* 0x000fe200000f0eff */
[----:B------:R1:W5:Y:S01]  /*0b60*/  LDG.E.U16 R69, desc[UR4][R18.64] ;  /* 0x0000000412457981 */ /* 0x000362000c1e1500 */
[----:B0-----:R-:W-:-:S02]  /*0b70*/  LEA R14, P0, R29, R3, 0x1 ;  /* 0x000000031d0e7211 */ /* 0x001fc400078008ff */
[----:B------:R-:W-:Y:S01]  /*0b80*/  LEA R20, P1, R21, R3, 0x1 ;  /* 0x0000000315147211 */ /* 0x000fe200078208ff */
[----:B------:R-:W5:Y:S01]  /*0b90*/  LDG.E.U16 R71, desc[UR4][R12.64] ;  /* 0x000000040c477981 */ /* 0x000f62000c1e1500 */
[----:B-1----:R-:W-:Y:S02]  /*0ba0*/  LEA R23, R4, R11, 0x2 ;  /* 0x0000000b04177211 */ /* 0x002fe400078e10ff */
[----:B------:R-:W-:-:S03]  /*0bb0*/  LEA.HI.X.SX32 R15, R29, R2, 0x1, P0 ;  /* 0x000000021d0f7211 */ /* 0x000fc600000f0eff */
[C---:B------:R-:W-:Y:S01]  /*0bc0*/  IMAD R25, R4.reuse, 0x4, R23 ;  /* 0x0000000404197824 */ /* 0x040fe200078e0217 */
[----:B------:R-:W-:Y:S01]  /*0bd0*/  LEA R16, P0, R27, R3, 0x1 ;  /* 0x000000031b107211 */ /* 0x000fe200078008ff */
[----:B------:R-:W5:Y:S02]  /*0be0*/  LDG.E.U16 R72, desc[UR4][R14.64] ;  /* 0x000000040e487981 */ /* 0x000f64000c1e1500 */
[----:B------:R-:W-:Y:S01]  /*0bf0*/  IMAD R29, R4, 0x4, R25 ;  /* 0x00000004041d7824 */ /* 0x000fe200078e0219 */
[----:B------:R-:W-:-:S03]  /*0c00*/  LEA.HI.X.SX32 R21, R21, R2, 0x1, P1 ;  /* 0x0000000215157211 */ /* 0x000fc600008f0eff */
[C---:B------:R-:W-:Y:S01]  /*0c10*/  IMAD R33, R4.reuse, 0x4, R29 ;  /* 0x0000000404217824 */ /* 0x040fe200078e021d */
[-C--:B------:R-:W-:Y:S01]  /*0c20*/  LEA.HI.X.SX32 R17, R27, R2.reuse, 0x1, P0 ;  /* 0x000000021b117211 */ /* 0x080fe200000f0eff */
[----:B------:R0:W5:Y:S01]  /*0c30*/  LDG.E.U16 R70, desc[UR4][R20.64] ;  /* 0x0000000414467981 */ /* 0x000162000c1e1500 */
[C---:B------:R-:W-:Y:S02]  /*0c40*/  LEA R18, P1, R31.reuse, R3, 0x1 ;  /* 0x000000031f127211 */ /* 0x040fe400078208ff */
[----:B------:R-:W-:Y:S01]  /*0c50*/  LEA R27, R4, R33, 0x2 ;  /* 0x00000021041b7211 */ /* 0x000fe200078e10ff */
[----:B------:R1:W5:Y:S01]  /*0c60*/  LDG.E.U16 R73, desc[UR4][R16.64] ;  /* 0x0000000410497981 */ /* 0x000362000c1e1500 */
[----:B------:R-:W-:-:S03]  /*0c70*/  LEA.HI.X.SX32 R19, R31, R2, 0x1, P1 ;  /* 0x000000021f137211 */ /* 0x000fc600008f0eff */
[C---:B------:R-:W-:Y:S01]  /*0c80*/  IMAD R31, R4.reuse, 0x4, R27 ;  /* 0x00000004041f7824 */ /* 0x040fe200078e021b */
[C---:B0-----:R-:W-:Y:S01]  /*0c90*/  LEA R20, P0, R11.reuse, R3, 0x1 ;  /* 0x000000030b147211 */ /* 0x041fe200078008ff */
[----:B------:R0:W5:Y:S03]  /*0ca0*/  LDG.E.U16 R74, desc[UR4][R18.64] ;  /* 0x00000004124a7981 */ /* 0x000166000c1e1500 */
[----:B------:R-:W-:Y:S01]  /*0cb0*/  LEA.HI.X.SX32 R21, R11, R2, 0x1, P0 ;  /* 0x000000020b157211 */ /* 0x000fe200000f0eff */
[----:B------:R-:W-:-:S04]  /*0cc0*/  IMAD R11, R4, 0x4, R31 ;  /* 0x00000004040b7824 */ /* 0x000fc800078e021f */
[C---:B------:R-:W-:Y:S01]  /*0cd0*/  IMAD R35, R4.reuse, 0x4, R11 ;  /* 0x0000000404237824 */ /* 0x040fe200078e020b */
[C---:B------:R-:W-:Y:S01]  /*0ce0*/  LEA R12, P0, R23.reuse, R3, 0x1 ;  /* 0x00000003170c7211 */ /* 0x040fe200078008ff */
[----:B------:R0:W5:Y:S03]  /*0cf0*/  LDG.E.U16 R75, desc[UR4][R20.64] ;  /* 0x00000004144b7981 */ /* 0x000166000c1e1500 */
[C---:B------:R-:W-:Y:S02]  /*0d00*/  LEA R37, R4.reuse, R35, 0x2 ;  /* 0x0000002304257211 */ /* 0x040fe400078e10ff */
[-C--:B------:R-:W-:Y:S02]  /*0d10*/  LEA.HI.X.SX32 R13, R23, R2.reuse, 0x1, P0 ;  /* 0x00000002170d7211 */ /* 0x080fe400000f0eff */
[-C--:B------:R-:W-:Y:S01]  /*0d20*/  LEA R14, P0, R25, R3.reuse, 0x1 ;  /* 0x00000003190e7211 */ /* 0x080fe200078008ff */
[C---:B------:R-:W-:Y:S01]  /*0d30*/  IMAD R39, R4.reuse, 0x4, R37 ;  /* 0x0000000404277824 */ /* 0x040fe200078e0225 */
[-C--:B------:R-:W-:Y:S01]  /*0d40*/  LEA R22, P1, R29, R3.reuse, 0x1 ;  /* 0x000000031d167211 */ /* 0x080fe200078208ff */
[----:B------:R0:W5:Y:S01]  /*0d50*/  LDG.E.U16 R76, desc[UR4][R12.64] ;  /* 0x000000040c4c7981 */ /* 0x000162000c1e1500 */
[----:B------:R-:W-:Y:S01]  /*0d60*/  LEA.HI.X.SX32 R15, R25, R2, 0x1, P0 ;  /* 0x00000002190f7211 */ /* 0x000fe200000f0eff */
[----:B------:R-:W-:Y:S01]  /*0d70*/  IMAD R25, R4, 0x4, R39 ;  /* 0x0000000404197824 */ /* 0x000fe200078e0227 */
[----:B-1----:R-:W-:-:S03]  /*0d80*/  LEA R16, P0, R27, R3, 0x1 ;  /* 0x000000031b107211 */ /* 0x002fc600078008ff */
[C---:B------:R-:W-:Y:S01]  /*0d90*/  IMAD R41, R4.reuse, 0x4, R25 ;  /* 0x0000000404297824 */ /* 0x040fe200078e0219 */
[-C--:B------:R-:W-:Y:S01]  /*0da0*/  LEA.HI.X.SX32 R17, R27, R2.reuse, 0x1, P0 ;  /* 0x000000021b117211 */ /* 0x080fe200000f0eff */
[----:B------:R1:W5:Y:S01]  /*0db0*/  LDG.E.U16 R77, desc[UR4][R14.64] ;  /* 0x000000040e4d7981 */ /* 0x000362000c1e1500 */
[C---:B0-----:R-:W-:Y:S02]  /*0dc0*/  LEA R18, P0, R11.reuse, R3, 0x1 ;  /* 0x000000030b127211 */ /* 0x041fe400078008ff */
[----:B------:R-:W-:Y:S01]  /*0dd0*/  LEA R27, R4, R41, 0x2 ;  /* 0x00000029041b7211 */ /* 0x000fe200078e10ff */
[----:B------:R-:W5:Y:S01]  /*0de0*/  LDG.E.U16 R79, desc[UR4][R16.64] ;  /* 0x00000004104f7981 */ /* 0x000f62000c1e1500 */
[----:B------:R-:W-:-:S03]  /*0df0*/  LEA.HI.X.SX32 R19, R11, R2, 0x1, P0 ;  /* 0x000000020b137211 */ /* 0x000fc600000f0eff */
[C---:B------:R-:W-:Y:S01]  /*0e00*/  IMAD R11, R4.reuse, 0x4, R27 ;  /* 0x00000004040b7824 */ /* 0x040fe200078e021b */
[-C--:B------:R-:W-:Y:S01]  /*0e10*/  LEA.HI.X.SX32 R23, R29, R2.reuse, 0x1, P1 ;  /* 0x000000021d177211 */ /* 0x080fe200008f0eff */
[----:B------:R-:W5:Y:S01]  /*0e20*/  LDG.E.U16 R80, desc[UR4][R18.64] ;  /* 0x0000000412507981 */ /* 0x000f62000c1e1500 */
[-C--:B------:R-:W-:Y:S01]  /*0e30*/  LEA R20, P1, R37, R3.reuse, 0x1 ;  /* 0x0000000325147211 */ /* 0x080fe200078208ff */
[C---:B------:R-:W-:Y:S01]  /*0e40*/  IMAD R13, R4.reuse, 0x4, R11 ;  /* 0x00000004040d7824 */ /* 0x040fe200078e020b */
[-C--:B-1----:R-:W-:Y:S01]  /*0e50*/  LEA R14, P0, R25, R3.reuse, 0x1 ;  /* 0x00000003190e7211 */ /* 0x082fe200078008ff */
[----:B------:R0:W5:Y:S01]  /*0e60*/  LDG.E.U16 R78, desc[UR4][R22.64] ;  /* 0x00000004164e7981 */ /* 0x000162000c1e1500 */
[-C--:B------:R-:W-:Y:S01]  /*0e70*/  LEA.HI.X.SX32 R21, R37, R2.reuse, 0x1, P1 ;  /* 0x0000000225157211 */ /* 0x080fe200008f0eff */
[C---:B------:R-:W-:Y:S01]  /*0e80*/  IMAD R37, R4.reuse, 0x4, R13 ;  /* 0x0000000404257824 */ /* 0x040fe200078e020d */
[----:B------:R-:W-:Y:S02]  /*0e90*/  LEA.HI.X.SX32 R15, R25, R2, 0x1, P0 ;  /* 0x00000002190f7211 */ /* 0x000fe400000f0eff */
[----:B------:R-:W-:Y:S01]  /*0ea0*/  LEA R24, P1, R13, R3, 0x1 ;  /* 0x000000030d187211 */ /* 0x000fe200078208ff */
[----:B------:R-:W5:Y:S01]  /*0eb0*/  LDG.E.U16 R81, desc[UR4][R20.64] ;  /* 0x0000000414517981 */ /* 0x000f62000c1e1500 */
[----:B------:R-:W-:-:S02]  /*0ec0*/  LEA R29, R4, R37, 0x2 ;  /* 0x00000025041d7211 */ /* 0x000fc400078e10ff */
[CC--:B0-----:R-:W-:Y:S01]  /*0ed0*/  LEA R22, P0, R27.reuse, R3.reuse, 0x1 ;  /* 0x000000031b167211 */ /* 0x0c1fe200078008ff */
[----:B------:R0:W5:Y:S02]  /*0ee0*/  LDG.E.U16 R82, desc[UR4][R14.64] ;  /* 0x000000040e527981 */ /* 0x000164000c1e1500 */
[C---:B------:R-:W-:Y:S01]  /*0ef0*/  IMAD R43, R4.reuse, 0x4, R29 ;  /* 0x00000004042b7824 */ /* 0x040fe200078e021d */
[-C--:B------:R-:W-:Y:S02]  /*0f00*/  LEA.HI.X.SX32 R23, R27, R2.reuse, 0x1, P0 ;  /* 0x000000021b177211 */ /* 0x080fe400000f0eff */
[----:B------:R-:W-:Y:S01]  /*0f10*/  LEA R26, P0, R29, R3, 0x1 ;  /* 0x000000031d1a7211 */ /* 0x000fe200078008ff */
[----:B------:R-:W-:Y:S01]  /*0f20*/  IMAD R45, R4, 0x4, R43 ;  /* 0x00000004042d7824 */ /* 0x000fe200078e022b */
[-C--:B------:R-:W-:Y:S01]  /*0f30*/  LEA.HI.X.SX32 R25, R13, R2.reuse, 0x1, P1 ;  /* 0x000000020d197211 */ /* 0x080fe200008f0eff */
[----:B------:R1:W5:Y:S01]  /*0f40*/  LDG.E.U16 R83, desc[UR4][R22.64] ;  /* 0x0000000416537981 */ /* 0x000362000c1e1500 */
[----:B------:R-:W-:-:S02]  /*0f50*/  LEA.HI.X.SX32 R27, R29, R2, 0x1, P0 ;  /* 0x000000021d1b7211 */ /* 0x000fc400000f0eff */
[-C--:B------:R-:W-:Y:S01]  /*0f60*/  LEA R28, P1, R45, R3.reuse, 0x1 ;  /* 0x000000032d1c7211 */ /* 0x080fe200078208ff */
[----:B------:R2:W5:Y:S01]  /*0f70*/  LDG.E.U16 R84, desc[UR4][R24.64] ;  /* 0x0000000418547981 */ /* 0x000562000c1e1500 */
[-C--:B------:R-:W-:Y:S02]  /*0f80*/  LEA R12, P0, R33, R3.reuse, 0x1 ;  /* 0x00000003210c7211 */ /* 0x080fe400078008ff */
[-C--:B------:R-:W-:Y:S01]  /*0f90*/  LEA.HI.X.SX32 R29, R45, R2.reuse, 0x1, P1 ;  /* 0x000000022d1d7211 */ /* 0x080fe200008f0eff */
[----:B------:R-:W-:Y:S01]  /*0fa0*/  IMAD R4, R4, 0x4, R45 ;  /* 0x0000000404047824 */ /* 0x000fe200078e022d */
[-C--:B------:R-:W-:Y:S01]  /*0fb0*/  LEA.HI.X.SX32 R13, R33, R2.reuse, 0x1, P0 ;  /* 0x00000002210d7211 */ /* 0x080fe200000f0eff */
[----:B------:R-:W5:Y:S01]  /*0fc0*/  LDG.E.U16 R27, desc[UR4][R26.64] ;  /* 0x000000041a1b7981 */ /* 0x000f62000c1e1500 */
[-C--:B0-----:R-:W-:Y:S02]  /*0fd0*/  LEA R14, P1, R31, R3.reuse, 0x1 ;  /* 0x000000031f0e7211 */ /* 0x081fe400078208ff */
[----:B------:R-:W-:Y:S01]  /*0fe0*/  LEA R16, P0, R35, R3, 0x1 ;  /* 0x0000000323107211 */ /* 0x000fe200078008ff */
[----:B------:R-:W5:Y:S01]  /*0ff0*/  LDG.E.U16 R28, desc[UR4][R28.64] ;  /* 0x000000041c1c7981 */ /* 0x000f62000c1e1500 */
[----:B------:R-:W-:-:S02]  /*1000*/  LEA.HI.X.SX32 R15, R31, R2, 0x1, P1 ;  /* 0x000000021f0f7211 */ /* 0x000fc400008f0eff */
[-C--:B------:R-:W-:Y:S01]  /*1010*/  LEA.HI.X.SX32 R17, R35, R2.reuse, 0x1, P0 ;  /* 0x0000000223117211 */ /* 0x080fe200000f0eff */
[----:B------:R0:W5:Y:S01]  /*1020*/  LDG.E.U16 R31, desc[UR4][R12.64] ;  /* 0x000000040c1f7981 */ /* 0x000162000c1e1500 */
[-C--:B------:R-:W-:Y:S02]  /*1030*/  LEA R18, P1, R39, R3.reuse, 0x1 ;  /* 0x0000000327127211 */ /* 0x080fe400078208ff */
[-C--:B------:R-:W-:Y:S01]  /*1040*/  LEA R20, P0, R41, R3.reuse, 0x1 ;  /* 0x0000000329147211 */ /* 0x080fe200078008ff */
[----:B------:R3:W5:Y:S01]  /*1050*/  LDG.E.U16 R26, desc[UR4][R14.64] ;  /* 0x000000040e1a7981 */ /* 0x000762000c1e1500 */
[-C--:B------:R-:W-:Y:S02]  /*1060*/  LEA.HI.X.SX32 R19, R39, R2.reuse, 0x1, P1 ;  /* 0x0000000227137211 */ /* 0x080fe400008f0eff */
[----:B------:R-:W-:Y:S01]  /*1070*/  LEA.HI.X.SX32 R21, R41, R2, 0x1, P0 ;  /* 0x0000000229157211 */ /* 0x000fe200000f0eff */
[----:B------:R4:W5:Y:S01]  /*1080*/  LDG.E.U16 R16, desc[UR4][R16.64] ;  /* 0x0000000410107981 */ /* 0x000962000c1e1500 */
[----:B-1----:R-:W-:-:S02]  /*1090*/  LEA R22, P0, R11, R3, 0x1 ;  /* 0x000000030b167211 */ /* 0x002fc400078008ff */
[-C--:B--2---:R-:W-:Y:S01]  /*10a0*/  LEA R24, P1, R37, R3.reuse, 0x1 ;  /* 0x0000000325187211 */ /* 0x084fe200078208ff */
[----:B------:R-:W2:Y:S01]  /*10b0*/  LDG.E.U16 R18, desc[UR4][R18.64] ;  /* 0x0000000412127981 */ /* 0x000ea2000c1e1500 */
[-C--:B------:R-:W-:Y:S02]  /*10c0*/  LEA.HI.X.SX32 R23, R11, R2.reuse, 0x1, P0 ;  /* 0x000000020b177211 */ /* 0x080fe400000f0eff */
[-C--:B------:R-:W-:Y:S01]  /*10d0*/  LEA.HI.X.SX32 R25, R37, R2.reuse, 0x1, P1 ;  /* 0x0000000225197211 */ /* 0x080fe200008f0eff */
[----:B------:R-:W2:Y:S01]  /*10e0*/  LDG.E.U16 R20, desc[UR4][R20.64] ;  /* 0x0000000414147981 */ /* 0x000ea2000c1e1500 */
[CC--:B0-----:R-:W-:Y:S02]  /*10f0*/  LEA R12, P0, R43.reuse, R3.reuse, 0x1 ;  /* 0x000000032b0c7211 */ /* 0x0c1fe400078008ff */
[----:B---3--:R-:W-:Y:S01]  /*1100*/  LEA R14, P1, R4, R3, 0x1 ;  /* 0x00000003040e7211 */ /* 0x008fe200078208ff */
[----:B------:R-:W3:Y:S01]  /*1110*/  LDG.E.U16 R22, desc[UR4][R22.64] ;  /* 0x0000000416167981 */ /* 0x000ee2000c1e1500 */
[----:B------:R-:W-:-:S02]  /*1120*/  LEA.HI.X.SX32 R13, R43, R2, 0x1, P0 ;  /* 0x000000022b0d7211 */ /* 0x000fc400000f0eff */
[----:B------:R-:W-:Y:S02]  /*1130*/  LEA.HI.X.SX32 R15, R4, R2, 0x1, P1 ;  /* 0x00000002040f7211 */ /* 0x000fe400008f0eff */
[----:B------:R0:W2:Y:S04]  /*1140*/  LDG.E.U16 R2, desc[UR4][R24.64] ;  /* 0x0000000418027981 */ /* 0x0000a8000c1e1500 */
[----:B------:R-:W3:Y:S04]  /*1150*/  LDG.E.U16 R12, desc[UR4][R12.64] ;  /* 0x000000040c0c7981 */ /* 0x000ee8000c1e1500 */
[----:B------:R-:W3:Y:S01]  /*1160*/  LDG.E.U16 R14, desc[UR4][R14.64] ;  /* 0x000000040e0e7981 */ /* 0x000ee2000c1e1500 */
[----:B------:R-:W-:-:S02]  /*1170*/  LOP3.LUT R4, R155, 0xff, RZ, 0xc0, !PT ;  /* 0x000000ff9b047812 */ /* 0x000fc400078ec0ff */
[----:B------:R-:W-:Y:S02]  /*1180*/  LOP3.LUT R3, R155, 0xc0, RZ, 0xc0, !PT ;  /* 0x000000c09b037812 */ /* 0x000fe400078ec0ff */
[----:B----4-:R-:W-:Y:S02]  /*1190*/  MOV R17, 0x400 ;  /* 0x0000040000117802 */ /* 0x010fe40000000f00 */
[----:B------:R-:W-:Y:S02]  /*11a0*/  SHF.L.U32 R11, R4, 0x1, RZ ;  /* 0x00000001040b7819 */ /* 0x000fe400000006ff */
[----:B------:R-:W-:Y:S02]  /*11b0*/  SHF.R.U32.HI R86, RZ, 0x2, R3 ;  /* 0x00000002ff567819 */ /* 0x000fe40000011603 */
[----:B------:R-:W-:Y:S02]  /*11c0*/  LEA R157, R88, R17, 0x18 ;  /* 0x00000011589d7211 */ /* 0x000fe400078ec0ff */
[----:B------:R-:W-:-:S02]  /*11d0*/  LOP3.LUT R11, R11, R86, RZ, 0x3c, !PT ;  /* 0x000000560b0b7212 */ /* 0x000fc400078e3cff */
[----:B------:R-:W-:-:S03]  /*11e0*/  ISETP.GE.AND P0, PT, R152, 0x1, PT ;  /* 0x000000019800780c */ /* 0x000fc60003f06270 */
[C---:B------:R-:W-:Y:S01]  /*11f0*/  IMAD.IADD R17, R11.reuse, 0x1, R157 ;  /* 0x000000010b117824 */ /* 0x040fe200078e029d */
[----:B------:R-:W-:-:S04]  /*1200*/  LOP3.LUT R11, R11, 0x40, RZ, 0x3c, !PT ;  /* 0x000000400b0b7812 */ /* 0x000fc800078e3cff */
[----:B------:R1:W-:Y:S04]  /*1210*/  STS.U16 [R17+0x10400], R6 ;  /* 0x0104000611007388 */ /* 0x0003e80000000400 */
[----:B------:R4:W-:Y:S01]  /*1220*/  STS.U16 [R17+0x10000], R5 ;  /* 0x0100000511007388 */ /* 0x0009e20000000400 */
[----:B-1----:R-:W-:-:S03]  /*1230*/  IMAD.IADD R6, R157, 0x1, R11 ;  /* 0x000000019d067824 */ /* 0x002fc600078e020b */
[----:B------:R-:W-:Y:S01]  /*1240*/  STS.U16 [R17+0x10800], R9 ;  /* 0x0108000911007388 */ /* 0x000fe20000000400 */
[----:B----4-:R-:W-:-:S03]  /*1250*/  MOV R5, 0x3f800000 ;  /* 0x3f80000000057802 */ /* 0x010fc60000000f00 */
[----:B------:R-:W-:Y:S04]  /*1260*/  STS.U16 [R17+0x10c00], R30 ;  /* 0x010c001e11007388 */ /* 0x000fe80000000400 */
[----:B------:R1:W-:Y:S04]  /*1270*/  STS.U16 [R17+0x11000], R34 ;  /* 0x0110002211007388 */ /* 0x0003e80000000400 */
[----:B-----5:R4:W-:Y:S04]  /*1280*/  STS.U16 [R17+0x11400], R38 ;  /* 0x0114002611007388 */ /* 0x0209e80000000400 */
[----:B------:R5:W-:Y:S04]  /*1290*/  STS.U16 [R17+0x11800], R42 ;  /* 0x0118002a11007388 */ /* 0x000be80000000400 */
[----:B------:R-:W-:Y:S04]  /*12a0*/  STS.U16 [R17+0x11c00], R46 ;  /* 0x011c002e11007388 */ /* 0x000fe80000000400 */
[----:B------:R-:W-:Y:S04]  /*12b0*/  STS.U16 [R17+0x12000], R48 ;  /* 0x0120003011007388 */ /* 0x000fe80000000400 */
[----:B------:R-:W-:Y:S04]  /*12c0*/  STS.U16 [R17+0x12400], R50 ;  /* 0x0124003211007388 */ /* 0x000fe80000000400 */
[----:B------:R-:W-:Y:S04]  /*12d0*/  STS.U16 [R17+0x12800], R52 ;  /* 0x0128003411007388 */ /* 0x000fe80000000400 */
[----:B------:R-:W-:Y:S04]  /*12e0*/  STS.U16 [R17+0x12c00], R54 ;  /* 0x012c003611007388 */ /* 0x000fe80000000400 */
[----:B------:R-:W-:Y:S01]  /*12f0*/  STS.U16 [R17+0x13000], R56 ;  /* 0x0130003811007388 */ /* 0x000fe20000000400 */
[----:B0-----:R-:W-:-:S02]  /*1300*/  CS2R R24, SRZ ;  /* 0x0000000000187805 */ /* 0x001fc4000001ff00 */
[----:B-1----:R-:W-:Y:S01]  /*1310*/  CS2R R34, SRZ ;  /* 0x0000000000227805 */ /* 0x002fe2000001ff00 */
[----:B------:R0:W-:Y:S04]  /*1320*/  STL [R1+0xf0], R5 ;  /* 0x0000f00501007387 */ /* 0x0001e80000100800 */
[----:B------:R-:W-:Y:S01]  /*1330*/  STS.U16 [R17+0x13400], R58 ;  /* 0x0134003a11007388 */ /* 0x000fe20000000400 */
[----:B----4-:R-:W-:Y:S02]  /*1340*/  CS2R R38, SRZ ;  /* 0x0000000000267805 */ /* 0x010fe4000001ff00 */
[----:B-----5:R-:W-:Y:S02]  /*1350*/  CS2R R42, SRZ ;  /* 0x00000000002a7805 */ /* 0x020fe4000001ff00 */
[----:B------:R-:W-:-:S02]  /*1360*/  CS2R R86, SRZ ;  /* 0x0000000000567805 */ /* 0x000fc4000001ff00 */
[----:B0-----:R-:W-:Y:S01]  /*1370*/  LOP3.LUT R5, R155, 0x7f, RZ, 0xc0, !PT ;  /* 0x0000007f9b057812 */ /* 0x001fe200078ec0ff */
[----:B------:R-:W-:Y:S04]  /*1380*/  STS.U16 [R17+0x13800], R60 ;  /* 0x0138003c11007388 */ /* 0x000fe80000000400 */
        /* <DEDUP_REMOVED lines=10> */
[----:B------:R0:W-:Y:S04]  /*1430*/  STS.U16 [R17+0x15c00], R78 ;  /* 0x015c004e11007388 */ /* 0x0001e80000000400 */
[----:B------:R1:W-:Y:S04]  /*1440*/  STS.U16 [R17+0x16800], R81 ;  /* 0x0168005111007388 */ /* 0x0003e80000000400 */
[----:B------:R-:W-:Y:S04]  /*1450*/  STS.U16 [R17+0x16c00], R82 ;  /* 0x016c005211007388 */ /* 0x000fe80000000400 */
[----:B------:R4:W-:Y:S04]  /*1460*/  STS.U16 [R17+0x17000], R83 ;  /* 0x0170005311007388 */ /* 0x0009e80000000400 */
[----:B------:R5:W-:Y:S04]  /*1470*/  STS.U16 [R17+0x17400], R84 ;  /* 0x0174005411007388 */ /* 0x000be80000000400 */
[----:B------:R-:W-:Y:S04]  /*1480*/  STS.U16 [R17+0x17800], R27 ;  /* 0x0178001b11007388 */ /* 0x000fe80000000400 */
[----:B------:R5:W-:Y:S01]  /*1490*/  STS.U16 [R17+0x17c00], R28 ;  /* 0x017c001c11007388 */ /* 0x000be20000000400 */
[----:B0-----:R-:W-:-:S02]  /*14a0*/  CS2R R78, SRZ ;  /* 0x00000000004e7805 */ /* 0x001fc4000001ff00 */
[----:B-1----:R-:W-:Y:S02]  /*14b0*/  CS2R R80, SRZ ;  /* 0x0000000000507805 */ /* 0x002fe4000001ff00 */
[----:B----4-:R-:W-:Y:S01]  /*14c0*/  CS2R R82, SRZ ;  /* 0x0000000000527805 */ /* 0x010fe2000001ff00 */
[----:B------:R-:W-:Y:S01]  /*14d0*/  STS.U16 [R6+0x10200], R7 ;  /* 0x0102000706007388 */ /* 0x000fe20000000400 */
[----:B-----5:R-:W-:-:S03]  /*14e0*/  CS2R R84, SRZ ;  /* 0x0000000000547805 */ /* 0x020fc6000001ff00 */
[----:B------:R-:W-:Y:S01]  /*14f0*/  STS.U16 [R6+0x10600], R8 ;  /* 0x0106000806007388 */ /* 0x000fe20000000400 */
[----:B------:R-:W-:Y:S01]  /*1500*/  IMAD.MOV.U32 R17, RZ, RZ, -0x800000 ;  /* 0xff800000ff117424 */ /* 0x000fe200078e00ff */
[----:B------:R-:W-:Y:S02]  /*1510*/  CS2R R28, SRZ ;  /* 0x00000000001c7805 */ /* 0x000fe4000001ff00 */
[----:B------:R-:W-:Y:S04]  /*1520*/  STS.U16 [R6+0x10a00], R10 ;  /* 0x010a000a06007388 */ /* 0x000fe80000000400 */
[----:B------:R0:W-:Y:S04]  /*1530*/  STS.U16 [R6+0x10e00], R32 ;  /* 0x010e002006007388 */ /* 0x0001e80000000400 */
[----:B------:R1:W-:Y:S04]  /*1540*/  STS.U16 [R6+0x11200], R36 ;  /* 0x0112002406007388 */ /* 0x0003e80000000400 */
[----:B--2---:R2:W-:Y:S01]  /*1550*/  STS.U16 [R6+0x17600], R2 ;  /* 0x0176000206007388 */ /* 0x0045e20000000400 */
[----:B0-----:R-:W-:-:S02]  /*1560*/  CS2R R32, SRZ ;  /* 0x0000000000207805 */ /* 0x001fc4000001ff00 */
[----:B-1----:R-:W-:Y:S01]  /*1570*/  CS2R R36, SRZ ;  /* 0x0000000000247805 */ /* 0x002fe2000001ff00 */
[----:B------:R0:W-:Y:S01]  /*1580*/  STS.U16 [R6+0x11600], R40 ;  /* 0x0116002806007388 */ /* 0x0001e20000000400 */
[----:B--2---:R-:W-:-:S03]  /*1590*/  IMAD.MOV.U32 R2, RZ, RZ, 0x3f800000 ;  /* 0x3f800000ff027424 */ /* 0x004fc600078e00ff */
[----:B------:R1:W-:Y:S01]  /*15a0*/  STS.U16 [R6+0x11a00], R44 ;  /* 0x011a002c06007388 */ /* 0x0003e20000000400 */
[----:B0-----:R-:W-:-:S03]  /*15b0*/  CS2R R40, SRZ ;  /* 0x0000000000287805 */ /* 0x001fc6000001ff00 */
[----:B------:R0:W-:Y:S04]  /*15c0*/  STS.U16 [R6+0x11e00], R47 ;  /* 0x011e002f06007388 */ /* 0x0001e80000000400 */
[----:B------:R2:W-:Y:S01]  /*15d0*/  STS.U16 [R6+0x12200], R49 ;  /* 0x0122003106007388 */ /* 0x0005e20000000400 */
[----:B-1----:R-:W-:-:S03]  /*15e0*/  CS2R R44, SRZ ;  /* 0x00000000002c7805 */ /* 0x002fc6000001ff00 */
[----:B------:R1:W-:Y:S01]  /*15f0*/  STS.U16 [R6+0x12600], R51 ;  /* 0x0126003306007388 */ /* 0x0003e20000000400 */
[----:B0-----:R-:W-:-:S03]  /*1600*/  CS2R R46, SRZ ;  /* 0x00000000002e7805 */ /* 0x001fc6000001ff00 */
[----:B------:R0:W-:Y:S01]  /*1610*/  STS.U16 [R6+0x12a00], R53 ;  /* 0x012a003506007388 */ /* 0x0001e20000000400 */
[----:B--2---:R-:W-:-:S03]  /*1620*/  CS2R R48, SRZ ;  /* 0x0000000000307805 */ /* 0x004fc6000001ff00 */
        /* <DEDUP_REMOVED lines=30> */
[----:B------:R-:W-:Y:S01]  /*1810*/  STS.U16 [R6+0x16a00], R18 ;  /* 0x016a001206007388 */ /* 0x000fe20000000400 */
[----:B-1----:R-:W-:-:S03]  /*1820*/  CS2R R26, SRZ ;  /* 0x00000000001a7805 */ /* 0x002fc6000001ff00 */
[----:B------:R-:W-:Y:S01]  /*1830*/  STS.U16 [R6+0x16e00], R20 ;  /* 0x016e001406007388 */ /* 0x000fe20000000400 */
[----:B0-----:R-:W-:-:S03]  /*1840*/  IMAD.MOV.U32 R16, RZ, RZ, -0x800000 ;  /* 0xff800000ff107424 */ /* 0x001fc600078e00ff */
[----:B---3--:R-:W-:Y:S04]  /*1850*/  STS.U16 [R6+0x17200], R22 ;  /* 0x0172001606007388 */ /* 0x008fe80000000400 */
[----:B------:R-:W-:Y:S04]  /*1860*/  STS.U16 [R6+0x17a00], R12 ;  /* 0x017a000c06007388 */ /* 0x000fe80000000400 */
[----:B------:R0:W-:Y:S04]  /*1870*/  STS.U16 [R6+0x17e00], R14 ;  /* 0x017e000e06007388 */ /* 0x0001e80000000400 */
[----:B------:R1:W-:Y:S01]  /*1880*/  STL [R1+0x30], R2 ;  /* 0x0000300201007387 */ /* 0x0003e20000100800 */
[C---:B0-----:R-:W-:Y:S01]  /*1890*/  LOP3.LUT R6, R155.reuse, 0x80, RZ, 0xc0, !PT ;  /* 0x000000809b067812 */ /* 0x041fe200078ec0ff */
[----:B-1----:R-:W-:Y:S01]  /*18a0*/  IMAD.SHL.U32 R2, R155, 0x200, RZ ;  /* 0x000002009b027824 */ /* 0x002fe200078e00ff */
[----:B------:R-:W-:Y:S06]  /*18b0*/  @!P0 BRA `(.L_x_0) ;  /* 0x000000bc00988947 */ /* 0x000fec0003800000 */
[----:B------:R-:W-:Y:S01]  /*18c0*/  ISETP.NE.U32.AND P0, PT, R6, RZ, PT ;  /* 0x000000ff0600720c */ /* 0x000fe20003f05070 */
[----:B------:R-:W0:Y:S01]  /*18d0*/  LDC R9, c[0x0][0x258] ;  /* 0x00009600ff097b82 */ /* 0x000e220000000800 */
[----:B------:R-:W-:Y:S01]  /*18e0*/  SHF.R.U32.HI R6, RZ, 0x4, R157 ;  /* 0x00000004ff067819 */ /* 0x000fe2000001169d */
[----:B------:R-:W-:Y:S01]  /*18f0*/  UMOV UR57, 0x40000040 ;  /* 0x4000004000397882 */ /* 0x000fe20000000000 */
[----:B------:R-:W-:Y:S02]  /*1900*/  SHF.L.U32 R0, R0, 0x1, RZ ;  /* 0x0000000100007819 */ /* 0x000fe400000006ff */
[----:B------:R-:W-:Y:S02]  /*1910*/  SGXT.U32 R12, R6, 0xe ;  /* 0x0000000e060c781a */ /* 0x000fe40000000000 */
[----:B------:R-:W-:Y:S01]  /*1920*/  SEL R7, RZ, 0x90, !P0 ;  /* 0x00000090ff077807 */ /* 0x000fe20004000000 */
[----:B------:R-:W1:Y:S01]  /*1930*/  LDC.64 R14, c[0x0][0x250] ;  /* 0x00009400ff0e7b82 */ /* 0x000e620000000a00 */
[----:B------:R-:W-:Y:S01]  /*1940*/  IADD3 R6, P1, R12, 0x2, RZ ;  /* 0x000000020c067810 */ /* 0x000fe20007f3e0ff */
[----:B------:R-:W-:Y:S01]  /*1950*/  IMAD R3, R3, 0x100, R0 ;  /* 0x0000010003037824 */ /* 0x000fe200078e0200 */
[----:B------:R-:W-:-:S02]  /*1960*/  LOP3.LUT R7, R7, R0, RZ, 0x3c, !PT ;  /* 0x0000000007077212 */ /* 0x000fc400078e3cff */
[----:B------:R-:W-:Y:S02]  /*1970*/  IADD3 R0, R157, 0x10000, RZ ;  /* 0x000100009d007810 */ /* 0x000fe40007ffe0ff */
[----:B------:R-:W-:Y:S01]  /*1980*/  LOP3.LUT R2, R7, 0x8000, R2, 0xf8, !PT ;  /* 0x0000800007027812 */ /* 0x000fe200078ef802 */
[----:B------:R-:W2:Y:S01]  /*1990*/  LDC.64 R12, c[0x0][0x260] ;  /* 0x00009800ff0c7b82 */ /* 0x000ea20000000a00 */
[----:B------:R-:W-:Y:S02]  /*19a0*/  SHF.R.U32.HI R0, RZ, 0x4, R0 ;  /* 0x00000004ff007819 */ /* 0x000fe40000011600 */
[----:B------:R-:W-:Y:S02]  /*19b0*/  R2UR UR10, R6 ;  /* 0x00000000060a72ca */ /* 0x000fe400000e0000 */
[----:B------:R-:W-:Y:S02]  /*19c0*/  CS2R R6, SRZ ;  /* 0x0000000000067805 */ /* 0x000fe4000001ff00 */
[----:B------:R-:W-:Y:S01]  /*19d0*/  SGXT.U32 R0, R0, 0xe ;  /* 0x0000000e0000781a */ /* 0x000fe20000000000 */
[----:B------:R-:W3:Y:S01]  /*19e0*/  LDC.64 R10, c[0x0][0x218] ;  /* 0x00008600ff0a7b82 */ /* 0x000ee20000000a00 */
[----:B0-----:R-:W-:-:S02]  /*19f0*/  IMAD R4, R4, R9, RZ ;  /* 0x0000000904047224 */ /* 0x001fc400078e02ff */
[C---:B------:R-:W-:Y:S02]  /*1a00*/  R2UR UR56, R0.reuse ;  /* 0x00000000003872ca */ /* 0x040fe400000e0000 */
[----:B------:R-:W-:Y:S01]  /*1a10*/  IADD3 R0, P0, R0, 0x80, RZ ;  /* 0x0000008000007810 */ /* 0x000fe20007f1e0ff */
[C---:B------:R-:W-:Y:S01]  /*1a20*/  IMAD.SHL.U32 R152, R4.reuse, 0x2, RZ ;  /* 0x0000000204987824 */ /* 0x040fe200078e00ff */
[----:B------:R-:W-:Y:S01]  /*1a30*/  IADD3.X R7, R7, 0x40000040, RZ, P1, !PT ;  /* 0x4000004007077810 */ /* 0x000fe20000ffe4ff */
[----:B------:R-:W-:Y:S01]  /*1a40*/  IMAD.HI R4, R4, 0x2, RZ ;  /* 0x0000000204047827 */ /* 0x000fe200078e02ff */
[----:B------:R-:W-:Y:S01]  /*1a50*/  IADD3.X R6, R6, 0x40000040, RZ, P0, !PT ;  /* 0x4000004006067810 */ /* 0x000fe200007fe4ff */
[----:B------:R-:W0:Y:S01]  /*1a60*/  LDC R8, c[0x0][0x268] ;  /* 0x00009a00ff087b82 */ /* 0x000e220000000800 */
[----:B------:R-:W-:Y:S01]  /*1a70*/  R2UR UR8, R0 ;  /* 0x00000000000872ca */ /* 0x000fe200000e0000 */
[----:B-1----:R-:W-:Y:S01]  /*1a80*/  IMAD R14, R159, R14, RZ ;  /* 0x0000000e9f0e7224 */ /* 0x002fe200078e02ff */
[----:B------:R-:W-:Y:S01]  /*1a90*/  R2UR UR9, R6 ;  /* 0x00000000060972ca */ /* 0x000fe200000e0000 */
[----:B------:R-:W-:Y:S01]  /*1aa0*/  IMAD R9, R15, 0x56, RZ ;  /* 0x000000560f097824 */ /* 0x000fe200078e02ff */
[----:B------:R-:W-:Y:S01]  /*1ab0*/  R2UR UR11, R7 ;  /* 0x00000000070b72ca */ /* 0x000fe200000e0000 */
[----:B------:R-:W-:Y:S01]  /*1ac0*/  IMAD.SHL.U32 R153, R14, 0x2, RZ ;  /* 0x000000020e997824 */ /* 0x000fe200078e00ff */
[----:B--2---:R1:W-:Y:S01]  /*1ad0*/  STL [R1+0x4fc], R13 ;  /* 0x0004fc0d01007387 */ /* 0x0043e20000100800 */
[----:B------:R-:W-:Y:S01]  /*1ae0*/  IMAD.MOV.U32 R19, RZ, RZ, R12 ;  /* 0x000000ffff137224 */ /* 0x000fe200078e000c */
[----:B------:R-:W2:Y:S01]  /*1af0*/  LDC R16, c[0x0][0x268] ;  /* 0x00009a00ff107b82 */ /* 0x000ea20000000800 */
[----:B------:R-:W-:-:S02]  /*1b00*/  IMAD.MOV.U32 R17, RZ, RZ, R13 ;  /* 0x000000ffff117224 */ /* 0x000fc400078e000d */
[----:B------:R-:W-:Y:S01]  /*1b10*/  IMAD.HI R14, R14, 0x2, RZ ;  /* 0x000000020e0e7827 */ /* 0x000fe200078e02ff */
[----:B---3--:R-:W-:-:S03]  /*1b20*/  IADD3 R152, P0, P1, R152, R10, R153 ;  /* 0x0000000a98987210 */ /* 0x008fc6000791e099 */
[----:B------:R-:W-:Y:S01]  /*1b30*/  IMAD R0, R159, R19, RZ ;  /* 0x000000139f007224 */ /* 0x000fe200078e02ff */
[----:B-1----:R-:W1:Y:S01]  /*1b40*/  LDC.64 R12, c[0x0][0x220] ;  /* 0x00008800ff0c7b82 */ /* 0x002e620000000a00 */
[----:B------:R-:W-:Y:S01]  /*1b50*/  IMAD R7, R15, 0x54, RZ ;  /* 0x000000540f077824 */ /* 0x000fe200078e02ff */
[----:B------:R-:W-:Y:S01]  /*1b60*/  IADD3.X R153, R4, R11, R14, P0, P1 ;  /* 0x0000000b04997210 */ /* 0x000fe200007e240e */
[----:B------:R-:W-:Y:S01]  /*1b70*/  IMAD R4, R5, R17, RZ ;  /* 0x0000001105047224 */ /* 0x000fe200078e02ff */
[-C--:B------:R-:W-:Y:S01]  /*1b80*/  IADD3 RZ, P5, R9, R152.reuse, RZ ;  /* 0x0000009809ff7210 */ /* 0x080fe20007fbe0ff */
[C---:B------:R-:W-:Y:S01]  /*1b90*/  IMAD.SHL.U32 R11, R0.reuse, 0x2, RZ ;  /* 0x00000002000b7824 */ /* 0x040fe200078e00ff */
[----:B------:R-:W-:Y:S01]  /*1ba0*/  IADD3 RZ, P6, R7, R152, RZ ;  /* 0x0000009807ff7210 */ /* 0x000fe20007fde0ff */
[----:B------:R-:W-:Y:S01]  /*1bb0*/  IMAD.HI R0, R0, 0x2, RZ ;  /* 0x0000000200007827 */ /* 0x000fe200078e02ff */
[C---:B------:R-:W-:Y:S01]  /*1bc0*/  SHF.L.U32 R6, R4.reuse, 0x1, RZ ;  /* 0x0000000104067819 */ /* 0x040fe200000006ff */
[----:B------:R-:W3:Y:S01]  /*1bd0*/  LDC R10, c[0x0][0x268] ;  /* 0x00009a00ff0a7b82 */ /* 0x000ee20000000800 */
[----:B------:R-:W-:Y:S01]  /*1be0*/  UIADD3.64 UR6, UR10, 0x2, URZ ;  /* 0x000000020a067897 */ /* 0x000fe2000fffe03f */
[----:B------:R-:W-:Y:S01]  /*1bf0*/  IMAD.HI R4, R4, 0x2, RZ ;  /* 0x0000000204047827 */ /* 0x000fe200078e02ff */
[----:B------:R-:W-:-:S02]  /*1c00*/  UIADD3.64 UR6, UR10, 0x3fe, URZ ;  /* 0x000003fe0a067897 */ /* 0x000fc4000fffe03f */
[----:B------:R-:W-:Y:S01]  /*1c10*/  UIADD3.64 UR12, UR10, 0x4, URZ ;  /* 0x000000040a0c7897 */ /* 0x000fe2000fffe03f */
[C---:B------:R-:W-:Y:S01]  /*1c20*/  IMAD R5, R15.reuse, 0x52, RZ ;  /* 0x000000520f057824 */ /* 0x040fe200078e02ff */
[----:B------:R-:W-:Y:S01]  /*1c30*/  UIADD3.64 UR6, UR10, 0x1fe, URZ ;  /* 0x000001fe0a067897 */ /* 0x000fe2000fffe03f */
[----:B------:R-:W4:Y:S01]  /*1c40*/  LDC R14, c[0x0][0x268] ;  /* 0x00009a00ff0e7b82 */ /* 0x000f220000000800 */
[----:B------:R-:W-:Y:S01]  /*1c50*/  IMAD R7, R15, 0x5a, RZ ;  /* 0x0000005a0f077824 */ /* 0x000fe200078e02ff */
[----:B------:R-:W-:Y:S01]  /*1c60*/  UIADD3.64 UR12, UR10, 0x200, URZ ;  /* 0x000002000a0c7897 */ /* 0x000fe2000fffe03f */
[-C--:B------:R-:W-:Y:S01]  /*1c70*/  IADD3 RZ, P2, R5, R152.reuse, RZ ;  /* 0x0000009805ff7210 */ /* 0x080fe20007f5e0ff */
[----:B------:R-:W-:Y:S01]  /*1c80*/  IMAD R5, R15, 0x58, RZ ;  /* 0x000000580f057824 */ /* 0x000fe200078e02ff */
[----:B------:R-:W-:Y:S01]  /*1c90*/  UIADD3.64 UR6, UR10, 0x202, URZ ;  /* 0x000002020a067897 */ /* 0x000fe2000fffe03f */
[----:B------:R-:W-:Y:S01]  /*1ca0*/  IADD3 RZ, P0, R7, R152, RZ ;  /* 0x0000009807ff7210 */ /* 0x000fe20007f1e0ff */
[----:B------:R-:W-:Y:S01]  /*1cb0*/  IMAD R7, R15, 0x2a, RZ ;  /* 0x0000002a0f077824 */ /* 0x000fe200078e02ff */
[----:B-1----:R-:W-:Y:S01]  /*1cc0*/  IADD3 R6, P1, P3, R6, R12, R11 ;  /* 0x0000000c06067210 */ /* 0x002fe20007b3e00b */
[----:B------:R-:W1:Y:S01]  /*1cd0*/  LDC R18, c[0x0][0x268] ;  /* 0x00009a00ff127b82 */ /* 0x000e620000000800 */
[-C--:B------:R-:W-:Y:S01]  /*1ce0*/  IADD3 RZ, P4, R5, R152.reuse, RZ ;  /* 0x0000009805ff7210 */ /* 0x080fe20007f9e0ff */
[C---:B------:R-:W-:Y:S01]  /*1cf0*/  IMAD R5, R15.reuse, 0x29, RZ ;  /* 0x000000290f057824 */ /* 0x040fe200078e02ff */
[----:B------:R-:W-:Y:S01]  /*1d00*/  IADD3.X R0, R4, R13, R0, P1, P3 ;  /* 0x0000000d04007210 */ /* 0x000fe20000fe6400 */
[C---:B------:R-:W-:Y:S01]  /*1d10*/  IMAD R11, R15.reuse, 0x5e, RZ ;  /* 0x0000005e0f0b7824 */ /* 0x040fe200078e02ff */
[----:B------:R-:W-:Y:S01]  /*1d20*/  SHF.R.U32.HI R4, RZ, 0x7, R155 ;  /* 0x00000007ff047819 */ /* 0x000fe2000001169b */
[----:B------:R-:W-:Y:S01]  /*1d30*/  IMAD R9, R15, 0x5c, RZ ;  /* 0x0000005c0f097824 */ /* 0x000fe200078e02ff */
[-C--:B------:R-:W-:Y:S01]  /*1d40*/  LEA.HI.X.SX32 R175, R5, R153.reuse, 0x1, P2 ;  /* 0x0000009905af7211 */ /* 0x080fe200010f0eff */
[----:B------:R-:W5:Y:S01]  /*1d50*/  LDC R12, c[0x0][0x268] ;  /* 0x00009a00ff0c7b82 */ /* 0x000f620000000800 */
[----:B------:R-:W-:Y:S01]  /*1d60*/  SGXT.U32 R4, R4, 0x1 ;  /* 0x000000010404781a */ /* 0x000fe20000000000 */
[----:B------:R-:W-:Y:S01]  /*1d70*/  IMAD R13, R15, 0x62, RZ ;  /* 0x000000620f0d7824 */ /* 0x000fe200078e02ff */
[-C--:B------:R-:W-:Y:S01]  /*1d80*/  LEA.HI.X.SX32 R5, R7, R153.reuse, 0x1, P6 ;  /* 0x0000009907057211 */ /* 0x080fe200030f0eff */
[----:B------:R-:W-:Y:S01]  /*1d90*/  STL [R1+0xec], R175 ;  /* 0x0000ecaf01007387 */ /* 0x000fe20000100800 */
[----:B------:R-:W-:Y:S01]  /*1da0*/  IADD3 RZ, P3, R11, R152, RZ ;  /* 0x000000980bff7210 */ /* 0x000fe20007f7e0ff */
[----:B0-----:R-:W-:Y:S01]  /*1db0*/  IMAD R95, R4, R8, RZ ;  /* 0x00000008045f7224 */ /* 0x001fe200078e02ff */
[-C--:B------:R-:W-:Y:S01]  /*1dc0*/  IADD3 RZ, P1, R9, R152.reuse, RZ ;  /* 0x0000009809ff7210 */ /* 0x080fe20007f3e0ff */
[----:B------:R-:W0:Y:S01]  /*1dd0*/  LDC R4, c[0x0][0x268] ;  /* 0x00009a00ff047b82 */ /* 0x000e220000000800 */
[----:B------:R-:W-:Y:S01]  /*1de0*/  IMAD R11, R15, 0x60, RZ ;  /* 0x000000600f0b7824 */ /* 0x000fe200078e02ff */
[----:B------:R2:W-:Y:S01]  /*1df0*/  STL [R1+0xe4], R5 ;  /* 0x0000e40501007387 */ /* 0x0005e20000100800 */
[C---:B------:R-:W-:Y:S01]  /*1e00*/  IMAD R97, R8.reuse, 0x2, R95 ;  /* 0x0000000208617824 */ /* 0x040fe200078e025f */
[-C--:B------:R-:W-:Y:S01]  /*1e10*/  IADD3 RZ, P6, R13, R152.reuse, RZ ;  /* 0x000000980dff7210 */ /* 0x080fe20007fde0ff */
[----:B------:R-:W-:Y:S01]  /*1e20*/  IMAD R9, R15, 0x2b, RZ ;  /* 0x0000002b0f097824 */ /* 0x000fe200078e02ff */
[-C--:B------:R-:W-:Y:S01]  /*1e30*/  IADD3 RZ, P2, R11, R152.reuse, RZ ;  /* 0x000000980bff7210 */ /* 0x080fe20007f5e0ff */
[C---:B------:R-:W-:Y:S01]  /*1e40*/  IMAD R99, R8.reuse, 0x2, R97 ;  /* 0x0000000208637824 */ /* 0x040fe200078e0261 */
[----:B------:R-:W1:Y:S01]  /*1e50*/  LDC R20, c[0x0][0x268] ;  /* 0x00009a00ff147b82 */ /* 0x000e620000000800 */
[----:B------:R-:W-:Y:S01]  /*1e60*/  IMAD R7, R15, 0x2d, RZ ;  /* 0x0000002d0f077824 */ /* 0x000fe200078e02ff */
[-C--:B------:R-:W-:Y:S01]  /*1e70*/  LEA.HI.X.SX32 R9, R9, R153.reuse, 0x1, P5 ;  /* 0x0000009909097211 */ /* 0x080fe200028f0eff */
[C---:B------:R-:W-:Y:S01]  /*1e80*/  IMAD R101, R8.reuse, 0x2, R99 ;  /* 0x0000000208657824 */ /* 0x040fe200078e0263 */
[----:B------:R-:W-:Y:S01]  /*1e90*/  UIADD3.64 UR12, UR10, 0x204, URZ ;  /* 0x000002040a0c7897 */ /* 0x000fe2000fffe03f */
[----:B--2---:R-:W-:Y:S01]  /*1ea0*/  IMAD R5, R15, 0x2c, RZ ;  /* 0x0000002c0f057824 */ /* 0x004fe200078e02ff */
[----:B------:R-:W-:Y:S01]  /*1eb0*/  LEA.HI.X.SX32 R171, R7, R153, 0x1, P0 ;  /* 0x0000009907ab7211 */ /* 0x000fe200000f0eff */
[----:B------:R-:W-:Y:S01]  /*1ec0*/  IMAD R11, R15, 0x68, RZ ;  /* 0x000000680f0b7824 */ /* 0x000fe200078e02ff */
[C---:B------:R-:W-:Y:S01]  /*1ed0*/  LEA R105, R8.reuse, R101, 0x1 ;  /* 0x0000006508697211 */ /* 0x040fe200078e08ff */
[----:B------:R-:W2:Y:S01]  /*1ee0*/  LDC R22, c[0x0][0x268] ;  /* 0x00009a00ff167b82 */ /* 0x000ea20000000800 */
[-C--:B------:R-:W-:Y:S01]  /*1ef0*/  LEA.HI.X.SX32 R173, R5, R153.reuse, 0x1, P4 ;  /* 0x0000009905ad7211 */ /* 0x080fe200020f0eff */
[----:B------:R-:W-:Y:S01]  /*1f00*/  IMAD R5, R15, 0x2e, RZ ;  /* 0x0000002e0f057824 */ /* 0x000fe200078e02ff */
[----:B------:R3:W-:Y:S01]  /*1f10*/  STL [R1+0xdc], R9 ;  /* 0x0000dc0901007387 */ /* 0x0007e20000100800 */
[C---:B------:R-:W-:Y:S01]  /*1f20*/  IMAD R137, R8.reuse, 0x2, R105 ;  /* 0x0000000208897824 */ /* 0x040fe200078e0269 */
[-C--:B------:R-:W-:Y:S01]  /*1f30*/  IADD3 RZ, P0, R11, R152.reuse, RZ ;  /* 0x000000980bff7210 */ /* 0x080fe20007f1e0ff */
[----:B------:R-:W-:Y:S01]  /*1f40*/  IMAD R7, R15, 0x2f, RZ ;  /* 0x0000002f0f077824 */ /* 0x000fe200078e02ff */
[-C--:B------:R-:W-:Y:S01]  /*1f50*/  LEA.HI.X.SX32 R169, R5, R153.reuse, 0x1, P1 ;  /* 0x0000009905a97211 */ /* 0x080fe200008f0eff */
[C---:B------:R-:W-:Y:S01]  /*1f60*/  IMAD R139, R8.reuse, 0x2, R137 ;  /* 0x00000002088b7824 */ /* 0x040fe200078e0289 */
[----:B------:R-:W2:Y:S01]  /*1f70*/  LDC R24, c[0x0][0x268] ;  /* 0x00009a00ff187b82 */ /* 0x000ea20000000800 */
[----:B------:R-:W-:Y:S01]  /*1f80*/  IMAD R11, R15, 0x6c, RZ ;  /* 0x0000006c0f0b7824 */ /* 0x000fe200078e02ff */
[----:B------:R-:W-:Y:S01]  /*1f90*/  LEA.HI.X.SX32 R163, R7, R153, 0x1, P3 ;  /* 0x0000009907a37211 */ /* 0x000fe200018f0eff */
[C---:B------:R-:W-:Y:S01]  /*1fa0*/  IMAD R141, R8.reuse, 0x2, R139 ;  /* 0x00000002088d7824 */ /* 0x040fe200078e028b */
[----:B------:R-:W-:Y:S01]  /*1fb0*/  STL [R1+0xd4], R173 ;  /* 0x0000d4ad01007387 */ /* 0x000fe20000100800 */
[----:B---3--:R-:W-:Y:S01]  /*1fc0*/  IMAD R9, R15, 0x66, RZ ;  /* 0x000000660f097824 */ /* 0x008fe200078e02ff */
[-C--:B------:R-:W-:Y:S01]  /*1fd0*/  IADD3 RZ, P3, R11, R152.reuse, RZ ;  /* 0x000000980bff7210 */ /* 0x080fe20007f7e0ff */
[C---:B------:R-:W-:Y:S01]  /*1fe0*/  IMAD R5, R15.reuse, 0x30, RZ ;  /* 0x000000300f057824 */ /* 0x040fe200078e02ff */
[C---:B------:R-:W-:Y:S01]  /*1ff0*/  LEA R143, R8.reuse, R141, 0x1 ;  /* 0x0000008d088f7211 */ /* 0x040fe200078e08ff */
[----:B------:R-:W3:Y:S01]  /*2000*/  LDC R26, c[0x0][0x268] ;  /* 0x00009a00ff1a7b82 */ /* 0x000ee20000000800 */
[----:B------:R-:W-:Y:S01]  /*2010*/  IMAD R17, R15, 0x64, RZ ;  /* 0x000000640f117824 */ /* 0x000fe200078e02ff */
[-C--:B------:R-:W-:Y:S01]  /*2020*/  IADD3 RZ, P4, R9, R152.reuse, RZ ;  /* 0x0000009809ff7210 */ /* 0x080fe20007f9e0ff */
[----:B------:R-:W-:Y:S01]  /*2030*/  IMAD R9, R15, 0x6a, RZ ;  /* 0x0000006a0f097824 */ /* 0x000fe200078e02ff */
[-C--:B------:R-:W-:Y:S01]  /*2040*/  LEA.HI.X.SX32 R11, R5, R153.reuse, 0x1, P2 ;  /* 0x00000099050b7211 */ /* 0x080fe200010f0eff */
[C---:B------:R-:W-:Y:S01]  /*2050*/  IMAD R145, R8.reuse, 0x2, R143 ;  /* 0x0000000208917824 */ /* 0x040fe200078e028f */
[-C--:B------:R-:W-:Y:S01]  /*2060*/  IADD3 RZ, P5, R17, R152.reuse, RZ ;  /* 0x0000009811ff7210 */ /* 0x080fe20007fbe0ff */
[----:B------:R-:W-:Y:S01]  /*2070*/  IMAD R5, R15, 0x31, RZ ;  /* 0x000000310f057824 */ /* 0x000fe200078e02ff */
[----:B------:R-:W3:Y:S01]  /*2080*/  LDC R28, c[0x0][0x268] ;  /* 0x00009a00ff1c7b82 */ /* 0x000ee20000000800 */
[C---:B------:R-:W-:Y:S01]  /*2090*/  IMAD R147, R8.reuse, 0x2, R145 ;  /* 0x0000000208937824 */ /* 0x040fe200078e0291 */
[-C--:B------:R-:W-:Y:S01]  /*20a0*/  IADD3 RZ, P1, R9, R152.reuse, RZ ;  /* 0x0000009809ff7210 */ /* 0x080fe20007f3e0ff */
[----:B------:R-:W-:Y:S01]  /*20b0*/  IMAD R7, R15, 0x32, RZ ;  /* 0x000000320f077824 */ /* 0x000fe200078e02ff */
[-C--:B------:R-:W-:Y:S01]  /*20c0*/  LEA.HI.X.SX32 R23, R5, R153.reuse, 0x1, P6 ;  /* 0x0000009905177211 */ /* 0x080fe200030f0eff */
[C---:B------:R-:W-:Y:S01]  /*20d0*/  IMAD R149, R8.reuse, 0x2, R147 ;  /* 0x0000000208957824 */ /* 0x040fe200078e0293 */
[----:B------:R-:W-:Y:S01]  /*20e0*/  STL [R1+0xcc], R171 ;  /* 0x0000ccab01007387 */ /* 0x000fe20000100800 */
[----:B------:R-:W-:Y:S01]  /*20f0*/  IMAD R9, R15, 0x6e, RZ ;  /* 0x0000006e0f097824 */ /* 0x000fe200078e02ff */
[----:B------:R-:W3:Y:S01]  /*2100*/  LDC R30, c[0x0][0x268] ;  /* 0x00009a00ff1e7b82 */ /* 0x000ee20000000800 */
[----:B------:R-:W-:Y:S01]  /*2110*/  LEA.HI.X.SX32 R21, R7, R153, 0x1, P5 ;  /* 0x0000009907157211 */ /* 0x000fe200028f0eff */
[C---:B------:R-:W-:Y:S01]  /*2120*/  IMAD R5, R15.reuse, 0x33, RZ ;  /* 0x000000330f057824 */ /* 0x040fe200078e02ff */
[C---:B------:R-:W-:Y:S01]  /*2130*/  LEA R151, R8.reuse, R149, 0x1 ;  /* 0x0000009508977211 */ /* 0x040fe200078e08ff */
[----:B------:R-:W-:Y:S01]  /*2140*/  IMAD R7, R15, 0x34, RZ ;  /* 0x000000340f077824 */ /* 0x000fe200078e02ff */
[-C--:B------:R-:W-:Y:S01]  /*2150*/  IADD3 RZ, P2, R9, R152.reuse, RZ ;  /* 0x0000009809ff7210 */ /* 0x080fe20007f5e0ff */
[----:B------:R-:W-:Y:S01]  /*2160*/  STL [R1+0xc4], R169 ;  /* 0x0000c4a901007387 */ /* 0x000fe20000100800 */
[----:B------:R-:W-:Y:S01]  /*2170*/  IMAD R9, R15, 0x70, RZ ;  /* 0x000000700f097824 */ /* 0x000fe200078e02ff */
[----:B------:R-:W3:Y:S01]  /*2180*/  LDC R32, c[0x0][0x268] ;  /* 0x00009a00ff207b82 */ /* 0x000ee20000000800 */
[C---:B------:R-:W-:Y:S01]  /*2190*/  IMAD R155, R8.reuse, 0x2, R151 ;  /* 0x00000002089b7824 */ /* 0x040fe200078e0297 */
[-C--:B------:R-:W-:Y:S01]  /*21a0*/  LEA.HI.X.SX32 R19, R5, R153.reuse, 0x1, P4 ;  /* 0x0000009905137211 */ /* 0x080fe200020f0eff */
[----:B------:R-:W-:Y:S01]  /*21b0*/  STL [R1+0xbc], R163 ;  /* 0x0000bca301007387 */ /* 0x000fe20000100800 */
[-C--:B------:R-:W-:Y:S01]  /*21c0*/  LEA.HI.X.SX32 R17, R7, R153.reuse, 0x1, P0 ;  /* 0x0000009907117211 */ /* 0x080fe200000f0eff */
[----:B------:R-:W-:Y:S01]  /*21d0*/  IMAD R35, R8, 0x2, R155 ;  /* 0x0000000208237824 */ /* 0x000fe200078e029b */
[-C--:B------:R-:W-:Y:S01]  /*21e0*/  IADD3 RZ, P6, R9, R152.reuse, RZ ;  /* 0x0000009809ff7210 */ /* 0x080fe20007fde0ff */
[C---:B------:R-:W-:Y:S01]  /*21f0*/  IMAD R5, R15.reuse, 0x35, RZ ;  /* 0x000000350f057824 */ /* 0x040fe200078e02ff */
[----:B------:R-:W3:Y:S01]  /*2200*/  LDC R34, c[0x0][0x268] ;  /* 0x00009a00ff227b82 */ /* 0x000ee20000000800 */
[----:B0-----:R-:W-:Y:S01]  /*2210*/  IMAD R89, R4, 0x2, R35 ;  /* 0x0000000204597824 */ /* 0x001fe200078e0223 */
[----:B------:R0:W-:Y:S01]  /*2220*/  STL [R1+0xb4], R11 ;  /* 0x0000b40b01007387 */ /* 0x0001e20000100800 */
[----:B------:R-:W-:Y:S01]  /*2230*/  IMAD R7, R15, 0x36, RZ ;  /* 0x000000360f077824 */ /* 0x000fe200078e02ff */
[----:B------:R-:W-:Y:S01]  /*2240*/  LEA.HI.X.SX32 R13, R5, R153, 0x1, P1 ;  /* 0x00000099050d7211 */ /* 0x000fe200008f0eff */
[C---:B------:R-:W-:Y:S01]  /*2250*/  IMAD R41, R15.reuse, 0x37, RZ ;  /* 0x000000370f297824 */ /* 0x040fe200078e02ff */
[----:B------:R-:W-:Y:S01]  /*2260*/  LEA R91, R10, R89, 0x1 ;  /* 0x000000590a5b7211 */ /* 0x000fe200078e08ff */
[----:B------:R-:W-:Y:S01]  /*2270*/  IMAD R47, R15, 0x38, RZ ;  /* 0x000000380f2f7824 */ /* 0x000fe200078e02ff */
[----:B------:R-:W3:Y:S01]  /*2280*/  LDC R38, c[0x0][0x268] ;  /* 0x00009a00ff267b82 */ /* 0x000ee20000000800 */
[----:B------:R-:W-:Y:S01]  /*2290*/  STL [R1+0xac], R23 ;  /* 0x0000ac1701007387 */ /* 0x000fe20000100800 */
[-C--:B------:R-:W-:Y:S01]  /*22a0*/  LEA.HI.X.SX32 R5, R7, R153.reuse, 0x1, P3 ;  /* 0x0000009907057211 */ /* 0x080fe200018f0eff */
[----:B-----5:R-:W-:Y:S01]  /*22b0*/  IMAD R87, R12, 0x2, R91 ;  /* 0x000000020c577824 */ /* 0x020fe200078e025b */
[-C--:B------:R-:W-:Y:S01]  /*22c0*/  LEA.HI.X.SX32 R161, R41, R153.reuse, 0x1, P2 ;  /* 0x0000009929a17211 */ /* 0x080fe200010f0eff */
[C---:B0-----:R-:W-:Y:S01]  /*22d0*/  IMAD R11, R15.reuse, 0x72, RZ ;  /* 0x000000720f0b7824 */ /* 0x041fe200078e02ff */
[----:B------:R0:W-:Y:S01]  /*22e0*/  STL [R1+0xa4], R21 ;  /* 0x0000a41501007387 */ /* 0x0001e20000100800 */
[----:B----4-:R-:W-:Y:S01]  /*22f0*/  IMAD R133, R14, 0x2, R87 ;  /* 0x000000020e857824 */ /* 0x010fe200078e0257 */
[----:B------:R-:W4:Y:S01]  /*2300*/  LDC R40, c[0x0][0x268] ;  /* 0x00009a00ff287b82 */ /* 0x000f220000000800 */
[----:B------:R-:W-:Y:S01]  /*2310*/  IMAD R93, R15, 0x39, RZ ;  /* 0x000000390f5d7824 */ /* 0x000fe200078e02ff */
[----:B------:R-:W-:Y:S01]  /*2320*/  IADD3 RZ, P5, R11, R152, RZ ;  /* 0x000000980bff7210 */ /* 0x000fe20007fbe0ff */
[----:B------:R-:W-:Y:S01]  /*2330*/  IMAD R135, R16, 0x2, R133 ;  /* 0x0000000210877824 */ /* 0x000fe200078e0285 */
[----:B------:R-:W-:Y:S01]  /*2340*/  STL [R1+0x9c], R19 ;  /* 0x00009c1301007387 */ /* 0x000fe20000100800 */
[-C--:B------:R-:W-:Y:S01]  /*2350*/  LEA R162, P2, R95, R6.reuse, 0x1 ;  /* 0x000000065fa27211 */ /* 0x080fe200078408ff */
[----:B------:R-:W-:Y:S01]  /*2360*/  IMAD R11, R15, 0x76, RZ ;  /* 0x000000760f0b7824 */ /* 0x000fe200078e02ff */
[----:B------:R-:W-:Y:S01]  /*2370*/  LEA.HI.X.SX32 R167, R47, R153, 0x1, P6 ;  /* 0x000000992fa77211 */ /* 0x000fe200030f0eff */
[----:B------:R-:W5:Y:S01]  /*2380*/  LDC R44, c[0x0][0x268] ;  /* 0x00009a00ff2c7b82 */ /* 0x000f620000000800 */
[----:B-1----:R-:W-:Y:S01]  /*2390*/  LEA R29, R18, R135, 0x1 ;  /* 0x00000087121d7211 */ /* 0x002fe200078e08ff */
[----:B------:R-:W-:Y:S01]  /*23a0*/  STL [R1+0x94], R17 ;  /* 0x0000941101007387 */ /* 0x000fe20000100800 */
[----:B------:R-:W-:Y:S01]  /*23b0*/  LEA R160, P6, R97, R6, 0x1 ;  /* 0x0000000661a07211 */ /* 0x000fe200078c08ff */
[----:B------:R-:W-:Y:S01]  /*23c0*/  IMAD R9, R15, 0x74, RZ ;  /* 0x000000740f097824 */ /* 0x000fe200078e02ff */
[----:B------:R-:W-:Y:S01]  /*23d0*/  LEA.HI.X.SX32 R165, R93, R153, 0x1, P5 ;  /* 0x000000995da57211 */ /* 0x000fe200028f0eff */
[----:B------:R-:W-:Y:S01]  /*23e0*/  IMAD R83, R20, 0x2, R29 ;  /* 0x0000000214537824 */ /* 0x000fe200078e021d */
[----:B------:R-:W-:Y:S01]  /*23f0*/  STL [R1+0x8c], R13 ;  /* 0x00008c0d01007387 */ /* 0x000fe20000100800 */
[----:B------:R-:W1:Y:S01]  /*2400*/  LDC R46, c[0x0][0x268] ;  /* 0x00009a00ff2e7b82 */ /* 0x000e620000000800 */
[----:B------:R-:W-:Y:S01]  /*2410*/  LEA.HI.X.SX32 R163, R95, R0, 0x1, P2 ;  /* 0x000000005fa37211 */ /* 0x000fe200010f0eff */
[----:B--2---:R-:W-:Y:S01]  /*2420*/  IMAD R85, R22, 0x2, R83 ;  /* 0x0000000216557824 */ /* 0x004fe200078e0253 */
[----:B------:R-:W-:Y:S01]  /*2430*/  STL [R1+0x84], R5 ;  /* 0x0000840501007387 */ /* 0x000fe20000100800 */
[----:B------:R-:W-:Y:S01]  /*2440*/  LEA R164, P2, R99, R6, 0x1 ;  /* 0x0000000663a47211 */ /* 0x000fe200078408ff */
[----:B0-----:R-:W-:Y:S01]  /*2450*/  IMAD R21, R15, 0x7e, RZ ;  /* 0x0000007e0f157824 */ /* 0x001fe200078e02ff */
[-C--:B------:R-:W-:Y:S01]  /*2460*/  IADD3 RZ, P0, R11, R152.reuse, RZ ;  /* 0x000000980bff7210 */ /* 0x080fe20007f1e0ff */
[----:B------:R-:W-:Y:S01]  /*2470*/  IMAD R79, R24, 0x2, R85 ;  /* 0x00000002184f7824 */ /* 0x000fe200078e0255 */
[----:B------:R-:W0:Y:S01]  /*2480*/  LDC R50, c[0x0][0x268] ;  /* 0x00009a00ff327b82 */ /* 0x000e220000000800 */
[----:B------:R2:W-:Y:S01]  /*2490*/  STL [R1+0x7c], R161 ;  /* 0x00007ca101007387 */ /* 0x0005e20000100800 */
[----:B------:R-:W-:Y:S01]  /*24a0*/  IMAD R11, R15, 0x7a, RZ ;  /* 0x0000007a0f0b7824 */ /* 0x000fe200078e02ff */
[-C--:B------:R-:W-:Y:S01]  /*24b0*/  IADD3 RZ, P4, R9, R152.reuse, RZ ;  /* 0x0000009809ff7210 */ /* 0x080fe20007f9e0ff */
[----:B------:R-:W-:Y:S01]  /*24c0*/  IMAD R9, R15, 0x78, RZ ;  /* 0x000000780f097824 */ /* 0x000fe200078e02ff */
[----:B---3--:R-:W-:Y:S01]  /*24d0*/  LEA R81, R26, R79, 0x1 ;  /* 0x0000004f1a517211 */ /* 0x008fe200078e08ff */
[----:B------:R-:W-:Y:S01]  /*24e0*/  STL [R1+0x74], R167 ;  /* 0x000074a701007387 */ /* 0x000fe20000100800 */
[-C--:B------:R-:W-:Y:S01]  /*24f0*/  IADD3 RZ, P3, R11, R152.reuse, RZ ;  /* 0x000000980bff7210 */ /* 0x080fe20007f7e0ff */
[----:B------:R-:W3:Y:S01]  /*2500*/  LDC R52, c[0x0][0x268] ;  /* 0x00009a00ff347b82 */ /* 0x000ee20000000800 */
[----:B------:R-:W-:Y:S01]  /*2510*/  IADD3 RZ, P1, R9, R152, RZ ;  /* 0x0000009809ff7210 */ /* 0x000fe20007f3e0ff */
[----:B------:R-:W-:Y:S01]  /*2520*/  IMAD R131, R28, 0x2, R81 ;  /* 0x000000021c837824 */ /* 0x000fe200078e0251 */
[-C--:B--2---:R-:W-:Y:S01]  /*2530*/  LEA.HI.X.SX32 R161, R97, R0.reuse, 0x1, P6 ;  /* 0x0000000061a17211 */ /* 0x084fe200030f0eff */
[----:B------:R2:W-:Y:S01]  /*2540*/  STL [R1+0x6c], R165 ;  /* 0x00006ca501007387 */ /* 0x0005e20000100800 */
[----:B------:R-:W-:Y:S01]  /*2550*/  IMAD R22, R15, 0x7c, RZ ;  /* 0x0000007c0f167824 */ /* 0x000fe200078e02ff */
[----:B------:R-:W-:Y:S01]  /*2560*/  UIADD3.64 UR6, UR10, 0x5fe, URZ ;  /* 0x000005fe0a067897 */ /* 0x000fe2000fffe03f */
[----:B------:R-:W-:Y:S01]  /*2570*/  IMAD R77, R30, 0x2, R131 ;  /* 0x000000021e4d7824 */ /* 0x000fe200078e0283 */
[----:B------:R-:W3:Y:S01]  /*2580*/  LDC R56, c[0x0][0x268] ;  /* 0x00009a00ff387b82 */ /* 0x000ee20000000800 */
[----:B------:R4:W-:Y:S01]  /*2590*/  STL.64 [R1+0x4f0], R162 ;  /* 0x0004f0a201007387 */ /* 0x0009e20000100a00 */
[----:B------:R-:W-:Y:S01]  /*25a0*/  UIADD3.64 UR12, UR10, 0x600, URZ ;  /* 0x000006000a0c7897 */ /* 0x000fe2000fffe03f */
[----:B------:R-:W-:Y:S01]  /*25b0*/  IMAD R127, R32, 0x2, R77 ;  /* 0x00000002207f7824 */ /* 0x000fe200078e024d */
[----:B------:R-:W-:Y:S01]  /*25c0*/  UIADD3.64 UR6, UR10, 0x602, URZ ;  /* 0x000006020a067897 */ /* 0x000fe2000fffe03f */
[----:B------:R5:W-:Y:S01]  /*25d0*/  STL.64 [R1+0x4e8], R160 ;  /* 0x0004e8a001007387 */ /* 0x000be20000100a00 */
[----:B--2---:R-:W-:Y:S01]  /*25e0*/  LEA.HI.X.SX32 R165, R99, R0, 0x1, P2 ;  /* 0x0000000063a57211 */ /* 0x004fe200010f0eff */
[----:B------:R-:W-:Y:S01]  /*25f0*/  UIADD3.64 UR12, UR10, 0x604, URZ ;  /* 0x000006040a0c7897 */ /* 0x000fe2000fffe03f */
[----:B------:R-:W-:Y:S01]  /*2600*/  LEA R129, R34, R127, 0x1 ;  /* 0x0000007f22817211 */ /* 0x000fe200078e08ff */
[----:B------:R-:W2:Y:S01]  /*2610*/  LDC R58, c[0x0][0x268] ;  /* 0x00009a00ff3a7b82 */ /* 0x000ea20000000800 */
[----:B------:R-:W-:Y:S01]  /*2620*/  UIADD3.64 UR6, UR10, 0x9fe, URZ ;  /* 0x000009fe0a067897 */ /* 0x000fe2000fffe03f */
[----:B------:R1:W-:Y:S01]  /*2630*/  STL.64 [R1+0x4e0], R164 ;  /* 0x0004e0a401007387 */ /* 0x0003e20000100a00 */
[----:B------:R-:W-:Y:S01]  /*2640*/  UIADD3.64 UR12, UR10, 0xa00, URZ ;  /* 0x00000a000a0c7897 */ /* 0x000fe2000fffe03f */
[----:B------:R-:W-:Y:S01]  /*2650*/  IMAD R73, R38, 0x2, R129 ;  /* 0x0000000226497824 */ /* 0x000fe200078e0281 */
[----:B----4-:R-:W-:Y:S01]  /*2660*/  LEA R162, P5, R101, R6, 0x1 ;  /* 0x0000000665a27211 */ /* 0x010fe200078a08ff */
[----:B------:R-:W-:-:S02]  /*2670*/  UIADD3.64 UR6, UR10, 0xa02, URZ ;  /* 0x00000a020a067897 */ /* 0x000fc4000fffe03f */
[----:B------:R-:W-:Y:S01]  /*2680*/  IMAD R75, R40, 0x2, R73 ;  /* 0x00000002284b7824 */ /* 0x000fe200078e0249 */
[----:B------:R-:W4:Y:S01]  /*2690*/  LDC R62, c[0x0][0x268] ;  /* 0x00009a00ff3e7b82 */ /* 0x000f220000000800 */
[----:B-----5:R-:W-:Y:S01]  /*26a0*/  LEA R160, P6, R105, R6, 0x1 ;  /* 0x0000000669a07211 */ /* 0x020fe200078c08ff */
[----:B------:R-:W-:Y:S01]  /*26b0*/  UIADD3.64 UR16, UR10, 0xa04, URZ ;  /* 0x00000a040a107897 */ /* 0x000fe2000fffe03f */
[----:B------:R-:W-:Y:S01]  /*26c0*/  IMAD R125, R44, 0x2, R75 ;  /* 0x000000022c7d7824 */ /* 0x000fe200078e024b */
[-C--:B------:R-:W-:Y:S01]  /*26d0*/  LEA.HI.X.SX32 R163, R101, R0.reuse, 0x1, P5 ;  /* 0x0000000065a37211 */ /* 0x080fe200028f0eff */
[----:B------:R-:W-:Y:S01]  /*26e0*/  UIADD3.64 UR6, UR10, 0xdfe, URZ ;  /* 0x00000dfe0a067897 */ /* 0x000fe2000fffe03f */
[----:B------:R-:W-:Y:S01]  /*26f0*/  LEA.HI.X.SX32 R161, R105, R0, 0x1, P6 ;  /* 0x0000000069a17211 */ /* 0x000fe200030f0eff */
[----:B------:R-:W-:Y:S01]  /*2700*/  UIADD3.64 UR12, UR10, 0xe00, URZ ;  /* 0x00000e000a0c7897 */ /* 0x000fe2000fffe03f */
[----:B-1----:R-:W-:Y:S01]  /*2710*/  LEA R69, R46, R125, 0x1 ;  /* 0x0000007d2e457211 */ /* 0x002fe200078e08ff */
[----:B------:R-:W1:Y:S01]  /*2720*/  LDC R64, c[0x0][0x268] ;  /* 0x00009a00ff407b82 */ /* 0x000e620000000800 */
[C---:B------:R-:W-:Y:S01]  /*2730*/  LEA R164, P2, R137.reuse, R6, 0x1 ;  /* 0x0000000689a47211 */ /* 0x040fe200078408ff */
[----:B------:R5:W-:Y:S01]  /*2740*/  STL.64 [R1+0x4d8], R162 ;  /* 0x0004d8a201007387 */ /* 0x000be20000100a00 */
[----:B------:R-:W-:Y:S01]  /*2750*/  UIADD3.64 UR16, UR10, 0xe02, URZ ;  /* 0x00000e020a107897 */ /* 0x000fe2000fffe03f */
[----:B0-----:R-:W-:Y:S01]  /*2760*/  IMAD R65, R50, 0x2, R69 ;  /* 0x0000000232417824 */ /* 0x001fe200078e0245 */
[----:B------:R-:W-:Y:S01]  /*2770*/  LEA.HI.X.SX32 R165, R137, R0, 0x1, P2 ;  /* 0x0000000089a57211 */ /* 0x000fe200010f0eff */
[----:B------:R0:W-:Y:S01]  /*2780*/  STL.64 [R1+0x4d0], R160 ;  /* 0x0004d0a001007387 */ /* 0x0001e20000100a00 */
[----:B------:R-:W-:Y:S01]  /*2790*/  UIADD3.64 UR6, UR10, 0xe04, URZ ;  /* 0x00000e040a067897 */ /* 0x000fe2000fffe03f */
[----:B------:R-:W1:Y:S01]  /*27a0*/  LDC R106, c[0x0][0x268] ;  /* 0x00009a00ff6a7b82 */ /* 0x000e620000000800 */
[----:B---3--:R-:W-:Y:S01]  /*27b0*/  IMAD R123, R52, 0x2, R65 ;  /* 0x00000002347b7824 */ /* 0x008fe200078e0241 */
[----:B------:R3:W-:Y:S01]  /*27c0*/  STL.64 [R1+0x4c8], R164 ;  /* 0x0004c8a401007387 */ /* 0x0007e20000100a00 */
[----:B------:R-:W-:-:S02]  /*27d0*/  UIADD3.64 UR12, UR8, 0x80, URZ ;  /* 0x00000080080c7897 */ /* 0x000fc4000fffe03f */
[----:B------:R-:W-:Y:S01]  /*27e0*/  IMAD R67, R56, 0x2, R123 ;  /* 0x0000000238437824 */ /* 0x000fe200078e027b */
[-C--:B-----5:R-:W-:Y:S01]  /*27f0*/  LEA R162, P5, R139, R6.reuse, 0x1 ;  /* 0x000000068ba27211 */ /* 0x0a0fe200078a08ff */
[----:B------:R-:W-:Y:S01]  /*2800*/  UIADD3.64 UR16, UR8, 0x100, URZ ;  /* 0x0000010008107897 */ /* 0x000fe2000fffe03f */
[----:B------:R-:W5:Y:S01]  /*2810*/  LDC R108, c[0x0][0x268] ;  /* 0x00009a00ff6c7b82 */ /* 0x000f620000000800 */
[----:B------:R-:W-:Y:S01]  /*2820*/  UIADD3.64 UR14, UR10, 0x400, URZ ;  /* 0x000004000a0e7897 */ /* 0x000fe2000fffe03f */
[----:B--2---:R-:W-:Y:S01]  /*2830*/  LEA R61, R58, R67, 0x1 ;  /* 0x000000433a3d7211 */ /* 0x004fe200078e08ff */
[----:B------:R-:W-:Y:S01]  /*2840*/  UIADD3.64 UR18, UR10, 0x402, URZ ;  /* 0x000004020a127897 */ /* 0x000fe2000fffe03f */
[----:B0-----:R-:W-:Y:S01]  /*2850*/  LEA R160, P6, R141, R6, 0x1 ;  /* 0x000000068da07211 */ /* 0x001fe200078c08ff */
[----:B------:R-:W-:Y:S01]  /*2860*/  UIADD3.64 UR22, UR10, 0x404, URZ ;  /* 0x000004040a167897 */ /* 0x000fe2000fffe03f */
[-C--:B------:R-:W-:Y:S01]  /*2870*/  LEA.HI.X.SX32 R163, R139, R0.reuse, 0x1, P5 ;  /* 0x000000008ba37211 */ /* 0x080fe200028f0eff */
[----:B----4-:R-:W-:Y:S01]  /*2880*/  IMAD R121, R62, 0x2, R61 ;  /* 0x000000023e797824 */ /* 0x010fe200078e023d */
[----:B------:R-:W0:Y:S01]  /*2890*/  LDC R110, c[0x0][0x268] ;  /* 0x00009a00ff6e7b82 */ /* 0x000e220000000800 */
[----:B------:R-:W-:Y:S01]  /*28a0*/  LEA.HI.X.SX32 R161, R141, R0, 0x1, P6 ;  /* 0x000000008da17211 */ /* 0x000fe200030f0eff */
[----:B------:R-:W-:Y:S01]  /*28b0*/  UIADD3.64 UR26, UR10, 0x7fe, URZ ;  /* 0x000007fe0a1a7897 */ /* 0x000fe2000fffe03f */
[----:B-1----:R-:W-:Y:S01]  /*28c0*/  IMAD R59, R64, 0x2, R121 ;  /* 0x00000002403b7824 */ /* 0x002fe200078e0279 */
[----:B---3--:R-:W-:Y:S01]  /*28d0*/  LEA R164, P2, R143, R6, 0x1 ;  /* 0x000000068fa47211 */ /* 0x008fe200078408ff */
[----:B------:R1:W-:Y:S01]  /*28e0*/  STL.64 [R1+0x4c0], R162 ;  /* 0x0004c0a201007387 */ /* 0x0003e20000100a00 */
[----:B------:R-:W-:-:S02]  /*28f0*/  UIADD3.64 UR30, UR10, 0x800, URZ ;  /* 0x000008000a1e7897 */ /* 0x000fc4000fffe03f */
[----:B------:R-:W2:Y:S01]  /*2900*/  LDC R112, c[0x0][0x268] ;  /* 0x00009a00ff707b82 */ /* 0x000ea20000000800 */
[----:B------:R-:W-:Y:S01]  /*2910*/  IMAD R117, R106, 0x2, R59 ;  /* 0x000000026a757824 */ /* 0x000fe200078e023b */
[----:B------:R3:W-:Y:S01]  /*2920*/  STL.64 [R1+0x4b8], R160 ;  /* 0x0004b8a001007387 */ /* 0x0007e20000100a00 */
[----:B------:R-:W-:Y:S01]  /*2930*/  LEA.HI.X.SX32 R165, R143, R0, 0x1, P2 ;  /* 0x000000008fa57211 */ /* 0x000fe200010f0eff */
[----:B------:R-:W-:Y:S02]  /*2940*/  UIADD3.64 UR34, UR10, 0x802, URZ ;  /* 0x000008020a227897 */ /* 0x000fe4000fffe03f */
[----:B------:R-:W-:Y:S02]  /*2950*/  UIADD3.64 UR38, UR10, 0x804, URZ ;  /* 0x000008040a267897 */ /* 0x000fe4000fffe03f */
[----:B------:R-:W4:Y:S01]  /*2960*/  LDC R114, c[0x0][0x268] ;  /* 0x00009a00ff727b82 */ /* 0x000f220000000800 */
[----:B-----5:R-:W-:Y:S01]  /*2970*/  LEA R119, R108, R117, 0x1 ;  /* 0x000000756c777211 */ /* 0x020fe200078e08ff */
[----:B------:R5:W-:Y:S01]  /*2980*/  STL.64 [R1+0x4b0], R164 ;  /* 0x0004b0a401007387 */ /* 0x000be20000100a00 */
[-C--:B-1----:R-:W-:Y:S01]  /*2990*/  LEA R162, P5, R145, R6.reuse, 0x1 ;  /* 0x0000000691a27211 */ /* 0x082fe200078a08ff */
[----:B------:R-:W-:Y:S01]  /*29a0*/  UIADD3.64 UR42, UR10, 0xbfe, URZ ;  /* 0x00000bfe0a2a7897 */ /* 0x000fe2000fffe03f */
[----:B---3--:R-:W-:Y:S01]  /*29b0*/  LEA R160, P6, R147, R6, 0x1 ;  /* 0x0000000693a07211 */ /* 0x008fe200078c08ff */
[----:B------:R-:W-:-:S02]  /*29c0*/  UIADD3.64 UR46, UR10, 0xc00, URZ ;  /* 0x00000c000a2e7897 */ /* 0x000fc4000fffe03f */
[----:B------:R-:W1:Y:S01]  /*29d0*/  LDC R116, c[0x0][0x268] ;  /* 0x00009a00ff747b82 */ /* 0x000e620000000800 */
[----:B0-----:R-:W-:Y:S01]  /*29e0*/  IMAD R115, R110, 0x2, R119 ;  /* 0x000000026e737824 */ /* 0x001fe200078e0277 */
[-C--:B------:R-:W-:Y:S01]  /*29f0*/  LEA.HI.X.SX32 R163, R145, R0.reuse, 0x1, P5 ;  /* 0x0000000091a37211 */ /* 0x080fe200028f0eff */
[----:B------:R-:W-:Y:S01]  /*2a00*/  UIADD3.64 UR50, UR10, 0xc02, URZ ;  /* 0x00000c020a327897 */ /* 0x000fe2000fffe03f */
[----:B------:R-:W-:Y:S01]  /*2a10*/  LEA.HI.X.SX32 R161, R147, R0, 0x1, P6 ;  /* 0x0000000093a17211 */ /* 0x000fe200030f0eff */
[----:B------:R-:W-:Y:S01]  /*2a20*/  UIADD3.64 UR54, UR10, 0xc04, URZ ;  /* 0x00000c040a367897 */ /* 0x000fe2000fffe03f */
[C---:B-----5:R-:W-:Y:S01]  /*2a30*/  LEA R164, P2, R149.reuse, R6, 0x1 ;  /* 0x0000000695a47211 */ /* 0x060fe200078408ff */
[----:B------:R0:W-:Y:S01]  /*2a40*/  STL.64 [R1+0x4a8], R162 ;  /* 0x0004a8a201007387 */ /* 0x0001e20000100a00 */
[----:B------:R-:W3:Y:S01]  /*2a50*/  LDC R118, c[0x0][0x268] ;  /* 0x00009a00ff767b82 */ /* 0x000ee20000000800 */
[----:B--2---:R-:W-:Y:S01]  /*2a60*/  IMAD R53, R112, 0x2, R115 ;  /* 0x0000000270357824 */ /* 0x004fe200078e0273 */
[----:B------:R-:W-:Y:S01]  /*2a70*/  LEA.HI.X.SX32 R165, R149, R0, 0x1, P2 ;  /* 0x0000000095a57211 */ /* 0x000fe200010f0eff */
[----:B------:R2:W-:Y:S01]  /*2a80*/  STL.64 [R1+0x4a0], R160 ;  /* 0x0004a0a001007387 */ /* 0x0005e20000100a00 */
[----:B------:R-:W-:-:S02]  /*2a90*/  UIADD3.64 UR6, UR8, 0x180, URZ ;  /* 0x0000018008067897 */ /* 0x000fc4000fffe03f */
[----:B------:R-:W-:Y:S01]  /*2aa0*/  UIADD3.64 UR12, UR8, 0x200, URZ ;  /* 0x00000200080c7897 */ /* 0x000fe2000fffe03f */
[----:B------:R5:W-:Y:S01]  /*2ab0*/  STL.64 [R1+0x498], R164 ;  /* 0x000498a401007387 */ /* 0x000be20000100a00 */
[----:B------:R-:W3:Y:S01]  /*2ac0*/  LDC R120, c[0x0][0x268] ;  /* 0x00009a00ff787b82 */ /* 0x000ee20000000800 */
[----:B----4-:R-:W-:Y:S01]  /*2ad0*/  IMAD R113, R114, 0x2, R53 ;  /* 0x0000000272717824 */ /* 0x010fe200078e0235 */
[----:B------:R-:W-:Y:S01]  /*2ae0*/  UIADD3.64 UR16, UR8, 0x280, URZ ;  /* 0x0000028008107897 */ /* 0x000fe2000fffe03f */
[-C--:B0-----:R-:W-:Y:S01]  /*2af0*/  LEA R162, P5, R151, R6.reuse, 0x1 ;  /* 0x0000000697a27211 */ /* 0x081fe200078a08ff */
[----:B------:R-:W-:Y:S02]  /*2b00*/  UIADD3.64 UR20, UR8, 0x300, URZ ;  /* 0x0000030008147897 */ /* 0x000fe4000fffe03f */
[----:B------:R-:W-:Y:S01]  /*2b10*/  UIADD3.64 UR24, UR8, 0x380, URZ ;  /* 0x0000038008187897 */ /* 0x000fe2000fffe03f */
[----:B--2---:R-:W-:Y:S01]  /*2b20*/  LEA R160, P6, R155, R6, 0x1 ;  /* 0x000000069ba07211 */ /* 0x004fe200078c08ff */
[----:B------:R-:W0:Y:S01]  /*2b30*/  LDC R122, c[0x0][0x268] ;  /* 0x00009a00ff7a7b82 */ /* 0x000e220000000800 */
[----:B-1----:R-:W-:Y:S01]  /*2b40*/  LEA R111, R116, R113, 0x1 ;  /* 0x00000071746f7211 */ /* 0x002fe200078e08ff */
[----:B------:R-:W-:Y:S01]  /*2b50*/  UIADD3.64 UR28, UR8, 0x400, URZ ;  /* 0x00000400081c7897 */ /* 0x000fe2000fffe03f */
[-C--:B------:R-:W-:Y:S01]  /*2b60*/  LEA.HI.X.SX32 R163, R151, R0.reuse, 0x1, P5 ;  /* 0x0000000097a37211 */ /* 0x080fe200028f0eff */
[----:B------:R-:W-:Y:S01]  /*2b70*/  UIADD3.64 UR32, UR8, 0x480, URZ ;  /* 0x0000048008207897 */ /* 0x000fe2000fffe03f */
[----:B------:R-:W-:Y:S01]  /*2b80*/  LEA.HI.X.SX32 R161, R155, R0, 0x1, P6 ;  /* 0x000000009ba17211 */ /* 0x000fe200030f0eff */
[----:B------:R-:W-:Y:S01]  /*2b90*/  UIADD3.64 UR36, UR8, 0x500, URZ ;  /* 0x0000050008247897 */ /* 0x000fe2000fffe03f */
[C---:B-----5:R-:W-:Y:S01]  /*2ba0*/  LEA R164, P2, R35.reuse, R6, 0x1 ;  /* 0x0000000623a47211 */ /* 0x060fe200078408ff */
[----:B------:R-:W1:Y:S01]  /*2bb0*/  LDC R124, c[0x0][0x268] ;  /* 0x00009a00ff7c7b82 */ /* 0x000e620000000800 */
[----:B---3--:R-:W-:Y:S01]  /*2bc0*/  IMAD R107, R118, 0x2, R111 ;  /* 0x00000002766b7824 */ /* 0x008fe200078e026f */
[----:B------:R2:W-:Y:S01]  /*2bd0*/  STL.64 [R1+0x490], R162 ;  /* 0x000490a201007387 */ /* 0x0005e20000100a00 */
[----:B------:R-:W-:Y:S01]  /*2be0*/  LEA.HI.X.SX32 R165, R35, R0, 0x1, P2 ;  /* 0x0000000023a57211 */ /* 0x000fe200010f0eff */
[----:B------:R-:W-:-:S02]  /*2bf0*/  UIADD3.64 UR40, UR8, 0x580, URZ ;  /* 0x0000058008287897 */ /* 0x000fc4000fffe03f */
[----:B------:R3:W-:Y:S01]  /*2c00*/  STL.64 [R1+0x488], R160 ;  /* 0x000488a001007387 */ /* 0x0007e20000100a00 */
[----:B------:R-:W-:Y:S01]  /*2c10*/  UIADD3.64 UR44, UR8, 0x600, URZ ;  /* 0x00000600082c7897 */ /* 0x000fe2000fffe03f */
[----:B------:R-:W4:Y:S01]  /*2c20*/  LDC R126, c[0x0][0x268] ;  /* 0x00009a00ff7e7b82 */ /* 0x000f220000000800 */
[----:B------:R-:W-:Y:S01]  /*2c30*/  IMAD R109, R120, 0x2, R107 ;  /* 0x00000002786d7824 */ /* 0x000fe200078e026b */
[----:B------:R5:W-:Y:S01]  /*2c40*/  STL.64 [R1+0x480], R164 ;  /* 0x000480a401007387 */ /* 0x000be20000100a00 */
[----:B------:R-:W-:Y:S02]  /*2c50*/  UIADD3.64 UR48, UR8, 0x680, URZ ;  /* 0x0000068008307897 */ /* 0x000fe4000fffe03f */
[----:B------:R-:W-:Y:S01]  /*2c60*/  UIADD3.64 UR52, UR8, 0x700, URZ ;  /* 0x0000070008347897 */ /* 0x000fe2000fffe03f */
[-C--:B--2---:R-:W-:Y:S02]  /*2c70*/  LEA R162, P5, R89, R6.reuse, 0x1 ;  /* 0x0000000659a27211 */ /* 0x084fe400078a08ff */
[----:B------:R-:W2:Y:S01]  /*2c80*/  LDC R128, c[0x0][0x268] ;  /* 0x00009a00ff807b82 */ /* 0x000ea20000000800 */
[----:B0-----:R-:W-:Y:S01]  /*2c90*/  IMAD R47, R122, 0x2, R109 ;  /* 0x000000027a2f7824 */ /* 0x001fe200078e026d */
[----:B---3--:R-:W-:-:S02]  /*2ca0*/  LEA R160, P6, R91, R6, 0x1 ;  /* 0x000000065ba07211 */ /* 0x008fc400078c08ff */
[-C--:B------:R-:W-:Y:S02]  /*2cb0*/  LEA.HI.X.SX32 R163, R89, R0.reuse, 0x1, P5 ;  /* 0x0000000059a37211 */ /* 0x080fe400028f0eff */
[----:B------:R-:W-:Y:S02]  /*2cc0*/  LEA.HI.X.SX32 R161, R91, R0, 0x1, P6 ;  /* 0x000000005ba17211 */ /* 0x000fe400030f0eff */
[----:B------:R-:W0:Y:S01]  /*2cd0*/  LDC R130, c[0x0][0x268] ;  /* 0x00009a00ff827b82 */ /* 0x000e220000000800 */
[----:B-1----:R-:W-:Y:S01]  /*2ce0*/  LEA R103, R124, R47, 0x1 ;  /* 0x0000002f7c677211 */ /* 0x002fe200078e08ff */
[----:B------:R1:W-:Y:S01]  /*2cf0*/  STL.64 [R1+0x478], R162 ;  /* 0x000478a201007387 */ /* 0x0003e20000100a00 */
[----:B-----5:R-:W-:-:S03]  /*2d00*/  LEA R164, P2, R87, R6, 0x1 ;  /* 0x0000000657a47211 */ /* 0x020fc600078408ff */
[----:B------:R3:W-:Y:S01]  /*2d10*/  STL.64 [R1+0x470], R160 ;  /* 0x000470a001007387 */ /* 0x0007e20000100a00 */
[----:B------:R-:W-:Y:S01]  /*2d20*/  LEA.HI.X.SX32 R165, R87, R0, 0x1, P2 ;  /* 0x0000000057a57211 */ /* 0x000fe200010f0eff */
[----:B------:R-:W5:Y:S01]  /*2d30*/  LDC R132, c[0x0][0x268] ;  /* 0x00009a00ff847b82 */ /* 0x000f620000000800 */
[----:B----4-:R-:W-:-:S03]  /*2d40*/  IMAD R105, R126, 0x2, R103 ;  /* 0x000000027e697824 */ /* 0x010fc600078e0267 */
[----:B------:R4:W-:Y:S01]  /*2d50*/  STL.64 [R1+0x468], R164 ;  /* 0x000468a401007387 */ /* 0x0009e20000100a00 */
[----:B-1----:R-:W-:-:S03]  /*2d60*/  LEA R162, P5, R133, R6, 0x1 ;  /* 0x0000000685a27211 */ /* 0x002fc600078a08ff */
[----:B------:R-:W1:Y:S01]  /*2d70*/  LDC R134, c[0x0][0x268] ;  /* 0x00009a00ff867b82 */ /* 0x000e620000000800 */
[----:B--2---:R-:W-:Y:S01]  /*2d80*/  IMAD R101, R128, 0x2, R105 ;  /* 0x0000000280657824 */ /* 0x004fe200078e0269 */
[----:B---3--:R-:W-:Y:S02]  /*2d90*/  LEA R160, P6, R135, R6, 0x1 ;  /* 0x0000000687a07211 */ /* 0x008fe400078c08ff */
[-C--:B------:R-:W-:Y:S02]  /*2da0*/  LEA.HI.X.SX32 R163, R133, R0.reuse, 0x1, P5 ;  /* 0x0000000085a37211 */ /* 0x080fe400028f0eff */
[----:B------:R-:W-:Y:S02]  /*2db0*/  LEA.HI.X.SX32 R161, R135, R0, 0x1, P6 ;  /* 0x0000000087a17211 */ /* 0x000fe400030f0eff */
[----:B------:R-:W2:Y:S01]  /*2dc0*/  LDC R136, c[0x0][0x268] ;  /* 0x00009a00ff887b82 */ /* 0x000ea20000000800 */
[----:B0-----:R-:W-:Y:S01]  /*2dd0*/  IMAD R41, R130, 0x2, R101 ;  /* 0x0000000282297824 */ /* 0x001fe200078e0265 */
[C---:B----4-:R-:W-:Y:S01]  /*2de0*/  LEA R164, P2, R29.reuse, R6, 0x1 ;  /* 0x000000061da47211 */ /* 0x050fe200078408ff */
[----:B------:R0:W-:Y:S03]  /*2df0*/  STL.64 [R1+0x460], R162 ;  /* 0x000460a201007387 */ /* 0x0001e60000100a00 */
[----:B------:R-:W-:Y:S01]  /*2e00*/  LEA.HI.X.SX32 R165, R29, R0, 0x1, P2 ;  /* 0x000000001da57211 */ /* 0x000fe200010f0eff */
[----:B------:R3:W-:Y:S01]  /*2e10*/  STL.64 [R1+0x458], R160 ;  /* 0x000458a001007387 */ /* 0x0007e20000100a00 */
[----:B------:R-:W4:Y:S01]  /*2e20*/  LDC R138, c[0x0][0x268] ;  /* 0x00009a00ff8a7b82 */ /* 0x000f220000000800 */
[----:B-----5:R-:W-:-:S02]  /*2e30*/  LEA R99, R132, R41, 0x1 ;  /* 0x0000002984637211 */ /* 0x020fc400078e08ff */
[----:B------:R5:W-:Y:S01]  /*2e40*/  STL.64 [R1+0x450], R164 ;  /* 0x000450a401007387 */ /* 0x000be20000100a00 */
[----:B0-----:R-:W-:-:S04]  /*2e50*/  LEA R162, P5, R83, R6, 0x1 ;  /* 0x0000000653a27211 */ /* 0x001fc800078a08ff */
[----:B------:R-:W0:Y:S01]  /*2e60*/  LDC R140, c[0x0][0x268] ;  /* 0x00009a00ff8c7b82 */ /* 0x000e220000000800 */
[----:B-1----:R-:W-:Y:S01]  /*2e70*/  IMAD R97, R134, 0x2, R99 ;  /* 0x0000000286617824 */ /* 0x002fe200078e0263 */
[----:B---3--:R-:W-:Y:S02]  /*2e80*/  LEA R160, P6, R85, R6, 0x1 ;  /* 0x0000000655a07211 */ /* 0x008fe400078c08ff */
[-C--:B------:R-:W-:Y:S02]  /*2e90*/  LEA.HI.X.SX32 R163, R83, R0.reuse, 0x1, P5 ;  /* 0x0000000053a37211 */ /* 0x080fe400028f0eff */
[----:B------:R-:W-:Y:S02]  /*2ea0*/  LEA.HI.X.SX32 R161, R85, R0, 0x1, P6 ;  /* 0x0000000055a17211 */ /* 0x000fe400030f0eff */
[----:B------:R-:W1:Y:S01]  /*2eb0*/  LDC R104, c[0x0][0x268] ;  /* 0x00009a00ff687b82 */ /* 0x000e620000000800 */
[----:B--2---:R-:W-:Y:S01]  /*2ec0*/  IMAD R93, R136, 0x2, R97 ;  /* 0x00000002885d7824 */ /* 0x004fe200078e0261 */
[C---:B-----5:R-:W-:Y:S01]  /*2ed0*/  LEA R164, P2, R79.reuse, R6, 0x1 ;  /* 0x000000064fa47211 */ /* 0x060fe200078408ff */
[----:B------:R2:W-:Y:S03]  /*2ee0*/  STL.64 [R1+0x448], R162 ;  /* 0x000448a201007387 */ /* 0x0005e60000100a00 */
[----:B------:R-:W-:Y:S01]  /*2ef0*/  LEA.HI.X.SX32 R165, R79, R0, 0x1, P2 ;  /* 0x000000004fa57211 */ /* 0x000fe200010f0eff */
[----:B------:R3:W-:Y:S01]  /*2f00*/  STL.64 [R1+0x440], R160 ;  /* 0x000440a001007387 */ /* 0x0007e20000100a00 */
[----:B------:R-:W5:Y:S01]  /*2f10*/  LDC R102, c[0x0][0x268] ;  /* 0x00009a00ff667b82 */ /* 0x000f620000000800 */
[----:B----4-:R-:W-:-:S02]  /*2f20*/  IMAD R95, R138, 0x2, R93 ;  /* 0x000000028a5f7824 */ /* 0x010fc400078e025d */
[----:B------:R4:W-:Y:S01]  /*2f30*/  STL.64 [R1+0x438], R164 ;  /* 0x000438a401007387 */ /* 0x0009e20000100a00 */
[----:B--2---:R-:W-:-:S04]  /*2f40*/  LEA R162, P5, R81, R6, 0x1 ;  /* 0x0000000651a27211 */ /* 0x004fc800078a08ff */
[----:B------:R-:W2:Y:S01]  /*2f50*/  LDC R100, c[0x0][0x268] ;  /* 0x00009a00ff647b82 */ /* 0x000ea20000000800 */
[----:B0-----:R-:W-:Y:S02]  /*2f60*/  LEA R35, R140, R95, 0x1 ;  /* 0x0000005f8c237211 */ /* 0x001fe400078e08ff */
[----:B---3--:R-:W-:Y:S02]  /*2f70*/  LEA R160, P6, R131, R6, 0x1 ;  /* 0x0000000683a07211 */ /* 0x008fe400078c08ff */
[-C--:B------:R-:W-:Y:S02]  /*2f80*/  LEA.HI.X.SX32 R163, R81, R0.reuse, 0x1, P5 ;  /* 0x0000000051a37211 */ /* 0x080fe400028f0eff */
[----:B------:R-:W-:Y:S01]  /*2f90*/  LEA.HI.X.SX32 R161, R131, R0, 0x1, P6 ;  /* 0x0000000083a17211 */ /* 0x000fe200030f0eff */
[----:B------:R-:W0:Y:S01]  /*2fa0*/  LDC R98, c[0x0][0x268] ;  /* 0x00009a00ff627b82 */ /* 0x000e220000000800 */
[----:B----4-:R-:W-:Y:S01]  /*2fb0*/  LEA R164, P2, R77, R6, 0x1 ;  /* 0x000000064da47211 */ /* 0x010fe200078408ff */
[----:B------:R3:W-:Y:S01]  /*2fc0*/  STL.64 [R1+0x430], R162 ;  /* 0x000430a201007387 */ /* 0x0007e20000100a00 */
[----:B-1----:R-:W-:-:S02]  /*2fd0*/  IMAD R89, R104, 0x2, R35 ;  /* 0x0000000268597824 */ /* 0x002fc400078e0223 */
[----:B------:R-:W-:Y:S01]  /*2fe0*/  LEA.HI.X.SX32 R165, R77, R0, 0x1, P2 ;  /* 0x000000004da57211 */ /* 0x000fe200010f0eff */
[----:B------:R1:W-:Y:S02]  /*2ff0*/  STL.64 [R1+0x428], R160 ;  /* 0x000428a001007387 */ /* 0x0003e40000100a00 */
[----:B------:R-:W4:Y:S01]  /*3000*/  LDC R96, c[0x0][0x268] ;  /* 0x00009a00ff607b82 */ /* 0x000f220000000800 */
[----:B-----5:R-:W-:Y:S01]  /*3010*/  IMAD R91, R102, 0x2, R89 ;  /* 0x00000002665b7824 */ /* 0x020fe200078e0259 */
[----:B------:R5:W-:Y:S01]  /*3020*/  STL.64 [R1+0x420], R164 ;  /* 0x000420a401007387 */ /* 0x000be20000100a00 */
[----:B---3--:R-:W-:-:S05]  /*3030*/  LEA R162, P5, R127, R6, 0x1 ;  /* 0x000000067fa27211 */ /* 0x008fca00078a08ff */
[----:B------:R-:W3:Y:S01]  /*3040*/  LDC R94, c[0x0][0x268] ;  /* 0x00009a00ff5e7b82 */ /* 0x000ee20000000800 */
[----:B--2---:R-:W-:Y:S01]  /*3050*/  IMAD R87, R100, 0x2, R91 ;  /* 0x0000000264577824 */ /* 0x004fe200078e025b */
[----:B-1----:R-:W-:Y:S02]  /*3060*/  LEA R160, P6, R129, R6, 0x1 ;  /* 0x0000000681a07211 */ /* 0x002fe400078c08ff */
[-C--:B------:R-:W-:Y:S02]  /*3070*/  LEA.HI.X.SX32 R163, R127, R0.reuse, 0x1, P5 ;  /* 0x000000007fa37211 */ /* 0x080fe400028f0eff */
[----:B------:R-:W-:Y:S02]  /*3080*/  LEA.HI.X.SX32 R161, R129, R0, 0x1, P6 ;  /* 0x0000000081a17211 */ /* 0x000fe400030f0eff */
[----:B------:R-:W1:Y:S01]  /*3090*/  LDC R92, c[0x0][0x268] ;  /* 0x00009a00ff5c7b82 */ /* 0x000e620000000800 */
[----:B-----5:R-:W-:Y:S01]  /*30a0*/  LEA R164, P2, R73, R6, 0x1 ;  /* 0x0000000649a47211 */ /* 0x020fe200078408ff */
[----:B------:R2:W-:Y:S01]  /*30b0*/  STL.64 [R1+0x418], R162 ;  /* 0x000418a201007387 */ /* 0x0005e20000100a00 */
[----:B0-----:R-:W-:-:S02]  /*30c0*/  LEA R29, R98, R87, 0x1 ;  /* 0x00000057621d7211 */ /* 0x001fc400078e08ff */
[----:B------:R-:W-:Y:S01]  /*30d0*/  LEA.HI.X.SX32 R165, R73, R0, 0x1, P2 ;  /* 0x0000000049a57211 */ /* 0x000fe200010f0eff */
[----:B------:R0:W-:Y:S02]  /*30e0*/  STL.64 [R1+0x410], R160 ;  /* 0x000410a001007387 */ /* 0x0001e40000100a00 */
[----:B------:R-:W5:Y:S01]  /*30f0*/  LDC R90, c[0x0][0x268] ;  /* 0x00009a00ff5a7b82 */ /* 0x000f620000000800 */
[----:B----4-:R-:W-:Y:S01]  /*3100*/  IMAD R85, R96, 0x2, R29 ;  /* 0x0000000260557824 */ /* 0x010fe200078e021d */
[----:B------:R4:W-:Y:S01]  /*3110*/  STL.64 [R1+0x408], R164 ;  /* 0x000408a401007387 */ /* 0x0009e20000100a00 */
[----:B--2---:R-:W-:-:S05]  /*3120*/  LEA R162, P5, R75, R6, 0x1 ;  /* 0x000000064ba27211 */ /* 0x004fca00078a08ff */
[----:B------:R-:W2:Y:S01]  /*3130*/  LDC R88, c[0x0][0x268] ;  /* 0x00009a00ff587b82 */ /* 0x000ea20000000800 */
[----:B---3--:R-:W-:Y:S01]  /*3140*/  IMAD R83, R94, 0x2, R85 ;  /* 0x000000025e537824 */ /* 0x008fe200078e0255 */
[----:B0-----:R-:W-:Y:S02]  /*3150*/  LEA R160, P6, R125, R6, 0x1 ;  /* 0x000000067da07211 */ /* 0x001fe400078c08ff */
[-C--:B------:R-:W-:Y:S02]  /*3160*/  LEA.HI.X.SX32 R163, R75, R0.reuse, 0x1, P5 ;  /* 0x000000004ba37211 */ /* 0x080fe400028f0eff */
[----:B------:R-:W-:Y:S02]  /*3170*/  LEA.HI.X.SX32 R161, R125, R0, 0x1, P6 ;  /* 0x000000007da17211 */ /* 0x000fe400030f0eff */
[----:B------:R-:W0:Y:S01]  /*3180*/  LDC R86, c[0x0][0x268] ;  /* 0x00009a00ff567b82 */ /* 0x000e220000000800 */
[----:B----4-:R-:W-:Y:S01]  /*3190*/  LEA R164, P2, R69, R6, 0x1 ;  /* 0x0000000645a47211 */ /* 0x010fe200078408ff */
[----:B------:R3:W-:Y:S01]  /*31a0*/  STL.64 [R1+0x400], R162 ;  /* 0x000400a201007387 */ /* 0x0007e20000100a00 */
[----:B-1----:R-:W-:-:S02]  /*31b0*/  IMAD R79, R92, 0x2, R83 ;  /* 0x000000025c4f7824 */ /* 0x002fc400078e0253 */
[----:B------:R-:W-:Y:S01]  /*31c0*/  LEA.HI.X.SX32 R165, R69, R0, 0x1, P2 ;  /* 0x0000000045a57211 */ /* 0x000fe200010f0eff */
[----:B------:R1:W-:Y:S02]  /*31d0*/  STL.64 [R1+0x3f8], R160 ;  /* 0x0003f8a001007387 */ /* 0x0003e40000100a00 */
[----:B------:R-:W4:Y:S01]  /*31e0*/  LDC R84, c[0x0][0x268] ;  /* 0x00009a00ff547b82 */ /* 0x000f220000000800 */
[----:B-----5:R-:W-:Y:S01]  /*31f0*/  LEA R81, R90, R79, 0x1 ;  /* 0x0000004f5a517211 */ /* 0x020fe200078e08ff */
[----:B------:R5:W-:Y:S01]  /*3200*/  STL.64 [R1+0x3f0], R164 ;  /* 0x0003f0a401007387 */ /* 0x000be20000100a00 */
[----:B---3--:R-:W-:-:S05]  /*3210*/  LEA R162, P5, R65, R6, 0x1 ;  /* 0x0000000641a27211 */ /* 0x008fca00078a08ff */
[----:B------:R-:W3:Y:S01]  /*3220*/  LDC R82, c[0x0][0x268] ;  /* 0x00009a00ff527b82 */ /* 0x000ee20000000800 */
[----:B--2---:R-:W-:Y:S01]  /*3230*/  IMAD R77, R88, 0x2, R81 ;  /* 0x00000002584d7824 */ /* 0x004fe200078e0251 */
[----:B-1----:R-:W-:Y:S02]  /*3240*/  LEA R160, P6, R123, R6, 0x1 ;  /* 0x000000067ba07211 */ /* 0x002fe400078c08ff */
[-C--:B------:R-:W-:Y:S02]  /*3250*/  LEA.HI.X.SX32 R163, R65, R0.reuse, 0x1, P5 ;  /* 0x0000000041a37211 */ /* 0x080fe400028f0eff */
[----:B------:R-:W-:Y:S02]  /*3260*/  LEA.HI.X.SX32 R161, R123, R0, 0x1, P6 ;  /* 0x000000007ba17211 */ /* 0x000fe400030f0eff */
[C---:B-----5:R-:W-:Y:S01]  /*3270*/  LEA R164, P2, R67.reuse, R6, 0x1 ;  /* 0x0000000643a47211 */ /* 0x060fe200078408ff */
[----:B------:R1:W-:Y:S01]  /*3280*/  STL.64 [R1+0x3e8], R162 ;  /* 0x0003e8a201007387 */ /* 0x0003e20000100a00 */
[----:B------:R-:W2:Y:S01]  /*3290*/  LDC R80, c[0x0][0x268] ;  /* 0x00009a00ff507b82 */ /* 0x000ea20000000800 */
[----:B0-----:R-:W-:Y:S01]  /*32a0*/  IMAD R73, R86, 0x2, R77 ;  /* 0x0000000256497824 */ /* 0x001fe200078e024d */
[----:B------:R-:W-:Y:S01]  /*32b0*/  LEA.HI.X.SX32 R165, R67, R0, 0x1, P2 ;  /* 0x0000000043a57211 */ /* 0x000fe200010f0eff */
[----:B------:R0:W-:Y:S03]  /*32c0*/  STL.64 [R1+0x3e0], R160 ;  /* 0x0003e0a001007387 */ /* 0x0001e60000100a00 */
[----:B----4-:R-:W-:Y:S01]  /*32d0*/  LEA R75, R84, R73, 0x1 ;  /* 0x00000049544b7211 */ /* 0x010fe200078e08ff */
[----:B------:R4:W-:Y:S01]  /*32e0*/  STL.64 [R1+0x3d8], R164 ;  /* 0x0003d8a401007387 */ /* 0x0009e20000100a00 */
[----:B------:R-:W5:Y:S01]  /*32f0*/  LDC R78, c[0x0][0x268] ;  /* 0x00009a00ff4e7b82 */ /* 0x000f620000000800 */
[----:B-1----:R-:W-:-:S02]  /*3300*/  LEA R162, P5, R61, R6, 0x1 ;  /* 0x000000063da27211 */ /* 0x002fc400078a08ff */
[----:B---3--:R-:W-:Y:S01]  /*3310*/  IMAD R69, R82, 0x2, R75 ;  /* 0x0000000252457824 */ /* 0x008fe200078e024b */
[----:B0-----:R-:W-:-:S04]  /*3320*/  LEA R160, P6, R121, R6, 0x1 ;  /* 0x0000000679a07211 */ /* 0x001fc800078c08ff */
[----:B------:R-:W0:Y:S01]  /*3330*/  LDC R76, c[0x0][0x268] ;  /* 0x00009a00ff4c7b82 */ /* 0x000e220000000800 */
[-C--:B------:R-:W-:Y:S02]  /*3340*/  LEA.HI.X.SX32 R163, R61, R0.reuse, 0x1, P5 ;  /* 0x000000003da37211 */ /* 0x080fe400028f0eff */
[----:B------:R-:W-:Y:S02]  /*3350*/  LEA.HI.X.SX32 R161, R121, R0, 0x1, P6 ;  /* 0x0000000079a17211 */ /* 0x000fe400030f0eff */
[C---:B----4-:R-:W-:Y:S01]  /*3360*/  LEA R164, P2, R59.reuse, R6, 0x1 ;  /* 0x000000063ba47211 */ /* 0x050fe200078408ff */
[----:B------:R1:W-:Y:S02]  /*3370*/  STL.64 [R1+0x3d0], R162 ;  /* 0x0003d0a201007387 */ /* 0x0003e40000100a00 */
[----:B------:R-:W3:Y:S01]  /*3380*/  LDC R74, c[0x0][0x268] ;  /* 0x00009a00ff4a7b82 */ /* 0x000ee20000000800 */
[----:B------:R-:W-:Y:S01]  /*3390*/  LEA.HI.X.SX32 R165, R59, R0, 0x1, P2 ;  /* 0x000000003ba57211 */ /* 0x000fe200010f0eff */
[----:B------:R4:W-:Y:S01]  /*33a0*/  STL.64 [R1+0x3c8], R160 ;  /* 0x0003c8a001007387 */ /* 0x0009e20000100a00 */
[----:B--2---:R-:W-:-:S03]  /*33b0*/  IMAD R65, R80, 0x2, R69 ;  /* 0x0000000250417824 */ /* 0x004fc600078e0245 */
[----:B------:R2:W-:Y:S02]  /*33c0*/  STL.64 [R1+0x3c0], R164 ;  /* 0x0003c0a401007387 */ /* 0x0005e40000100a00 */
[----:B------:R-:W3:Y:S01]  /*33d0*/  LDC R60, c[0x0][0x268] ;  /* 0x00009a00ff3c7b82 */ /* 0x000ee20000000800 */
[----:B-----5:R-:W-:Y:S02]  /*33e0*/  LEA R67, R78, R65, 0x1 ;  /* 0x000000414e437211 */ /* 0x020fe400078e08ff */
[-C--:B-1----:R-:W-:Y:S02]  /*33f0*/  LEA R162, P5, R117, R6.reuse, 0x1 ;  /* 0x0000000675a27211 */ /* 0x082fe400078a08ff */
[----:B----4-:R-:W-:Y:S02]  /*3400*/  LEA R160, P6, R119, R6, 0x1 ;  /* 0x0000000677a07211 */ /* 0x010fe400078c08ff */
[-C--:B------:R-:W-:Y:S01]  /*3410*/  LEA.HI.X.SX32 R163, R117, R0.reuse, 0x1, P5 ;  /* 0x0000000075a37211 */ /* 0x080fe200028f0eff */
[----:B------:R-:W1:Y:S01]  /*3420*/  LDC R55, c[0x0][0x268] ;  /* 0x00009a00ff377b82 */ /* 0x000e620000000800 */
[----:B------:R-:W-:Y:S01]  /*3430*/  LEA.HI.X.SX32 R161, R119, R0, 0x1, P6 ;  /* 0x0000000077a17211 */ /* 0x000fe200030f0eff */
[----:B0-----:R-:W-:Y:S01]  /*3440*/  IMAD R61, R76, 0x2, R67 ;  /* 0x000000024c3d7824 */ /* 0x001fe200078e0243 */
[C---:B--2---:R-:W-:Y:S01]  /*3450*/  LEA R164, P2, R115.reuse, R6, 0x1 ;  /* 0x0000000673a47211 */ /* 0x044fe200078408ff */
[----:B------:R0:W-:Y:S03]  /*3460*/  STL.64 [R1+0x3b8], R162 ;  /* 0x0003b8a201007387 */ /* 0x0001e60000100a00 */
[----:B------:R-:W-:Y:S01]  /*3470*/  LEA.HI.X.SX32 R165, R115, R0, 0x1, P2 ;  /* 0x0000000073a57211 */ /* 0x000fe200010f0eff */
[----:B------:R2:W-:Y:S01]  /*3480*/  STL.64 [R1+0x3b0], R160 ;  /* 0x0003b0a001007387 */ /* 0x0005e20000100a00 */
[----:B------:R-:W4:Y:S01]  /*3490*/  LDC R72, c[0x0][0x268] ;  /* 0x00009a00ff487b82 */ /* 0x000f220000000800 */
[----:B---3--:R-:W-:-:S02]  /*34a0*/  IMAD R59, R74, 0x2, R61 ;  /* 0x000000024a3b7824 */ /* 0x008fc400078e023d */
[----:B------:R3:W-:Y:S03]  /*34b0*/  STL.64 [R1+0x3a8], R164 ;  /* 0x0003a8a401007387 */ /* 0x0007e60000100a00 */
[----:B------:R-:W-:Y:S02]  /*34c0*/  LEA R60, R60, R59, 0x1 ;  /* 0x0000003b3c3c7211 */ /* 0x000fe400078e08ff */
[-C--:B0-----:R-:W-:Y:S01]  /*34d0*/  LEA R162, P5, R53, R6.reuse, 0x1 ;  /* 0x0000000635a27211 */ /* 0x081fe200078a08ff */
[----:B------:R-:W0:Y:S01]  /*34e0*/  LDC R54, c[0x0][0x268] ;  /* 0x00009a00ff367b82 */ /* 0x000e220000000800 */
[----:B--2---:R-:W-:Y:S02]  /*34f0*/  LEA R160, P6, R113, R6, 0x1 ;  /* 0x0000000671a07211 */ /* 0x004fe400078c08ff */
[-C--:B------:R-:W-:Y:S02]  /*3500*/  LEA.HI.X.SX32 R163, R53, R0.reuse, 0x1, P5 ;  /* 0x0000000035a37211 */ /* 0x080fe400028f0eff */
[----:B------:R-:W-:Y:S01]  /*3510*/  LEA.HI.X.SX32 R161, R113, R0, 0x1, P6 ;  /* 0x0000000071a17211 */ /* 0x000fe200030f0eff */
[----:B-1----:R-:W-:Y:S01]  /*3520*/  IMAD R55, R55, 0x2, R60 ;  /* 0x0000000237377824 */ /* 0x002fe200078e023c */
[C---:B---3--:R-:W-:Y:S01]  /*3530*/  LEA R164, P2, R111.reuse, R6, 0x1 ;  /* 0x000000066fa47211 */ /* 0x048fe200078408ff */
[----:B------:R1:W-:Y:S01]  /*3540*/  STL.64 [R1+0x3a0], R162 ;  /* 0x0003a0a201007387 */ /* 0x0003e20000100a00 */
[----:B------:R-:W2:Y:S02]  /*3550*/  LDC R49, c[0x0][0x268] ;  /* 0x00009a00ff317b82 */ /* 0x000ea40000000800 */
[----:B------:R-:W-:Y:S01]  /*3560*/  LEA.HI.X.SX32 R165, R111, R0, 0x1, P2 ;  /* 0x000000006fa57211 */ /* 0x000fe200010f0eff */
[----:B------:R3:W-:Y:S01]  /*3570*/  STL.64 [R1+0x398], R160 ;  /* 0x000398a001007387 */ /* 0x0007e20000100a00 */
[----:B----4-:R-:W-:-:S03]  /*3580*/  IMAD R53, R72, 0x2, R55 ;  /* 0x0000000248357824 */ /* 0x010fc600078e0237 */
[----:B------:R4:W-:Y:S01]  /*3590*/  STL.64 [R1+0x390], R164 ;  /* 0x000390a401007387 */ /* 0x0009e20000100a00 */
[----:B------:R-:W5:Y:S01]  /*35a0*/  LDC R70, c[0x0][0x268] ;  /* 0x00009a00ff467b82 */ /* 0x000f620000000800 */
[-C--:B-1----:R-:W-:Y:S02]  /*35b0*/  LEA R162, P5, R107, R6.reuse, 0x1 ;  /* 0x000000066ba27211 */ /* 0x082fe400078a08ff */
[----:B0-----:R-:W-:Y:S02]  /*35c0*/  LEA R54, R54, R53, 0x1 ;  /* 0x0000003536367211 */ /* 0x001fe400078e08ff */
[----:B---3--:R-:W-:-:S03]  /*35d0*/  LEA R160, P6, R109, R6, 0x1 ;  /* 0x000000066da07211 */ /* 0x008fc600078c08ff */
[----:B------:R-:W0:Y:S01]  /*35e0*/  LDC R48, c[0x0][0x268] ;  /* 0x00009a00ff307b82 */ /* 0x000e220000000800 */
[-C--:B------:R-:W-:Y:S02]  /*35f0*/  LEA.HI.X.SX32 R163, R107, R0.reuse, 0x1, P5 ;  /* 0x000000006ba37211 */ /* 0x080fe400028f0eff */
[----:B------:R-:W-:Y:S02]  /*3600*/  LEA.HI.X.SX32 R161, R109, R0, 0x1, P6 ;  /* 0x000000006da17211 */ /* 0x000fe400030f0eff */
[----:B----4-:R-:W-:Y:S01]  /*3610*/  LEA R164, P2, R47, R6, 0x1 ;  /* 0x000000062fa47211 */ /* 0x010fe200078408ff */
[----:B------:R1:W-:Y:S01]  /*3620*/  STL.64 [R1+0x388], R162 ;  /* 0x000388a201007387 */ /* 0x0003e20000100a00 */
[----:B--2---:R-:W-:Y:S01]  /*3630*/  IMAD R49, R49, 0x2, R54 ;  /* 0x0000000231317824 */ /* 0x004fe200078e0236 */
[----:B------:R-:W2:Y:S01]  /*3640*/  LDC R43, c[0x0][0x268] ;  /* 0x00009a00ff2b7b82 */ /* 0x000ea20000000800 */
[----:B------:R-:W-:Y:S01]  /*3650*/  LEA.HI.X.SX32 R165, R47, R0, 0x1, P2 ;  /* 0x000000002fa57211 */ /* 0x000fe200010f0eff */
[----:B------:R3:W-:Y:S04]  /*3660*/  STL.64 [R1+0x380], R160 ;  /* 0x000380a001007387 */ /* 0x0007e80000100a00 */
[----:B------:R4:W-:Y:S01]  /*3670*/  STL.64 [R1+0x378], R164 ;  /* 0x000378a401007387 */ /* 0x0009e20000100a00 */
[----:B-----5:R-:W-:Y:S01]  /*3680*/  IMAD R47, R70, 0x2, R49 ;  /* 0x00000002462f7824 */ /* 0x020fe200078e0231 */
[----:B------:R-:W5:Y:S01]  /*3690*/  LDC R68, c[0x0][0x268] ;  /* 0x00009a00ff447b82 */ /* 0x000f620000000800 */
[----:B-1----:R-:W-:-:S02]  /*36a0*/  LEA R162, P5, R103, R6, 0x1 ;  /* 0x0000000667a27211 */ /* 0x002fc400078a08ff */
[----:B---3--:R-:W-:Y:S02]  /*36b0*/  LEA R160, P6, R105, R6, 0x1 ;  /* 0x0000000669a07211 */ /* 0x008fe400078c08ff */
[----:B------:R-:W-:-:S03]  /*36c0*/  LEA.HI.X.SX32 R163, R103, R0, 0x1, P5 ;  /* 0x0000000067a37211 */ /* 0x000fc600028f0eff */
[----:B------:R-:W1:Y:S01]  /*36d0*/  LDC R42, c[0x0][0x268] ;  /* 0x00009a00ff2a7b82 */ /* 0x000e620000000800 */
[----:B------:R-:W-:Y:S02]  /*36e0*/  LEA.HI.X.SX32 R161, R105, R0, 0x1, P6 ;  /* 0x0000000069a17211 */ /* 0x000fe400030f0eff */
[C---:B----4-:R-:W-:Y:S01]  /*36f0*/  LEA R164, P2, R101.reuse, R6, 0x1 ;  /* 0x0000000665a47211 */ /* 0x050fe200078408ff */
[----:B------:R3:W-:Y:S01]  /*3700*/  STL.64 [R1+0x370], R162 ;  /* 0x000370a201007387 */ /* 0x0007e20000100a00 */
[----:B0-----:R-:W-:Y:S02]  /*3710*/  LEA R48, R48, R47, 0x1 ;  /* 0x0000002f30307211 */ /* 0x001fe400078e08ff */
[----:B------:R-:W-:Y:S01]  /*3720*/  LEA.HI.X.SX32 R165, R101, R0, 0x1, P2 ;  /* 0x0000000065a57211 */ /* 0x000fe200010f0eff */
[----:B------:R0:W-:Y:S01]  /*3730*/  STL.64 [R1+0x368], R160 ;  /* 0x000368a001007387 */ /* 0x0001e20000100a00 */
[----:B------:R-:W4:Y:S01]  /*3740*/  LDC R37, c[0x0][0x268] ;  /* 0x00009a00ff257b82 */ /* 0x000f220000000800 */
[----:B--2---:R-:W-:-:S02]  /*3750*/  IMAD R43, R43, 0x2, R48 ;  /* 0x000000022b2b7824 */ /* 0x004fc400078e0230 */
[----:B------:R2:W-:Y:S01]  /*3760*/  STL.64 [R1+0x360], R164 ;  /* 0x000360a401007387 */ /* 0x0005e20000100a00 */
[----:B---3--:R-:W-:-:S04]  /*3770*/  LEA R162, P5, R41, R6, 0x1 ;  /* 0x0000000629a27211 */ /* 0x008fc800078a08ff */
[----:B------:R-:W3:Y:S01]  /*3780*/  LDC R66, c[0x0][0x268] ;  /* 0x00009a00ff427b82 */ /* 0x000ee20000000800 */
[----:B0-----:R-:W-:Y:S02]  /*3790*/  LEA R160, P6, R99, R6, 0x1 ;  /* 0x0000000663a07211 */ /* 0x001fe400078c08ff */
[-C--:B------:R-:W-:Y:S01]  /*37a0*/  LEA.HI.X.SX32 R163, R41, R0.reuse, 0x1, P5 ;  /* 0x0000000029a37211 */ /* 0x080fe200028f0eff */
[----:B-----5:R-:W-:Y:S01]  /*37b0*/  IMAD R41, R68, 0x2, R43 ;  /* 0x0000000244297824 */ /* 0x020fe200078e022b */
[----:B------:R-:W-:-:S03]  /*37c0*/  LEA.HI.X.SX32 R161, R99, R0, 0x1, P6 ;  /* 0x0000000063a17211 */ /* 0x000fc600030f0eff */
[----:B------:R-:W0:Y:S01]  /*37d0*/  LDC R36, c[0x0][0x268] ;  /* 0x00009a00ff247b82 */ /* 0x000e220000000800 */
[C---:B--2---:R-:W-:Y:S01]  /*37e0*/  LEA R164, P2, R97.reuse, R6, 0x1 ;  /* 0x0000000661a47211 */ /* 0x044fe200078408ff */
[----:B------:R2:W-:Y:S01]  /*37f0*/  STL.64 [R1+0x358], R162 ;  /* 0x000358a201007387 */ /* 0x0005e20000100a00 */
[----:B-1----:R-:W-:Y:S02]  /*3800*/  LEA R42, R42, R41, 0x1 ;  /* 0x000000292a2a7211 */ /* 0x002fe400078e08ff */
[----:B------:R-:W-:Y:S01]  /*3810*/  LEA.HI.X.SX32 R165, R97, R0, 0x1, P2 ;  /* 0x0000000061a57211 */ /* 0x000fe200010f0eff */
[----:B------:R1:W-:Y:S02]  /*3820*/  STL.64 [R1+0x350], R160 ;  /* 0x000350a001007387 */ /* 0x0003e40000100a00 */
[----:B------:R-:W5:Y:S01]  /*3830*/  LDC R31, c[0x0][0x268] ;  /* 0x00009a00ff1f7b82 */ /* 0x000f620000000800 */
[----:B----4-:R-:W-:Y:S01]  /*3840*/  IMAD R37, R37, 0x2, R42 ;  /* 0x0000000225257824 */ /* 0x010fe200078e022a */
[----:B------:R4:W-:Y:S01]  /*3850*/  STL.64 [R1+0x348], R164 ;  /* 0x000348a401007387 */ /* 0x0009e20000100a00 */
[----:B--2---:R-:W-:-:S05]  /*3860*/  LEA R162, P5, R93, R6, 0x1 ;  /* 0x000000065da27211 */ /* 0x004fca00078a08ff */
[----:B------:R-:W2:Y:S01]  /*3870*/  LDC R24, c[0x0][0x268] ;  /* 0x00009a00ff187b82 */ /* 0x000ea20000000800 */
[----:B-1----:R-:W-:Y:S02]  /*3880*/  LEA R160, P6, R95, R6, 0x1 ;  /* 0x000000065fa07211 */ /* 0x002fe400078c08ff */
[-C--:B------:R-:W-:Y:S02]  /*3890*/  LEA.HI.X.SX32 R163, R93, R0.reuse, 0x1, P5 ;  /* 0x000000005da37211 */ /* 0x080fe400028f0eff */
[----:B------:R-:W-:Y:S02]  /*38a0*/  LEA.HI.X.SX32 R161, R95, R0, 0x1, P6 ;  /* 0x000000005fa17211 */ /* 0x000fe400030f0eff */
[C---:B----4-:R-:W-:Y:S01]  /*38b0*/  LEA R164, P2, R35.reuse, R6, 0x1 ;  /* 0x0000000623a47211 */ /* 0x050fe200078408ff */
[----:B------:R1:W-:Y:S01]  /*38c0*/  STL.64 [R1+0x340], R162 ;  /* 0x000340a201007387 */ /* 0x0003e20000100a00 */
[----:B------:R-:W4:Y:S02]  /*38d0*/  LDC R30, c[0x0][0x268] ;  /* 0x00009a00ff1e7b82 */ /* 0x000f240000000800 */
[----:B------:R-:W-:Y:S01]  /*38e0*/  LEA.HI.X.SX32 R165, R35, R0, 0x1, P2 ;  /* 0x0000000023a57211 */ /* 0x000fe200010f0eff */
[----:B------:R5:W-:Y:S01]  /*38f0*/  STL.64 [R1+0x338], R160 ;  /* 0x000338a001007387 */ /* 0x000be20000100a00 */
[----:B---3--:R-:W-:-:S03]  /*3900*/  IMAD R35, R66, 0x2, R37 ;  /* 0x0000000242237824 */ /* 0x008fc600078e0225 */
[----:B------:R3:W-:Y:S01]  /*3910*/  STL.64 [R1+0x330], R164 ;  /* 0x000330a401007387 */ /* 0x0007e20000100a00 */
[----:B------:R-:W4:Y:S01]  /*3920*/  LDC R25, c[0x0][0x268] ;  /* 0x00009a00ff197b82 */ /* 0x000f220000000800 */
[----:B0-----:R-:W-:Y:S02]  /*3930*/  LEA R36, R36, R35, 0x1 ;  /* 0x0000002324247211 */ /* 0x001fe400078e08ff */
[----:B-1----:R-:W-:-:S03]  /*3940*/  LEA R162, P5, R89, R6, 0x1 ;  /* 0x0000000659a27211 */ /* 0x002fc600078a08ff */
[----:B-----5:R-:W-:Y:S01]  /*3950*/  IMAD R31, R31, 0x2, R36 ;  /* 0x000000021f1f7824 */ /* 0x020fe200078e0224 */
[----:B------:R-:W-:Y:S01]  /*3960*/  LEA R160, P6, R91, R6, 0x1 ;  /* 0x000000065ba07211 */ /* 0x000fe200078c08ff */
[----:B------:R-:W0:Y:S01]  /*3970*/  LDC R12, c[0x0][0x268] ;  /* 0x00009a00ff0c7b82 */ /* 0x000e220000000800 */
[-C--:B------:R-:W-:Y:S02]  /*3980*/  LEA.HI.X.SX32 R163, R89, R0.reuse, 0x1, P5 ;  /* 0x0000000059a37211 */ /* 0x080fe400028f0eff */
[----:B------:R-:W-:Y:S02]  /*3990*/  LEA.HI.X.SX32 R161, R91, R0, 0x1, P6 ;  /* 0x000000005ba17211 */ /* 0x000fe400030f0eff */
[C---:B---3--:R-:W-:Y:S01]  /*39a0*/  LEA R164, P2, R87.reuse, R6, 0x1 ;  /* 0x0000000657a47211 */ /* 0x048fe200078408ff */
[----:B------:R1:W-:Y:S02]  /*39b0*/  STL.64 [R1+0x328], R162 ;  /* 0x000328a201007387 */ /* 0x0003e40000100a00 */
[----:B------:R-:W3:Y:S01]  /*39c0*/  LDC R71, c[0x0][0x268] ;  /* 0x00009a00ff477b82 */ /* 0x000ee20000000800 */
[----:B------:R-:W-:Y:S01]  /*39d0*/  LEA.HI.X.SX32 R165, R87, R0, 0x1, P2 ;  /* 0x0000000057a57211 */ /* 0x000fe200010f0eff */
[----:B------:R5:W-:Y:S01]  /*39e0*/  STL.64 [R1+0x320], R160 ;  /* 0x000320a001007387 */ /* 0x000be20000100a00 */
[----:B------:R-:W-:-:S03]  /*39f0*/  CS2R R86, SRZ ;  /* 0x0000000000567805 */ /* 0x000fc6000001ff00 */
[----:B------:R4:W-:Y:S02]  /*3a00*/  STL.64 [R1+0x318], R164 ;  /* 0x000318a401007387 */ /* 0x0009e40000100a00 */
[----:B------:R-:W3:Y:S01]  /*3a10*/  LDC R5, c[0x0][0x268] ;  /* 0x00009a00ff057b82 */ /* 0x000ee20000000800 */
[-C--:B-1----:R-:W-:Y:S02]  /*3a20*/  LEA R162, P5, R29, R6.reuse, 0x1 ;  /* 0x000000061da27211 */ /* 0x082fe400078a08ff */
[----:B-----5:R-:W-:Y:S02]  /*3a30*/  LEA R160, P6, R85, R6, 0x1 ;  /* 0x0000000655a07211 */ /* 0x020fe400078c08ff */
[-C--:B------:R-:W-:Y:S01]  /*3a40*/  LEA.HI.X.SX32 R163, R29, R0.reuse, 0x1, P5 ;  /* 0x000000001da37211 */ /* 0x080fe200028f0eff */
[----:B--2---:R-:W-:Y:S01]  /*3a50*/  IMAD R29, R24, 0x2, R31 ;  /* 0x00000002181d7824 */ /* 0x004fe200078e021f */
[----:B------:R-:W-:Y:S01]  /*3a60*/  LEA.HI.X.SX32 R161, R85, R0, 0x1, P6 ;  /* 0x0000000055a17211 */ /* 0x000fe200030f0eff */
[----:B------:R-:W1:Y:S01]  /*3a70*/  LDC R16, c[0x0][0x268] ;  /* 0x00009a00ff107b82 */ /* 0x000e620000000800 */
[----:B----4-:R-:W-:Y:S01]  /*3a80*/  LEA R164, P2, R83, R6, 0x1 ;  /* 0x0000000653a47211 */ /* 0x010fe200078408ff */
[----:B------:R2:W-:Y:S01]  /*3a90*/  STL.64 [R1+0x310], R162 ;  /* 0x000310a201007387 */ /* 0x0005e20000100a00 */
[----:B------:R-:W-:-:S02]  /*3aa0*/  LEA R30, R30, R29, 0x1 ;  /* 0x0000001d1e1e7211 */ /* 0x000fc400078e08ff */
[----:B------:R-:W-:Y:S02]  /*3ab0*/  CS2R R84, SRZ ;  /* 0x0000000000547805 */ /* 0x000fe4000001ff00 */
[----:B------:R-:W-:Y:S01]  /*3ac0*/  LEA.HI.X.SX32 R165, R83, R0, 0x1, P2 ;  /* 0x0000000053a57211 */ /* 0x000fe200010f0eff */
[----:B------:R4:W-:Y:S01]  /*3ad0*/  STL.64 [R1+0x308], R160 ;  /* 0x000308a001007387 */ /* 0x0009e20000100a00 */
[----:B------:R-:W-:Y:S01]  /*3ae0*/  CS2R R82, SRZ ;  /* 0x0000000000527805 */ /* 0x000fe2000001ff00 */
[----:B------:R-:W5:Y:S01]  /*3af0*/  LDC R23, c[0x0][0x268] ;  /* 0x00009a00ff177b82 */ /* 0x000f620000000800 */
[----:B------:R-:W-:Y:S01]  /*3b00*/  IMAD R25, R25, 0x2, R30 ;  /* 0x0000000219197824 */ /* 0x000fe200078e021e */
[----:B------:R4:W-:Y:S03]  /*3b10*/  STL.64 [R1+0x300], R164 ;  /* 0x000300a401007387 */ /* 0x0009e60000100a00 */
[----:B0-----:R-:W-:Y:S01]  /*3b20*/  IMAD R12, R12, 0x2, R25 ;  /* 0x000000020c0c7824 */ /* 0x001fe200078e0219 */
[----:B--2---:R-:W-:-:S02]  /*3b30*/  LEA R162, P5, R79, R6, 0x1 ;  /* 0x000000064fa27211 */ /* 0x004fc400078a08ff */
[----:B------:R-:W0:Y:S01]  /*3b40*/  LDC R10, c[0x0][0x268] ;  /* 0x00009a00ff0a7b82 */ /* 0x000e220000000800 */
[----:B----4-:R-:W-:Y:S02]  /*3b50*/  LEA R160, P6, R81, R6, 0x1 ;  /* 0x0000000651a07211 */ /* 0x010fe400078c08ff */
[-C--:B------:R-:W-:Y:S02]  /*3b60*/  LEA.HI.X.SX32 R163, R79, R0.reuse, 0x1, P5 ;  /* 0x000000004fa37211 */ /* 0x080fe400028f0eff */
[----:B------:R-:W-:Y:S02]  /*3b70*/  CS2R R78, SRZ ;  /* 0x00000000004e7805 */ /* 0x000fe4000001ff00 */
[----:B------:R-:W-:Y:S02]  /*3b80*/  LEA.HI.X.SX32 R161, R81, R0, 0x1, P6 ;  /* 0x0000000051a17211 */ /* 0x000fe400030f0eff */
[----:B------:R-:W-:Y:S02]  /*3b90*/  CS2R R80, SRZ ;  /* 0x0000000000507805 */ /* 0x000fe4000001ff00 */
[----:B------:R-:W-:Y:S01]  /*3ba0*/  LEA R164, P2, R77, R6, 0x1 ;  /* 0x000000064da47211 */ /* 0x000fe200078408ff */
[----:B------:R2:W-:Y:S01]  /*3bb0*/  STL.64 [R1+0x2f8], R162 ;  /* 0x0002f8a201007387 */ /* 0x0005e20000100a00 */
[----:B------:R-:W4:Y:S01]  /*3bc0*/  LDC R11, c[0x0][0x268] ;  /* 0x00009a00ff0b7b82 */ /* 0x000f220000000800 */
[----:B---3--:R-:W-:-:S02]  /*3bd0*/  LEA R24, R71, R12, 0x1 ;  /* 0x0000000c47187211 */ /* 0x008fc400078e08ff */
[----:B------:R-:W-:Y:S01]  /*3be0*/  CS2R R70, SRZ ;  /* 0x0000000000467805 */ /* 0x000fe2000001ff00 */
[----:B------:R3:W-:Y:S01]  /*3bf0*/  STL.64 [R1+0x2f0], R160 ;  /* 0x0002f0a001007387 */ /* 0x0007e20000100a00 */
[----:B------:R-:W-:Y:S02]  /*3c00*/  LEA.HI.X.SX32 R165, R77, R0, 0x1, P2 ;  /* 0x000000004da57211 */ /* 0x000fe400010f0eff */
[----:B------:R-:W-:Y:S01]  /*3c10*/  CS2R R76, SRZ ;  /* 0x00000000004c7805 */ /* 0x000fe2000001ff00 */
[----:B------:R-:W-:Y:S01]  /*3c20*/  IMAD R5, R5, 0x2, R24 ;  /* 0x0000000205057824 */ /* 0x000fe200078e0218 */
[----:B------:R-:W4:Y:S01]  /*3c30*/  LDC R20, c[0x0][0x268] ;  /* 0x00009a00ff147b82 */ /* 0x000f220000000800 */
[----:B------:R5:W-:Y:S02]  /*3c40*/  STL.64 [R1+0x2e8], R164 ;  /* 0x0002e8a401007387 */ /* 0x000be40000100a00 */
[----:B-1----:R-:W-:Y:S01]  /*3c50*/  IMAD R16, R16, 0x2, R5 ;  /* 0x0000000210107824 */ /* 0x002fe200078e0205 */
[----:B--2---:R-:W-:-:S02]  /*3c60*/  LEA R162, P5, R73, R6, 0x1 ;  /* 0x0000000649a27211 */ /* 0x004fc400078a08ff */
[----:B---3--:R-:W-:Y:S02]  /*3c70*/  LEA R160, P6, R75, R6, 0x1 ;  /* 0x000000064ba07211 */ /* 0x008fe400078c08ff */
[----:B------:R-:W1:Y:S01]  /*3c80*/  LDC R14, c[0x0][0x268] ;  /* 0x00009a00ff0e7b82 */ /* 0x000e620000000800 */
[-C--:B------:R-:W-:Y:S02]  /*3c90*/  LEA.HI.X.SX32 R163, R73, R0.reuse, 0x1, P5 ;  /* 0x0000000049a37211 */ /* 0x080fe400028f0eff */
[----:B------:R-:W-:Y:S02]  /*3ca0*/  CS2R R72, SRZ ;  /* 0x0000000000487805 */ /* 0x000fe4000001ff00 */
[----:B------:R-:W-:Y:S02]  /*3cb0*/  LEA.HI.X.SX32 R161, R75, R0, 0x1, P6 ;  /* 0x000000004ba17211 */ /* 0x000fe400030f0eff */
[----:B------:R-:W-:Y:S02]  /*3cc0*/  CS2R R74, SRZ ;  /* 0x00000000004a7805 */ /* 0x000fe4000001ff00 */
[----:B-----5:R-:W-:Y:S01]  /*3cd0*/  LEA R164, P2, R69, R6, 0x1 ;  /* 0x0000000645a47211 */ /* 0x020fe200078408ff */
[----:B------:R2:W-:Y:S01]  /*3ce0*/  STL.64 [R1+0x2e0], R162 ;  /* 0x0002e0a201007387 */ /* 0x0005e20000100a00 */
[----:B------:R-:W-:Y:S01]  /*3cf0*/  LEA R23, R23, R16, 0x1 ;  /* 0x0000001017177211 */ /* 0x000fe200078e08ff */
[----:B------:R-:W3:Y:S01]  /*3d00*/  LDC R9, c[0x0][0x268] ;  /* 0x00009a00ff097b82 */ /* 0x000ee20000000800 */
[----:B------:R-:W-:Y:S01]  /*3d10*/  LEA.HI.X.SX32 R165, R69, R0, 0x1, P2 ;  /* 0x0000000045a57211 */ /* 0x000fe200010f0eff */
[----:B------:R5:W-:Y:S01]  /*3d20*/  STL.64 [R1+0x2d8], R160 ;  /* 0x0002d8a001007387 */ /* 0x000be20000100a00 */
[----:B------:R-:W-:Y:S01]  /*3d30*/  CS2R R68, SRZ ;  /* 0x0000000000447805 */ /* 0x000fe2000001ff00 */
[----:B0-----:R-:W-:-:S02]  /*3d40*/  IMAD R10, R10, 0x2, R23 ;  /* 0x000000020a0a7824 */ /* 0x001fc400078e0217 */
[----:B------:R0:W-:Y:S02]  /*3d50*/  STL.64 [R1+0x2d0], R164 ;  /* 0x0002d0a401007387 */ /* 0x0001e40000100a00 */
[----:B------:R-:W3:Y:S01]  /*3d60*/  LDC R19, c[0x0][0x268] ;  /* 0x00009a00ff137b82 */ /* 0x000ee20000000800 */
[----:B----4-:R-:W-:Y:S01]  /*3d70*/  IMAD R11, R11, 0x2, R10 ;  /* 0x000000020b0b7824 */ /* 0x010fe200078e020a */
[-C--:B--2---:R-:W-:Y:S02]  /*3d80*/  LEA R162, P5, R65, R6.reuse, 0x1 ;  /* 0x0000000641a27211 */ /* 0x084fe400078a08ff */
[----:B-----5:R-:W-:Y:S02]  /*3d90*/  LEA R160, P6, R67, R6, 0x1 ;  /* 0x0000000643a07211 */ /* 0x020fe400078c08ff */
[-C--:B------:R-:W-:Y:S02]  /*3da0*/  LEA.HI.X.SX32 R163, R65, R0.reuse, 0x1, P5 ;  /* 0x0000000041a37211 */ /* 0x080fe400028f0eff */
[----:B------:R-:W2:Y:S01]  /*3db0*/  LDC R7, c[0x0][0x268] ;  /* 0x00009a00ff077b82 */ /* 0x000ea20000000800 */
[----:B------:R-:W-:-:S02]  /*3dc0*/  LEA.HI.X.SX32 R161, R67, R0, 0x1, P6 ;  /* 0x0000000043a17211 */ /* 0x000fc400030f0eff */
[----:B------:R-:W-:Y:S02]  /*3dd0*/  CS2R R66, SRZ ;  /* 0x0000000000427805 */ /* 0x000fe4000001ff00 */
[C---:B0-----:R-:W-:Y:S01]  /*3de0*/  LEA R164, P2, R61.reuse, R6, 0x1 ;  /* 0x000000063da47211 */ /* 0x041fe200078408ff */
[----:B------:R0:W-:Y:S01]  /*3df0*/  STL.64 [R1+0x2c8], R162 ;  /* 0x0002c8a201007387 */ /* 0x0001e20000100a00 */
[----:B------:R-:W-:Y:S02]  /*3e00*/  LEA R20, R20, R11, 0x1 ;  /* 0x0000000b14147211 */ /* 0x000fe400078e08ff */
[----:B------:R-:W-:Y:S01]  /*3e10*/  LEA.HI.X.SX32 R165, R61, R0, 0x1, P2 ;  /* 0x000000003da57211 */ /* 0x000fe200010f0eff */
[----:B------:R4:W-:Y:S01]  /*3e20*/  STL.64 [R1+0x2c0], R160 ;  /* 0x0002c0a001007387 */ /* 0x0009e20000100a00 */
[----:B------:R-:W5:Y:S01]  /*3e30*/  LDC R13, c[0x0][0x268] ;  /* 0x00009a00ff0d7b82 */ /* 0x000f620000000800 */
[----:B-1----:R-:W-:Y:S02]  /*3e40*/  IMAD R14, R14, 0x2, R20 ;  /* 0x000000020e0e7824 */ /* 0x002fe400078e0214 */
[----:B------:R1:W-:Y:S02]  /*3e50*/  STL.64 [R1+0x2b8], R164 ;  /* 0x0002b8a401007387 */ /* 0x0003e40000100a00 */
[----:B---3--:R-:W-:Y:S01]  /*3e60*/  IMAD R9, R9, 0x2, R14 ;  /* 0x0000000209097824 */ /* 0x008fe200078e020e */
[----:B0-----:R-:W-:-:S02]  /*3e70*/  LEA R162, P5, R59, R6, 0x1 ;  /* 0x000000063ba27211 */ /* 0x001fc400078a08ff */
[----:B------:R-:W0:Y:S02]  /*3e80*/  LDC R18, c[0x0][0x268] ;  /* 0x00009a00ff127b82 */ /* 0x000e240000000800 */
[----:B------:R-:W-:Y:S02]  /*3e90*/  LEA R19, R19, R9, 0x1 ;  /* 0x0000000913137211 */ /* 0x000fe400078e08ff */
[C---:B----4-:R-:W-:Y:S02]  /*3ea0*/  LEA R160, P6, R60.reuse, R6, 0x1 ;  /* 0x000000063ca07211 */ /* 0x050fe400078c08ff */
[-C--:B------:R-:W-:Y:S01]  /*3eb0*/  LEA.HI.X.SX32 R163, R59, R0.reuse, 0x1, P5 ;  /* 0x000000003ba37211 */ /* 0x080fe200028f0eff */
[----:B--2---:R-:W-:Y:S01]  /*3ec0*/  IMAD R7, R7, 0x2, R19 ;  /* 0x0000000207077824 */ /* 0x004fe200078e0213 */
[----:B------:R-:W-:Y:S01]  /*3ed0*/  LEA.HI.X.SX32 R161, R60, R0, 0x1, P6 ;  /* 0x000000003ca17211 */ /* 0x000fe200030f0eff */
[----:B------:R-:W2:Y:S01]  /*3ee0*/  LDC R8, c[0x0][0x268] ;  /* 0x00009a00ff087b82 */ /* 0x000ea20000000800 */
[----:B-1----:R-:W-:Y:S01]  /*3ef0*/  LEA R164, P2, R55, R6, 0x1 ;  /* 0x0000000637a47211 */ /* 0x002fe200078408ff */
[----:B------:R1:W-:Y:S01]  /*3f00*/  STL.64 [R1+0x2b0], R162 ;  /* 0x0002b0a201007387 */ /* 0x0003e20000100a00 */
[----:B------:R-:W-:-:S02]  /*3f10*/  CS2R R60, SRZ ;  /* 0x00000000003c7805 */ /* 0x000fc4000001ff00 */
[----:B------:R-:W-:Y:S01]  /*3f20*/  LEA.HI.X.SX32 R165, R55, R0, 0x1, P2 ;  /* 0x0000000037a57211 */ /* 0x000fe200010f0eff */
[----:B------:R3:W-:Y:S01]  /*3f30*/  STL.64 [R1+0x2a8], R160 ;  /* 0x0002a8a001007387 */ /* 0x0007e20000100a00 */
[----:B-----5:R-:W-:Y:S01]  /*3f40*/  IMAD R13, R13, 0x2, R7 ;  /* 0x000000020d0d7824 */ /* 0x020fe200078e0207 */
[----:B------:R-:W4:Y:S02]  /*3f50*/  LDC R4, c[0x0][0x268] ;  /* 0x00009a00ff047b82 */ /* 0x000f240000000800 */
[----:B------:R5:W-:Y:S01]  /*3f60*/  STL.64 [R1+0x2a0], R164 ;  /* 0x0002a0a401007387 */ /* 0x000be20000100a00 */
[----:B-1----:R-:W-:-:S05]  /*3f70*/  LEA R162, P5, R53, R6, 0x1 ;  /* 0x0000000635a27211 */ /* 0x002fca00078a08ff */
[----:B------:R-:W1:Y:S01]  /*3f80*/  LDC R17, c[0x0][0x268] ;  /* 0x00009a00ff117b82 */ /* 0x000e620000000800 */
[----:B0-----:R-:W-:Y:S02]  /*3f90*/  LEA R18, R18, R13, 0x1 ;  /* 0x0000000d12127211 */ /* 0x001fe400078e08ff */
[C---:B---3--:R-:W-:Y:S02]  /*3fa0*/  LEA R160, P6, R54.reuse, R6, 0x1 ;  /* 0x0000000636a07211 */ /* 0x048fe400078c08ff */
[-C--:B------:R-:W-:Y:S02]  /*3fb0*/  LEA.HI.X.SX32 R163, R53, R0.reuse, 0x1, P5 ;  /* 0x0000000035a37211 */ /* 0x080fe400028f0eff */
[----:B------:R-:W-:Y:S01]  /*3fc0*/  LEA.HI.X.SX32 R161, R54, R0, 0x1, P6 ;  /* 0x0000000036a17211 */ /* 0x000fe200030f0eff */
[----:B------:R-:W0:Y:S01]  /*3fd0*/  LDC R26, c[0x0][0x268] ;  /* 0x00009a00ff1a7b82 */ /* 0x000e220000000800 */
[----:B-----5:R-:W-:Y:S01]  /*3fe0*/  LEA R164, P2, R49, R6, 0x1 ;  /* 0x0000000631a47211 */ /* 0x020fe200078408ff */
[----:B------:R3:W-:Y:S01]  /*3ff0*/  STL.64 [R1+0x298], R162 ;  /* 0x000298a201007387 */ /* 0x0007e20000100a00 */
[----:B--2---:R-:W-:Y:S01]  /*4000*/  IMAD R8, R8, 0x2, R18 ;  /* 0x0000000208087824 */ /* 0x004fe200078e0212 */
[----:B------:R-:W-:-:S02]  /*4010*/  CS2R R54, SRZ ;  /* 0x0000000000367805 */ /* 0x000fc4000001ff00 */
[----:B------:R-:W-:Y:S01]  /*4020*/  LEA.HI.X.SX32 R165, R49, R0, 0x1, P2 ;  /* 0x0000000031a57211 */ /* 0x000fe200010f0eff */
[----:B------:R2:W-:Y:S01]  /*4030*/  STL.64 [R1+0x290], R160 ;  /* 0x000290a001007387 */ /* 0x0005e20000100a00 */
[----:B------:R-:W5:Y:S01]  /*4040*/  LDC R27, c[0x0][0x268] ;  /* 0x00009a00ff1b7b82 */ /* 0x000f620000000800 */
[----:B----4-:R-:W-:Y:S02]  /*4050*/  IMAD R4, R4, 0x2, R8 ;  /* 0x0000000204047824 */ /* 0x010fe400078e0208 */
[----:B------:R4:W-:Y:S01]  /*4060*/  STL.64 [R1+0x288], R164 ;  /* 0x000288a401007387 */ /* 0x0009e20000100a00 */
[----:B---3--:R-:W-:-:S04]  /*4070*/  LEA R162, P5, R47, R6, 0x1 ;  /* 0x000000062fa27211 */ /* 0x008fc800078a08ff */
[----:B------:R-:W3:Y:S01]  /*4080*/  LDC R28, c[0x0][0x268] ;  /* 0x00009a00ff1c7b82 */ /* 0x000ee20000000800 */
[----:B-1----:R-:W-:Y:S02]  /*4090*/  LEA R17, R17, R4, 0x1 ;  /* 0x0000000411117211 */ /* 0x002fe400078e08ff */
[C---:B--2---:R-:W-:Y:S02]  /*40a0*/  LEA R160, P6, R48.reuse, R6, 0x1 ;  /* 0x0000000630a07211 */ /* 0x044fe400078c08ff */
[-C--:B------:R-:W-:Y:S02]  /*40b0*/  LEA.HI.X.SX32 R163, R47, R0.reuse, 0x1, P5 ;  /* 0x000000002fa37211 */ /* 0x080fe400028f0eff */
[----:B------:R-:W-:Y:S01]  /*40c0*/  LEA.HI.X.SX32 R161, R48, R0, 0x1, P6 ;  /* 0x0000000030a17211 */ /* 0x000fe200030f0eff */
[----:B------:R-:W1:Y:S01]  /*40d0*/  LDC R32, c[0x0][0x268] ;  /* 0x00009a00ff207b82 */ /* 0x000e620000000800 */
[----:B----4-:R-:W-:Y:S01]  /*40e0*/  LEA R164, P2, R43, R6, 0x1 ;  /* 0x000000062ba47211 */ /* 0x010fe200078408ff */
[----:B------:R2:W-:Y:S01]  /*40f0*/  STL.64 [R1+0x280], R162 ;  /* 0x000280a201007387 */ /* 0x0005e20000100a00 */
[----:B------:R-:W-:-:S02]  /*4100*/  CS2R R48, SRZ ;  /* 0x0000000000307805 */ /* 0x000fc4000001ff00 */
[----:B------:R-:W-:Y:S01]  /*4110*/  LEA.HI.X.SX32 R165, R43, R0, 0x1, P2 ;  /* 0x000000002ba57211 */ /* 0x000fe200010f0eff */
[----:B------:R4:W-:Y:S02]  /*4120*/  STL.64 [R1+0x278], R160 ;  /* 0x000278a001007387 */ /* 0x0009e40000100a00 */
[----:B------:R-:W1:Y:S02]  /*4130*/  LDC R33, c[0x0][0x268] ;  /* 0x00009a00ff217b82 */ /* 0x000e640000000800 */
[----:B------:R0:W-:Y:S01]  /*4140*/  STL.64 [R1+0x270], R164 ;  /* 0x000270a401007387 */ /* 0x0001e20000100a00 */
[----:B--2---:R-:W-:-:S05]  /*4150*/  LEA R162, P5, R41, R6, 0x1 ;  /* 0x0000000629a27211 */ /* 0x004fca00078a08ff */
[----:B------:R-:W2:Y:S01]  /*4160*/  LDC R34, c[0x0][0x268] ;  /* 0x00009a00ff227b82 */ /* 0x000ea20000000800 */
[C---:B----4-:R-:W-:Y:S02]  /*4170*/  LEA R160, P6, R42.reuse, R6, 0x1 ;  /* 0x000000062aa07211 */ /* 0x050fe400078c08ff */
[-C--:B------:R-:W-:Y:S02]  /*4180*/  LEA.HI.X.SX32 R163, R41, R0.reuse, 0x1, P5 ;  /* 0x0000000029a37211 */ /* 0x080fe400028f0eff */
[----:B------:R-:W-:Y:S02]  /*4190*/  LEA.HI.X.SX32 R161, R42, R0, 0x1, P6 ;  /* 0x000000002aa17211 */ /* 0x000fe400030f0eff */
[----:B------:R-:W-:Y:S02]  /*41a0*/  CS2R R42, SRZ ;  /* 0x00000000002a7805 */ /* 0x000fe4000001ff00 */
[C---:B0-----:R-:W-:Y:S01]  /*41b0*/  LEA R164, P2, R37.reuse, R6, 0x1 ;  /* 0x0000000625a47211 */ /* 0x041fe200078408ff */
[----:B------:R0:W-:Y:S01]  /*41c0*/  STL.64 [R1+0x268], R162 ;  /* 0x000268a201007387 */ /* 0x0001e20000100a00 */
[----:B------:R-:W4:Y:S02]  /*41d0*/  LDC R38, c[0x0][0x268] ;  /* 0x00009a00ff267b82 */ /* 0x000f240000000800 */
[----:B------:R-:W-:Y:S01]  /*41e0*/  LEA.HI.X.SX32 R165, R37, R0, 0x1, P2 ;  /* 0x0000000025a57211 */ /* 0x000fe200010f0eff */
[----:B------:R5:W-:Y:S04]  /*41f0*/  STL.64 [R1+0x260], R160 ;  /* 0x000260a001007387 */ /* 0x000be80000100a00 */
[----:B------:R3:W-:Y:S01]  /*4200*/  STL.64 [R1+0x258], R164 ;  /* 0x000258a401007387 */ /* 0x0007e20000100a00 */
[----:B------:R-:W4:Y:S01]  /*4210*/  LDC R39, c[0x0][0x268] ;  /* 0x00009a00ff277b82 */ /* 0x000f220000000800 */
[----:B0-----:R-:W-:-:S02]  /*4220*/  LEA R162, P5, R35, R6, 0x1 ;  /* 0x0000000623a27211 */ /* 0x001fc400078a08ff */
[----:B-----5:R-:W-:-:S05]  /*4230*/  LEA R160, P6, R36, R6, 0x1 ;  /* 0x0000000624a07211 */ /* 0x020fca00078c08ff */
[----:B------:R-:W0:Y:S01]  /*4240*/  LDC R40, c[0x0][0x268] ;  /* 0x00009a00ff287b82 */ /* 0x000e220000000800 */
[-C--:B------:R-:W-:Y:S02]  /*4250*/  LEA.HI.X.SX32 R163, R35, R0.reuse, 0x1, P5 ;  /* 0x0000000023a37211 */ /* 0x080fe400028f0eff */
[----:B------:R-:W-:Y:S02]  /*4260*/  LEA.HI.X.SX32 R161, R36, R0, 0x1, P6 ;  /* 0x0000000024a17211 */ /* 0x000fe400030f0eff */
[----:B------:R-:W-:Y:S02]  /*4270*/  CS2R R36, SRZ ;  /* 0x0000000000247805 */ /* 0x000fe4000001ff00 */
[C---:B---3--:R-:W-:Y:S01]  /*4280*/  LEA R164, P2, R31.reuse, R6, 0x1 ;  /* 0x000000061fa47211 */ /* 0x048fe200078408ff */
[----:B------:R3:W-:Y:S01]  /*4290*/  STL.64 [R1+0x250], R162 ;  /* 0x000250a201007387 */ /* 0x0007e20000100a00 */
[----:B------:R-:W5:Y:S02]  /*42a0*/  LDC R44, c[0x0][0x268] ;  /* 0x00009a00ff2c7b82 */ /* 0x000f640000000800 */
[----:B------:R-:W-:Y:S01]  /*42b0*/  LEA.HI.X.SX32 R165, R31, R0, 0x1, P2 ;  /* 0x000000001fa57211 */ /* 0x000fe200010f0eff */
[----:B------:R1:W-:Y:S04]  /*42c0*/  STL.64 [R1+0x248], R160 ;  /* 0x000248a001007387 */ /* 0x0003e80000100a00 */
[----:B------:R2:W-:Y:S01]  /*42d0*/  STL.64 [R1+0x240], R164 ;  /* 0x000240a401007387 */ /* 0x0005e20000100a00 */
[----:B------:R-:W5:Y:S01]  /*42e0*/  LDC R45, c[0x0][0x268] ;  /* 0x00009a00ff2d7b82 */ /* 0x000f620000000800 */
[----:B---3--:R-:W-:-:S02]  /*42f0*/  LEA R162, P5, R29, R6, 0x1 ;  /* 0x000000061da27211 */ /* 0x008fc400078a08ff */
[----:B-1----:R-:W-:Y:S02]  /*4300*/  LEA R160, P6, R30, R6, 0x1 ;  /* 0x000000061ea07211 */ /* 0x002fe400078c08ff */
[----:B------:R-:W-:-:S03]  /*4310*/  LEA.HI.X.SX32 R163, R29, R0, 0x1, P5 ;  /* 0x000000001da37211 */ /* 0x000fc600028f0eff */
[----:B------:R-:W1:Y:S01]  /*4320*/  LDC R46, c[0x0][0x268] ;  /* 0x00009a00ff2e7b82 */ /* 0x000e620000000800 */
[----:B------:R-:W-:Y:S02]  /*4330*/  LEA.HI.X.SX32 R161, R30, R0, 0x1, P6 ;  /* 0x000000001ea17211 */ /* 0x000fe400030f0eff */
[----:B------:R-:W-:Y:S02]  /*4340*/  CS2R R30, SRZ ;  /* 0x00000000001e7805 */ /* 0x000fe4000001ff00 */
[C---:B--2---:R-:W-:Y:S01]  /*4350*/  LEA R164, P2, R25.reuse, R6, 0x1 ;  /* 0x0000000619a47211 */ /* 0x044fe200078408ff */
[----:B------:R2:W-:Y:S03]  /*4360*/  STL.64 [R1+0x238], R162 ;  /* 0x000238a201007387 */ /* 0x0005e60000100a00 */
[----:B------:R-:W-:Y:S01]  /*4370*/  LEA.HI.X.SX32 R165, R25, R0, 0x1, P2 ;  /* 0x0000000019a57211 */ /* 0x000fe200010f0eff */
[----:B------:R3:W-:Y:S01]  /*4380*/  STL.64 [R1+0x230], R160 ;  /* 0x000230a001007387 */ /* 0x0007e20000100a00 */
[----:B------:R-:W1:Y:S03]  /*4390*/  LDC R50, c[0x0][0x268] ;  /* 0x00009a00ff327b82 */ /* 0x000e660000000800 */
[----:B------:R4:W-:Y:S01]  /*43a0*/  STL.64 [R1+0x228], R164 ;  /* 0x000228a401007387 */ /* 0x0009e20000100a00 */
[----:B--2---:R-:W-:-:S04]  /*43b0*/  LEA R162, P5, R12, R6, 0x1 ;  /* 0x000000060ca27211 */ /* 0x004fc800078a08ff */
[----:B------:R-:W2:Y:S01]  /*43c0*/  LDC R51, c[0x0][0x268] ;  /* 0x00009a00ff337b82 */ /* 0x000ea20000000800 */
[----:B---3--:R-:W-:Y:S02]  /*43d0*/  LEA R160, P6, R24, R6, 0x1 ;  /* 0x0000000618a07211 */ /* 0x008fe400078c08ff */
[-C--:B------:R-:W-:Y:S01]  /*43e0*/  LEA.HI.X.SX32 R163, R12, R0.reuse, 0x1, P5 ;  /* 0x000000000ca37211 */ /* 0x080fe200028f0eff */
[----:B------:R-:W-:Y:S01]  /*43f0*/  IMAD R12, R26, 0x2, R17 ;  /* 0x000000021a0c7824 */ /* 0x000fe200078e0211 */
[----:B------:R-:W-:-:S03]  /*4400*/  LEA.HI.X.SX32 R161, R24, R0, 0x1, P6 ;  /* 0x0000000018a17211 */ /* 0x000fc600030f0eff */
[----:B------:R-:W3:Y:S01]  /*4410*/  LDC R52, c[0x0][0x268] ;  /* 0x00009a00ff347b82 */ /* 0x000ee20000000800 */
[C---:B----4-:R-:W-:Y:S01]  /*4420*/  LEA R164, P2, R5.reuse, R6, 0x1 ;  /* 0x0000000605a47211 */ /* 0x050fe200078408ff */
[----:B------:R4:W-:Y:S01]  /*4430*/  STL.64 [R1+0x220], R162 ;  /* 0x000220a201007387 */ /* 0x0009e20000100a00 */
[----:B------:R-:W-:Y:S02]  /*4440*/  CS2R R24, SRZ ;  /* 0x0000000000187805 */ /* 0x000fe4000001ff00 */
[----:B------:R-:W-:Y:S01]  /*4450*/  LEA.HI.X.SX32 R165, R5, R0, 0x1, P2 ;  /* 0x0000000005a57211 */ /* 0x000fe200010f0eff */
[----:B------:R0:W-:Y:S01]  /*4460*/  STL.64 [R1+0x218], R160 ;  /* 0x000218a001007387 */ /* 0x0001e20000100a00 */
[----:B------:R-:W-:Y:S01]  /*4470*/  IMAD R5, R27, 0x2, R12 ;  /* 0x000000021b057824 */ /* 0x000fe200078e020c */
[----:B------:R-:W3:Y:S01]  /*4480*/  LDC R56, c[0x0][0x268] ;  /* 0x00009a00ff387b82 */ /* 0x000ee20000000800 */
[----:B------:R-:W-:Y:S01]  /*4490*/  CS2R R26, SRZ ;  /* 0x00000000001a7805 */ /* 0x000fe2000001ff00 */
[----:B------:R5:W-:Y:S01]  /*44a0*/  STL.64 [R1+0x210], R164 ;  /* 0x000210a401007387 */ /* 0x000be20000100a00 */
[----:B----4-:R-:W-:-:S05]  /*44b0*/  LEA R162, P5, R16, R6, 0x1 ;  /* 0x0000000610a27211 */ /* 0x010fca00078a08ff */
[----:B------:R-:W4:Y:S01]  /*44c0*/  LDC R57, c[0x0][0x268] ;  /* 0x00009a00ff397b82 */ /* 0x000f220000000800 */
[C---:B0-----:R-:W-:Y:S02]  /*44d0*/  LEA R160, P6, R23.reuse, R6, 0x1 ;  /* 0x0000000617a07211 */ /* 0x041fe400078c08ff */
[-C--:B------:R-:W-:Y:S02]  /*44e0*/  LEA.HI.X.SX32 R163, R16, R0.reuse, 0x1, P5 ;  /* 0x0000000010a37211 */ /* 0x080fe400028f0eff */
[----:B------:R-:W-:Y:S01]  /*44f0*/  LEA.HI.X.SX32 R161, R23, R0, 0x1, P6 ;  /* 0x0000000017a17211 */ /* 0x000fe200030f0eff */
[----:B------:R-:W-:Y:S01]  /*4500*/  IMAD R23, R15, 0x3e, RZ ;  /* 0x0000003e0f177824 */ /* 0x000fe200078e02ff */
[----:B-----5:R-:W-:Y:S01]  /*4510*/  LEA R164, P2, R10, R6, 0x1 ;  /* 0x000000060aa47211 */ /* 0x020fe200078408ff */
[----:B------:R0:W-:Y:S01]  /*4520*/  STL.64 [R1+0x208], R162 ;  /* 0x000208a201007387 */ /* 0x0001e20000100a00 */
[----:B------:R-:W-:Y:S01]  /*4530*/  LEA R16, R28, R5, 0x1 ;  /* 0x000000051c107211 */ /* 0x000fe200078e08ff */
[----:B------:R-:W5:Y:S01]  /*4540*/  LDC R58, c[0x0][0x268] ;  /* 0x00009a00ff3a7b82 */ /* 0x000f620000000800 */
[----:B------:R-:W-:Y:S01]  /*4550*/  LEA.HI.X.SX32 R165, R10, R0, 0x1, P2 ;  /* 0x000000000aa57211 */ /* 0x000fe200010f0eff */
[----:B------:R1:W-:Y:S01]  /*4560*/  STL.64 [R1+0x200], R160 ;  /* 0x000200a001007387 */ /* 0x0003e20000100a00 */
[----:B------:R-:W-:Y:S01]  /*4570*/  CS2R R28, SRZ ;  /* 0x00000000001c7805 */ /* 0x000fe2000001ff00 */
[----:B------:R-:W-:-:S02]  /*4580*/  IMAD R10, R32, 0x2, R16 ;  /* 0x00000002200a7824 */ /* 0x000fc400078e0210 */
[----:B------:R2:W-:Y:S02]  /*4590*/  STL.64 [R1+0x1f8], R164 ;  /* 0x0001f8a401007387 */ /* 0x0005e40000100a00 */
[----:B------:R-:W5:Y:S01]  /*45a0*/  LDC R62, c[0x0][0x268] ;  /* 0x00009a00ff3e7b82 */ /* 0x000f620000000800 */
[CC--:B0-----:R-:W-:Y:S02]  /*45b0*/  LEA R162, P5, R11.reuse, R6.reuse, 0x1 ;  /* 0x000000060ba27211 */ /* 0x0c1fe400078a08ff */
[C---:B-1----:R-:W-:Y:S02]  /*45c0*/  LEA R160, P6, R20.reuse, R6, 0x1 ;  /* 0x0000000614a07211 */ /* 0x042fe400078c08ff */
[-C--:B------:R-:W-:Y:S01]  /*45d0*/  LEA.HI.X.SX32 R163, R11, R0.reuse, 0x1, P5 ;  /* 0x000000000ba37211 */ /* 0x080fe200028f0eff */
[----:B------:R-:W-:Y:S01]  /*45e0*/  IMAD R11, R33, 0x2, R10 ;  /* 0x00000002210b7824 */ /* 0x000fe200078e020a */
[----:B------:R-:W-:Y:S01]  /*45f0*/  LEA.HI.X.SX32 R161, R20, R0, 0x1, P6 ;  /* 0x0000000014a17211 */ /* 0x000fe200030f0eff */
[----:B------:R-:W0:Y:S01]  /*4600*/  LDC R63, c[0x0][0x268] ;  /* 0x00009a00ff3f7b82 */ /* 0x000e220000000800 */
[----:B--2---:R-:W-:Y:S01]  /*4610*/  LEA R164, P2, R14, R6, 0x1 ;  /* 0x000000060ea47211 */ /* 0x004fe200078408ff */
[----:B------:R1:W-:Y:S01]  /*4620*/  STL.64 [R1+0x1f0], R162 ;  /* 0x0001f0a201007387 */ /* 0x0003e20000100a00 */
[----:B------:R-:W-:Y:S01]  /*4630*/  IMAD R20, R15, 0x3b, RZ ;  /* 0x0000003b0f147824 */ /* 0x000fe200078e02ff */
[----:B------:R-:W-:-:S02]  /*4640*/  CS2R R32, SRZ ;  /* 0x0000000000207805 */ /* 0x000fc4000001ff00 */
[----:B------:R-:W-:Y:S01]  /*4650*/  LEA.HI.X.SX32 R165, R14, R0, 0x1, P2 ;  /* 0x000000000ea57211 */ /* 0x000fe200010f0eff */
[----:B------:R2:W-:Y:S01]  /*4660*/  STL.64 [R1+0x1e8], R160 ;  /* 0x0001e8a001007387 */ /* 0x0005e20000100a00 */
[----:B------:R-:W-:Y:S01]  /*4670*/  LEA R14, R34, R11, 0x1 ;  /* 0x0000000b220e7211 */ /* 0x000fe200078e08ff */
[----:B------:R-:W0:Y:S01]  /*4680*/  LDC R64, c[0x0][0x268] ;  /* 0x00009a00ff407b82 */ /* 0x000e220000000800 */
[----:B------:R-:W-:Y:S01]  /*4690*/  CS2R R34, SRZ ;  /* 0x0000000000227805 */ /* 0x000fe2000001ff00 */
[----:B------:R3:W-:Y:S01]  /*46a0*/  STL.64 [R1+0x1e0], R164 ;  /* 0x0001e0a401007387 */ /* 0x0007e20000100a00 */
[-C--:B-1----:R-:W-:Y:S02]  /*46b0*/  LEA R162, P5, R9, R6.reuse, 0x1 ;  /* 0x0000000609a27211 */ /* 0x082fe400078a08ff */
[----:B--2---:R-:W-:Y:S02]  /*46c0*/  LEA R160, P6, R19, R6, 0x1 ;  /* 0x0000000613a07211 */ /* 0x004fe400078c08ff */
[-C--:B------:R-:W-:Y:S01]  /*46d0*/  LEA.HI.X.SX32 R163, R9, R0.reuse, 0x1, P5 ;  /* 0x0000000009a37211 */ /* 0x080fe200028f0eff */
[----:B------:R-:W-:Y:S01]  /*46e0*/  IMAD R9, R38, 0x2, R14 ;  /* 0x0000000226097824 */ /* 0x000fe200078e020e */
[----:B------:R-:W-:-:S02]  /*46f0*/  LEA.HI.X.SX32 R161, R19, R0, 0x1, P6 ;  /* 0x0000000013a17211 */ /* 0x000fc400030f0eff */
[C---:B---3--:R-:W-:Y:S01]  /*4700*/  LEA R164, P2, R7.reuse, R6, 0x1 ;  /* 0x0000000607a47211 */ /* 0x048fe200078408ff */
[----:B------:R1:W-:Y:S03]  /*4710*/  STL.64 [R1+0x1d8], R162 ;  /* 0x0001d8a201007387 */ /* 0x0003e60000100a00 */
[----:B------:R-:W-:Y:S01]  /*4720*/  LEA.HI.X.SX32 R165, R7, R0, 0x1, P2 ;  /* 0x0000000007a57211 */ /* 0x000fe200010f0eff */
[----:B------:R2:W-:Y:S01]  /*4730*/  STL.64 [R1+0x1d0], R160 ;  /* 0x0001d0a001007387 */ /* 0x0005e20000100a00 */
[----:B------:R-:W-:Y:S01]  /*4740*/  IMAD R7, R39, 0x2, R9 ;  /* 0x0000000227077824 */ /* 0x000fe200078e0209 */
[----:B------:R-:W-:Y:S02]  /*4750*/  CS2R R38, SRZ ;  /* 0x0000000000267805 */ /* 0x000fe4000001ff00 */
[----:B------:R3:W-:Y:S01]  /*4760*/  STL.64 [R1+0x1c8], R164 ;  /* 0x0001c8a401007387 */ /* 0x0007e20000100a00 */
[----:B-1----:R-:W-:-:S02]  /*4770*/  LEA R162, P5, R13, R6, 0x1 ;  /* 0x000000060da27211 */ /* 0x002fc400078a08ff */
[C---:B--2---:R-:W-:Y:S02]  /*4780*/  LEA R160, P6, R18.reuse, R6, 0x1 ;  /* 0x0000000612a07211 */ /* 0x044fe400078c08ff */
[-C--:B------:R-:W-:Y:S02]  /*4790*/  LEA.HI.X.SX32 R163, R13, R0.reuse, 0x1, P5 ;  /* 0x000000000da37211 */ /* 0x080fe400028f0eff */
[----:B------:R-:W-:Y:S02]  /*47a0*/  LEA.HI.X.SX32 R161, R18, R0, 0x1, P6 ;  /* 0x0000000012a17211 */ /* 0x000fe400030f0eff */
[----:B---3--:R-:W-:Y:S01]  /*47b0*/  LEA R164, P2, R8, R6, 0x1 ;  /* 0x0000000608a47211 */ /* 0x008fe200078408ff */
[----:B------:R1:W-:Y:S01]  /*47c0*/  STL.64 [R1+0x1c0], R162 ;  /* 0x0001c0a201007387 */ /* 0x0003e20000100a00 */
[----:B------:R-:W-:Y:S02]  /*47d0*/  LEA R13, R40, R7, 0x1 ;  /* 0x00000007280d7211 */ /* 0x000fe400078e08ff */
[----:B------:R-:W-:-:S02]  /*47e0*/  CS2R R40, SRZ ;  /* 0x0000000000287805 */ /* 0x000fc4000001ff00 */
[----:B------:R-:W-:Y:S01]  /*47f0*/  LEA.HI.X.SX32 R165, R8, R0, 0x1, P2 ;  /* 0x0000000008a57211 */ /* 0x000fe200010f0eff */
[----:B------:R2:W-:Y:S01]  /*4800*/  STL.64 [R1+0x1b8], R160 ;  /* 0x0001b8a001007387 */ /* 0x0005e20000100a00 */
[----:B------:R-:W-:-:S03]  /*4810*/  IMAD R8, R44, 0x2, R13 ;  /* 0x000000022c087824 */ /* 0x000fc600078e020d */
[----:B------:R3:W-:Y:S01]  /*4820*/  STL.64 [R1+0x1b0], R164 ;  /* 0x0001b0a401007387 */ /* 0x0007e20000100a00 */
[CC--:B-1----:R-:W-:Y:S02]  /*4830*/  LEA R162, P5, R4.reuse, R6.reuse, 0x1 ;  /* 0x0000000604a27211 */ /* 0x0c2fe400078a08ff */
[----:B--2---:R-:W-:Y:S02]  /*4840*/  LEA R160, P6, R17, R6, 0x1 ;  /* 0x0000000611a07211 */ /* 0x004fe400078c08ff */
[-C--:B------:R-:W-:Y:S01]  /*4850*/  LEA.HI.X.SX32 R163, R4, R0.reuse, 0x1, P5 ;  /* 0x0000000004a37211 */ /* 0x080fe200028f0eff */
[----:B------:R-:W-:Y:S01]  /*4860*/  IMAD R4, R45, 0x2, R8 ;  /* 0x000000022d047824 */ /* 0x000fe200078e0208 */
[----:B------:R-:W-:Y:S02]  /*4870*/  LEA.HI.X.SX32 R161, R17, R0, 0x1, P6 ;  /* 0x0000000011a17211 */ /* 0x000fe400030f0eff */
[----:B------:R-:W-:Y:S02]  /*4880*/  CS2R R44, SRZ ;  /* 0x00000000002c7805 */ /* 0x000fe4000001ff00 */
[C---:B---3--:R-:W-:Y:S01]  /*4890*/  LEA R164, P2, R12.reuse, R6, 0x1 ;  /* 0x000000060ca47211 */ /* 0x048fe200078408ff */
[----:B------:R1:W-:Y:S03]  /*48a0*/  STL.64 [R1+0x1a8], R162 ;  /* 0x0001a8a201007387 */ /* 0x0003e60000100a00 */
[----:B------:R-:W-:Y:S01]  /*48b0*/  LEA.HI.X.SX32 R165, R12, R0, 0x1, P2 ;  /* 0x000000000ca57211 */ /* 0x000fe200010f0eff */
[----:B------:R2:W-:Y:S01]  /*48c0*/  STL.64 [R1+0x1a0], R160 ;  /* 0x0001a0a001007387 */ /* 0x0005e20000100a00 */
[----:B------:R-:W-:-:S02]  /*48d0*/  LEA R12, R46, R4, 0x1 ;  /* 0x000000042e0c7211 */ /* 0x000fc400078e08ff */
[----:B------:R-:W-:Y:S01]  /*48e0*/  CS2R R46, SRZ ;  /* 0x00000000002e7805 */ /* 0x000fe2000001ff00 */
[----:B------:R3:W-:Y:S01]  /*48f0*/  STL.64 [R1+0x198], R164 ;  /* 0x000198a401007387 */ /* 0x0007e20000100a00 */
[CC--:B-1----:R-:W-:Y:S02]  /*4900*/  LEA R162, P5, R5.reuse, R6.reuse, 0x1 ;  /* 0x0000000605a27211 */ /* 0x0c2fe400078a08ff */
[----:B--2---:R-:W-:Y:S02]  /*4910*/  LEA R160, P6, R16, R6, 0x1 ;  /* 0x0000000610a07211 */ /* 0x004fe400078c08ff */
[-C--:B------:R-:W-:Y:S01]  /*4920*/  LEA.HI.X.SX32 R163, R5, R0.reuse, 0x1, P5 ;  /* 0x0000000005a37211 */ /* 0x080fe200028f0eff */
[----:B------:R-:W-:Y:S01]  /*4930*/  IMAD R5, R50, 0x2, R12 ;  /* 0x0000000232057824 */ /* 0x000fe200078e020c */
[----:B------:R-:W-:Y:S02]  /*4940*/  LEA.HI.X.SX32 R161, R16, R0, 0x1, P6 ;  /* 0x0000000010a17211 */ /* 0x000fe400030f0eff */
[C---:B---3--:R-:W-:Y:S01]  /*4950*/  LEA R164, P2, R10.reuse, R6, 0x1 ;  /* 0x000000060aa47211 */ /* 0x048fe200078408ff */
[----:B------:R1:W-:Y:S03]  /*4960*/  STL.64 [R1+0x190], R162 ;  /* 0x000190a201007387 */ /* 0x0003e60000100a00 */
[----:B------:R-:W-:Y:S01]  /*4970*/  LEA.HI.X.SX32 R165, R10, R0, 0x1, P2 ;  /* 0x000000000aa57211 */ /* 0x000fe200010f0eff */
[----:B------:R2:W-:Y:S01]  /*4980*/  STL.64 [R1+0x188], R160 ;  /* 0x000188a001007387 */ /* 0x0005e20000100a00 */
[----:B------:R-:W-:Y:S01]  /*4990*/  IMAD R10, R51, 0x2, R5 ;  /* 0x00000002330a7824 */ /* 0x000fe200078e0205 */
[----:B------:R-:W-:-:S02]  /*49a0*/  CS2R R50, SRZ ;  /* 0x0000000000327805 */ /* 0x000fc4000001ff00 */
[----:B------:R-:W-:Y:S01]  /*49b0*/  STL.64 [R1+0x180], R164 ;  /* 0x000180a401007387 */ /* 0x000fe20000100a00 */
[CC--:B-1----:R-:W-:Y:S02]  /*49c0*/  LEA R162, P5, R11.reuse, R6.reuse, 0x1 ;  /* 0x000000060ba27211 */ /* 0x0c2fe400078a08ff */
[C---:B--2---:R-:W-:Y:S02]  /*49d0*/  LEA R160, P6, R14.reuse, R6, 0x1 ;  /* 0x000000060ea07211 */ /* 0x044fe400078c08ff */
[-C--:B------:R-:W-:Y:S02]  /*49e0*/  LEA.HI.X.SX32 R163, R11, R0.reuse, 0x1, P5 ;  /* 0x000000000ba37211 */ /* 0x080fe400028f0eff */
[----:B------:R-:W-:Y:S02]  /*49f0*/  LEA.HI.X.SX32 R161, R14, R0, 0x1, P6 ;  /* 0x000000000ea17211 */ /* 0x000fe400030f0eff */
[----:B------:R-:W-:Y:S01]  /*4a00*/  LEA R16, P6, R13, R6, 0x1 ;  /* 0x000000060d107211 */ /* 0x000fe200078c08ff */
[----:B------:R1:W-:Y:S01]  /*4a10*/  STL.64 [R1+0x178], R162 ;  /* 0x000178a201007387 */ /* 0x0003e20000100a00 */
[----:B------:R-:W-:-:S02]  /*4a20*/  LEA R11, R52, R10, 0x1 ;  /* 0x0000000a340b7211 */ /* 0x000fc400078e08ff */
[----:B------:R-:W-:Y:S02]  /*4a30*/  CS2R R52, SRZ ;  /* 0x0000000000347805 */ /* 0x000fe4000001ff00 */
[----:B------:R-:W-:Y:S01]  /*4a40*/  LEA.HI.X.SX32 R17, R13, R0, 0x1, P6 ;  /* 0x000000000d117211 */ /* 0x000fe200030f0eff */
[----:B------:R2:W-:Y:S01]  /*4a50*/  STL.64 [R1+0x170], R160 ;  /* 0x000170a001007387 */ /* 0x0005e20000100a00 */
[----:B------:R-:W-:Y:S02]  /*4a60*/  MOV R14, RZ ;  /* 0x000000ff000e7202 */ /* 0x000fe40000000f00 */
[-C--:B-1----:R-:W-:Y:S02]  /*4a70*/  LEA R162, P2, R9, R6.reuse, 0x1 ;  /* 0x0000000609a27211 */ /* 0x082fe400078408ff */
[----:B--2---:R-:W-:Y:S02]  /*4a80*/  LEA R160, P5, R7, R6, 0x1 ;  /* 0x0000000607a07211 */ /* 0x004fe400078a08ff */
[-C--:B------:R-:W-:Y:S01]  /*4a90*/  LEA.HI.X.SX32 R163, R9, R0.reuse, 0x1, P2 ;  /* 0x0000000009a37211 */ /* 0x080fe200010f0eff */
[----:B------:R-:W-:Y:S01]  /*4aa0*/  IMAD R9, R56, 0x2, R11 ;  /* 0x0000000238097824 */ /* 0x000fe200078e020b */
[----:B------:R-:W-:-:S03]  /*4ab0*/  LEA.HI.X.SX32 R161, R7, R0, 0x1, P5 ;  /* 0x0000000007a17211 */ /* 0x000fc600028f0eff */
[----:B------:R1:W-:Y:S01]  /*4ac0*/  STL.64 [R1+0x168], R162 ;  /* 0x000168a201007387 */ /* 0x0003e20000100a00 */
[----:B----4-:R-:W-:Y:S01]  /*4ad0*/  IMAD R7, R57, 0x2, R9 ;  /* 0x0000000239077824 */ /* 0x010fe200078e0209 */
[----:B------:R-:W-:Y:S02]  /*4ae0*/  CS2R R56, SRZ ;  /* 0x0000000000387805 */ /* 0x000fe4000001ff00 */
[----:B------:R2:W-:Y:S04]  /*4af0*/  STL.64 [R1+0x160], R160 ;  /* 0x000160a001007387 */ /* 0x0005e80000100a00 */
[----:B------:R3:W-:Y:S01]  /*4b00*/  STL.64 [R1+0x158], R16 ;  /* 0x0001581001007387 */ /* 0x0007e20000100a00 */
[-C--:B-1----:R-:W-:Y:S02]  /*4b10*/  LEA R162, P2, R8, R6.reuse, 0x1 ;  /* 0x0000000608a27211 */ /* 0x082fe400078408ff */
[----:B--2---:R-:W-:-:S02]  /*4b20*/  LEA R160, P5, R4, R6, 0x1 ;  /* 0x0000000604a07211 */ /* 0x004fc400078a08ff */
[----:B------:R-:W-:Y:S02]  /*4b30*/  LEA.HI.X.SX32 R163, R8, R0, 0x1, P2 ;  /* 0x0000000008a37211 */ /* 0x000fe400010f0eff */
[----:B---3--:R-:W-:Y:S02]  /*4b40*/  LEA R16, P6, R12, R6, 0x1 ;  /* 0x000000060c107211 */ /* 0x008fe400078c08ff */
[-C--:B------:R-:W-:Y:S01]  /*4b50*/  LEA.HI.X.SX32 R161, R4, R0.reuse, 0x1, P5 ;  /* 0x0000000004a17211 */ /* 0x080fe200028f0eff */
[----:B------:R1:W-:Y:S01]  /*4b60*/  STL.64 [R1+0x150], R162 ;  /* 0x000150a201007387 */ /* 0x0003e20000100a00 */
[----:B------:R-:W-:Y:S02]  /*4b70*/  LEA.HI.X.SX32 R17, R12, R0, 0x1, P6 ;  /* 0x000000000c117211 */ /* 0x000fe400030f0eff */
[----:B-----5:R-:W-:Y:S01]  /*4b80*/  LEA R8, R58, R7, 0x1 ;  /* 0x000000073a087211 */ /* 0x020fe200078e08ff */
[----:B------:R2:W-:Y:S01]  /*4b90*/  STL.64 [R1+0x148], R160 ;  /* 0x000148a001007387 */ /* 0x0005e20000100a00 */
[----:B------:R-:W-:-:S03]  /*4ba0*/  CS2R R58, SRZ ;  /* 0x00000000003a7805 */ /* 0x000fc6000001ff00 */
[----:B------:R3:W-:Y:S01]  /*4bb0*/  STL.64 [R1+0x140], R16 ;  /* 0x0001401001007387 */ /* 0x0007e20000100a00 */
[----:B------:R-:W-:Y:S02]  /*4bc0*/  IMAD R4, R62, 0x2, R8 ;  /* 0x000000023e047824 */ /* 0x000fe400078e0208 */
[----:B------:R-:W-:Y:S01]  /*4bd0*/  IMAD R62, R15, 0x3f, RZ ;  /* 0x0000003f0f3e7824 */ /* 0x000fe200078e02ff */
[----:B-1----:R-:W-:-:S04]  /*4be0*/  LEA R162, P2, R5, R6, 0x1 ;  /* 0x0000000605a27211 */ /* 0x002fc800078408ff */
[----:B------:R-:W-:Y:S01]  /*4bf0*/  LEA.HI.X.SX32 R163, R5, R0, 0x1, P2 ;  /* 0x0000000005a37211 */ /* 0x000fe200010f0eff */
[----:B0-----:R-:W-:Y:S01]  /*4c00*/  IMAD R5, R63, 0x2, R4 ;  /* 0x000000023f057824 */ /* 0x001fe200078e0204 */
[CC--:B--2---:R-:W-:Y:S02]  /*4c10*/  LEA R160, P5, R10.reuse, R6.reuse, 0x1 ;  /* 0x000000060aa07211 */ /* 0x0c4fe400078a08ff */
[C---:B---3--:R-:W-:Y:S01]  /*4c20*/  LEA R16, P6, R11.reuse, R6, 0x1 ;  /* 0x000000060b107211 */ /* 0x048fe200078c08ff */
[----:B------:R-:W-:Y:S01]  /*4c30*/  STL.64 [R1+0x138], R162 ;  /* 0x000138a201007387 */ /* 0x000fe20000100a00 */
[-C--:B------:R-:W-:Y:S02]  /*4c40*/  LEA.HI.X.SX32 R161, R10, R0.reuse, 0x1, P5 ;  /* 0x000000000aa17211 */ /* 0x080fe400028f0eff */
[----:B------:R-:W-:Y:S02]  /*4c50*/  LEA.HI.X.SX32 R17, R11, R0, 0x1, P6 ;  /* 0x000000000b117211 */ /* 0x000fe400030f0eff */
[----:B------:R-:W-:-:S02]  /*4c60*/  LEA R12, P6, R8, R6, 0x1 ;  /* 0x00000006080c7211 */ /* 0x000fc400078c08ff */
[----:B------:R-:W-:Y:S01]  /*4c70*/  LEA R10, R64, R5, 0x1 ;  /* 0x00000005400a7211 */ /* 0x000fe200078e08ff */
[----:B------:R0:W-:Y:S01]  /*4c80*/  STL.64 [R1+0x128], R16 ;  /* 0x0001281001007387 */ /* 0x0001e20000100a00 */
[----:B------:R-:W-:Y:S02]  /*4c90*/  LEA.HI.X.SX32 R13, R8, R0, 0x1, P6 ;  /* 0x00000000080d7211 */ /* 0x000fe400030f0eff */
[----:B------:R-:W-:Y:S02]  /*4ca0*/  CS2R R64, SRZ ;  /* 0x0000000000407805 */ /* 0x000fe4000001ff00 */
[C---:B------:R-:W-:Y:S01]  /*4cb0*/  LOP3.LUT R11, R3.reuse, 0x20, RZ, 0x3c, !PT ;  /* 0x00000020030b7812 */ /* 0x040fe200078e3cff */
[----:B------:R1:W-:Y:S01]  /*4cc0*/  STL.64 [R1+0x130], R160 ;  /* 0x000130a001007387 */ /* 0x0003e20000100a00 */
[----:B------:R-:W-:Y:S02]  /*4cd0*/  LOP3.LUT R8, R3, 0x50, RZ, 0x3c, !PT ;  /* 0x0000005003087812 */ /* 0x000fe400078e3cff */
[----:B------:R-:W-:-:S02]  /*4ce0*/  IADD3 R11, R157, R11, RZ ;  /* 0x0000000b9d0b7210 */ /* 0x000fc40007ffe0ff */
[----:B------:R-:W-:Y:S02]  /*4cf0*/  IADD3 R8, R157, R8, RZ ;  /* 0x000000089d087210 */ /* 0x000fe40007ffe0ff */
[----:B0-----:R-:W-:-:S04]  /*4d00*/  LEA R16, P5, R9, R6, 0x1 ;  /* 0x0000000609107211 */ /* 0x001fc800078a08ff */
[----:B------:R-:W-:Y:S02]  /*4d10*/  LEA.HI.X.SX32 R17, R9, R0, 0x1, P5 ;  /* 0x0000000009117211 */ /* 0x000fe400028f0eff */
[----:B-1----:R-:W-:Y:S02]  /*4d20*/  LEA R160, P2, R7, R6, 0x1 ;  /* 0x0000000607a07211 */ /* 0x002fe400078408ff */
[----:B------:R-:W-:Y:S01]  /*4d30*/  LOP3.LUT R9, R3, 0x40, RZ, 0x3c, !PT ;  /* 0x0000004003097812 */ /* 0x000fe200078e3cff */
[----:B------:R0:W-:Y:S01]  /*4d40*/  STL.64 [R1+0x120], R16 ;  /* 0x0001201001007387 */ /* 0x0001e20000100a00 */
[----:B------:R-:W-:-:S03]  /*4d50*/  LEA.HI.X.SX32 R161, R7, R0, 0x1, P2 ;  /* 0x0000000007a17211 */ /* 0x000fc600010f0eff */
[----:B------:R1:W-:Y:S01]  /*4d60*/  STL.64 [R1+0x110], R12 ;  /* 0x0001100c01007387 */ /* 0x0003e20000100a00 */
[----:B------:R-:W-:-:S03]  /*4d70*/  IMAD.IADD R9, R157, 0x1, R9 ;  /* 0x000000019d097824 */ /* 0x000fc600078e0209 */
[----:B------:R-:W-:Y:S01]  /*4d80*/  STL.64 [R1+0x118], R160 ;  /* 0x000118a001007387 */ /* 0x000fe20000100a00 */
[-C--:B0-----:R-:W-:Y:S02]  /*4d90*/  LEA R16, P5, R10, R6.reuse, 0x1 ;  /* 0x000000060a107211 */ /* 0x081fe400078a08ff */
[-C--:B-1----:R-:W-:Y:S02]  /*4da0*/  LEA R12, P2, R4, R6.reuse, 0x1 ;  /* 0x00000006040c7211 */ /* 0x082fe400078408ff */
[C---:B------:R-:W-:Y:S02]  /*4db0*/  LEA R6, P6, R5.reuse, R6, 0x1 ;  /* 0x0000000605067211 */ /* 0x040fe400078c08ff */
[-C--:B------:R-:W-:Y:S02]  /*4dc0*/  LEA.HI.X.SX32 R17, R10, R0.reuse, 0x1, P5 ;  /* 0x000000000a117211 */ /* 0x080fe400028f0eff */
[-C--:B------:R-:W-:Y:S01]  /*4dd0*/  LEA.HI.X.SX32 R13, R4, R0.reuse, 0x1, P2 ;  /* 0x00000000040d7211 */ /* 0x080fe200010f0eff */
[----:B------:R-:W-:Y:S01]  /*4de0*/  IMAD.MOV.U32 R4, RZ, RZ, -0x800000 ;  /* 0xff800000ff047424 */ /* 0x000fe200078e00ff */
[----:B------:R-:W-:Y:S01]  /*4df0*/  LEA.HI.X.SX32 R7, R5, R0, 0x1, P6 ;  /* 0x0000000005077211 */ /* 0x000fe200030f0eff */
[----:B------:R-:W-:Y:S01]  /*4e00*/  IMAD.MOV.U32 R0, RZ, RZ, 0x3f800000 ;  /* 0x3f800000ff007424 */ /* 0x000fe200078e00ff */
[----:B------:R0:W-:Y:S01]  /*4e10*/  STL.64 [R1+0xf8], R16 ;  /* 0x0000f81001007387 */ /* 0x0001e20000100a00 */
[----:B------:R-:W-:Y:S01]  /*4e20*/  IMAD.MOV.U32 R5, RZ, RZ, -0x800000 ;  /* 0xff800000ff057424 */ /* 0x000fe200078e00ff */
[----:B------:R-:W-:-:S02]  /*4e30*/  LOP3.LUT R10, R3, 0x30, RZ, 0x3c, !PT ;  /* 0x00000030030a7812 */ /* 0x000fc400078e3cff */
[----:B------:R1:W-:Y:S01]  /*4e40*/  STL.64 [R1+0x108], R12 ;  /* 0x0001080c01007387 */ /* 0x0003e20000100a00 */
[-C--:B------:R-:W-:Y:S01]  /*4e50*/  IADD3 RZ, P2, R21, R152.reuse, RZ ;  /* 0x0000009815ff7210 */ /* 0x080fe20007f5e0ff */
[C---:B------:R-:W-:Y:S01]  /*4e60*/  IMAD R21, R15.reuse, 0x3c, RZ ;  /* 0x0000003c0f157824 */ /* 0x040fe200078e02ff */
[----:B------:R-:W-:Y:S01]  /*4e70*/  IADD3 RZ, P5, R22, R152, RZ ;  /* 0x0000009816ff7210 */ /* 0x000fe20007fbe0ff */
[----:B------:R2:W-:Y:S01]  /*4e80*/  STL.64 [R1+0x100], R6 ;  /* 0x0001000601007387 */ /* 0x0005e20000100a00 */
[----:B------:R-:W-:Y:S02]  /*4e90*/  IMAD R22, R15, 0x3d, RZ ;  /* 0x0000003d0f167824 */ /* 0x000fe400078e02ff */
[----:B------:R-:W-:Y:S01]  /*4ea0*/  IMAD.IADD R10, R157, 0x1, R10 ;  /* 0x000000019d0a7824 */ /* 0x000fe200078e020a */
[----:B------:R-:W-:Y:S01]  /*4eb0*/  STL [R1+0xf0], R0 ;  /* 0x0000f00001007387 */ /* 0x000fe20000100800 */
[----:B0-----:R-:W-:Y:S01]  /*4ec0*/  IMAD R16, R15, 0x3a, RZ ;  /* 0x0000003a0f107824 */ /* 0x001fe200078e02ff */
[----:B------:R-:W-:-:S02]  /*4ed0*/  LEA.HI.X.SX32 R155, R21, R153, 0x1, P1 ;  /* 0x00000099159b7211 */ /* 0x000fc400008f0eff */
[----:B------:R0:W-:Y:S01]  /*4ee0*/  STL [R1+0x2c], R4 ;  /* 0x00002c0401007387 */ /* 0x0001e20000100800 */
[----:B-1----:R-:W-:Y:S01]  /*4ef0*/  LOP3.LUT R12, R3, 0x10, RZ, 0x3c, !PT ;  /* 0x00000010030c7812 */ /* 0x002fe200078e3cff */
[----:B------:R-:W-:Y:S01]  /*4f00*/  IMAD.IADD R13, R157, 0x1, R3 ;  /* 0x000000019d0d7824 */ /* 0x000fe200078e0203 */
[-C--:B------:R-:W-:Y:S01]  /*4f10*/  LEA.HI.X.SX32 R159, R16, R153.reuse, 0x1, P4 ;  /* 0x00000099109f7211 */ /* 0x080fe200020f0eff */
[----:B------:R1:W-:Y:S01]  /*4f20*/  STL [R1+0x24], R5 ;  /* 0x0000240501007387 */ /* 0x0003e20000100800 */
[----:B--2---:R-:W-:Y:S01]  /*4f30*/  LOP3.LUT R7, R3, 0x60, RZ, 0x3c, !PT ;  /* 0x0000006003077812 */ /* 0x004fe200078e3cff */
[----:B------:R-:W-:Y:S01]  /*4f40*/  IMAD.IADD R12, R157, 0x1, R12 ;  /* 0x000000019d0c7824 */ /* 0x000fe200078e020c */
[----:B------:R-:W-:Y:S01]  /*4f50*/  LOP3.LUT R6, R3, 0x70, RZ, 0x3c, !PT ;  /* 0x0000007003067812 */ /* 0x000fe200078e3cff */
[----:B------:R-:W-:Y:S01]  /*4f60*/  STL [R1+0x28], RZ ;  /* 0x000028ff01007387 */ /* 0x000fe20000100800 */
[----:B------:R-:W-:Y:S01]  /*4f70*/  LOP3.LUT R3, R2, 0x40, RZ, 0x3c, !PT ;  /* 0x0000004002037812 */ /* 0x000fe200078e3cff */
[C---:B------:R-:W-:Y:S01]  /*4f80*/  IMAD.IADD R7, R157.reuse, 0x1, R7 ;  /* 0x000000019d077824 */ /* 0x040fe200078e0207 */
[----:B0-----:R-:W-:Y:S01]  /*4f90*/  MOV R4, 0x3f800000 ;  /* 0x3f80000000047802 */ /* 0x001fe20000000f00 */
[C---:B------:R-:W-:Y:S01]  /*4fa0*/  IMAD.IADD R6, R157.reuse, 0x1, R6 ;  /* 0x000000019d067824 */ /* 0x040fe200078e0206 */
[-C--:B------:R-:W-:Y:S01]  /*4fb0*/  LEA.HI.X.SX32 R21, R22, R153.reuse, 0x1, P3 ;  /* 0x0000009916157211 */ /* 0x080fe200018f0eff */
[C---:B------:R-:W-:Y:S01]  /*4fc0*/  IMAD.IADD R3, R157.reuse, 0x1, R3 ;  /* 0x000000019d037824 */ /* 0x040fe200078e0203 */
[----:B-1----:R-:W-:Y:S01]  /*4fd0*/  IADD3 R5, R157, R2, RZ ;  /* 0x000000029d057210 */ /* 0x002fe20007ffe0ff */
[----:B------:R0:W-:Y:S01]  /*4fe0*/  STL [R1+0x30], R4 ;  /* 0x0000300401007387 */ /* 0x0001e20000100800 */
[-C--:B------:R-:W-:Y:S01]  /*4ff0*/  LEA.HI.X.SX32 R19, R23, R153.reuse, 0x1, P5 ;  /* 0x0000009917137211 */ /* 0x080fe200028f0eff */
[----:B------:R-:W-:Y:S01]  /*5000*/  IMAD.MOV.U32 R0, RZ, RZ, RZ ;  /* 0x000000ffff007224 */ /* 0x000fe200078e00ff */
[----:B------:R-:W-:Y:S01]  /*5010*/  LEA.HI.X.SX32 R17, R62, R153, 0x1, P2 ;  /* 0x000000993e117211 */ /* 0x000fe200010f0eff */
[----:B------:R1:W-:Y:S01]  /*5020*/  STL [R1+0x64], R159 ;  /* 0x0000649f01007387 */ /* 0x0003e20000100800 */
[----:B------:R-:W-:-:S02]  /*5030*/  CS2R R62, SRZ ;  /* 0x00000000003e7805 */ /* 0x000fc4000001ff00 */
[C---:B0-----:R-:W-:Y:S02]  /*5040*/  LOP3.LUT R4, R2.reuse, 0x20, RZ, 0x3c, !PT ;  /* 0x0000002002047812 */ /* 0x041fe400078e3cff */
[----:B------:R-:W-:-:S03]  /*5050*/  LOP3.LUT R2, R2, 0x60, RZ, 0x3c, !PT ;  /* 0x0000006002027812 */ /* 0x000fc600078e3cff */
[C---:B------:R-:W-:Y:S01]  /*5060*/  IMAD.IADD R4, R157.reuse, 0x1, R4 ;  /* 0x000000019d047824 */ /* 0x040fe200078e0204 */
[----:B------:R-:W-:Y:S02]  /*5070*/  IADD3 R2, R157, R2, RZ ;  /* 0x000000029d027210 */ /* 0x000fe40007ffe0ff */
[----:B------:R-:W-:-:S05]  /*5080*/  LEA.HI.X.SX32 R157, R20, R153, 0x1, P0 ;  /* 0x00000099149d7211 */ /* 0x000fca00000f0eff */
[----:B------:R1:W-:Y:S04]  /*5090*/  STL [R1+0x5c], R157 ;  /* 0x00005c9d01007387 */ /* 0x0003e80000100800 */
[----:B------:R1:W-:Y:S04]  /*50a0*/  STL [R1+0x54], R155 ;  /* 0x0000549b01007387 */ /* 0x0003e80000100800 */
[----:B------:R1:W-:Y:S04]  /*50b0*/  STL [R1+0x4c], R21 ;  /* 0x00004c1501007387 */ /* 0x0003e80000100800 */
[----:B------:R1:W-:Y:S04]  /*50c0*/  STL [R1+0x44], R19 ;  /* 0x0000441301007387 */ /* 0x0003e80000100800 */
[----:B------:R1:W-:Y:S02]  /*50d0*/  STL [R1+0x3c], R17 ;  /* 0x00003c1101007387 */ /* 0x0003e40000100800 */
.L_x_1:
[----:B------:R-:W2:Y:S04]  /*50e0*/  LDL.64 R162, [R1+0xe8] ;  /* 0x0000e80001a27983 */ /* 0x000ea80000100a00 */
[----:B------:R-:W2:Y:S01]  /*50f0*/  LDL.64 R160, [R1+0xe8] ;  /* 0x0000e80001a07983 */ /* 0x000ea20000100a00 */
[C---:B-1----:R-:W-:Y:S01]  /*5100*/  IMAD.SHL.U32 R17, R15.reuse, 0x4, RZ ;  /* 0x000000040f117824 */ /* 0x042fe200078e00ff */
[CC--:B-----5:R-:W-:Y:S01]  /*5110*/  LEA R16, P1, R15.reuse, R152.reuse, 0x3 ;  /* 0x000000980f107211 */ /* 0x0e0fe200078218ff */
[C---:B------:R-:W-:Y:S01]  /*5120*/  IMAD.SHL.U32 R93, R15.reuse, 0x2, RZ ;  /* 0x000000020f5d7824 */ /* 0x040fe200078e00ff */
[C---:B------:R-:W-:Y:S01]  /*5130*/  LEA R202, P0, R15.reuse, R152, 0x2 ;  /* 0x000000980fca7211 */ /* 0x040fe200078010ff */
[----:B------:R-:W-:Y:S01]  /*5140*/  IMAD R106, R15, 0x52, RZ ;  /* 0x000000520f6a7824 */ /* 0x000fe200078e02ff */
[-C--:B------:R-:W-:Y:S01]  /*5150*/  LEA.HI.X.SX32 R17, R17, R153.reuse, 0x1, P1 ;  /* 0x0000009911117211 */ /* 0x080fe200008f0eff */
[----:B------:R-:W3:Y:S04]  /*5160*/  LDL.64 R180, [R1+0xe0] ;  /* 0x0000e00001b47983 */ /* 0x000ee80000100a00 */
[----:B------:R-:W4:Y:S01]  /*5170*/  LDL.64 R174, [R1+0xd8] ;  /* 0x0000d80001ae7983 */ /* 0x000f220000100a00 */
[----:B------:R-:W-:Y:S01]  /*5180*/  IMAD.WIDE R16, R14, 0x2, R16 ;  /* 0x000000020e107825 */ /* 0x000fe200078e0210 */
[----:B------:R-:W-:-:S02]  /*5190*/  LEA.HI.X.SX32 R203, R93, R153, 0x1, P0 ;  /* 0x000000995dcb7211 */ /* 0x000fc400000f0eff */
[----:B------:R-:W3:Y:S01]  /*51a0*/  LDL.64 R158, [R1+0xd0] ;  /* 0x0000d000019e7983 */ /* 0x000ee20000100a00 */
[----:B------:R-:W-:-:S03]  /*51b0*/  LEA R88, P0, R15, R152, 0x4 ;  /* 0x000000980f587211 */ /* 0x000fc600078020ff */
[----:B------:R-:W3:Y:S01]  /*51c0*/  LDL.64 R156, [R1+0xc8] ;  /* 0x0000c800019c7983 */ /* 0x000ee20000100a00 */
[----:B------:R-:W-:-:S03]  /*51d0*/  LEA R22, P1, R15, R152, 0x5 ;  /* 0x000000980f167211 */ /* 0x000fc600078228ff */
[----:B------:R-:W3:Y:S04]  /*51e0*/  LDL.64 R194, [R1+0xe0] ;  /* 0x0000e00001c27983 */ /* 0x000ee80000100a00 */
[----:B------:R-:W3:Y:S04]  /*51f0*/  LDL.64 R192, [R1+0xd8] ;  /* 0x0000d80001c07983 */ /* 0x000ee80000100a00 */
[----:B------:R-:W3:Y:S04]  /*5200*/  LDL.64 R188, [R1+0xd0] ;  /* 0x0000d00001bc7983 */ /* 0x000ee80000100a00 */
[----:B------:R-:W3:Y:S04]  /*5210*/  LDL.64 R186, [R1+0xc8] ;  /* 0x0000c80001ba7983 */ /* 0x000ee80000100a00 */
[----:B------:R-:W3:Y:S04]  /*5220*/  LDL.64 R184, [R1+0xc0] ;  /* 0x0000c00001b87983 */ /* 0x000ee80000100a00 */
[----:B------:R-:W3:Y:S01]  /*5230*/  LDL.64 R154, [R1+0xc0] ;  /* 0x0000c000019a7983 */ /* 0x000ee20000100a00 */
[----:B------:R-:W-:-:S02]  /*5240*/  IMAD R214, R15, 0x56, RZ ;  /* 0x000000560fd67824 */ /* 0x000fc400078e02ff */
[C---:B------:R-:W-:Y:S01]  /*5250*/  IMAD R182, R15.reuse, 0x58, RZ ;  /* 0x000000580fb67824 */ /* 0x040fe200078e02ff */
[----:B------:R0:W3:Y:S01]  /*5260*/  LDG.E.U16 R201, desc[UR4][R16.64] ;  /* 0x0000000410c97981 */ /* 0x0000e2000c1e1500 */
[C---:B------:R-:W-:Y:S02]  /*5270*/  IMAD R212, R15.reuse, 0x5a, RZ ;  /* 0x0000005a0fd47824 */ /* 0x040fe400078e02ff */
[C---:B------:R-:W-:Y:S01]  /*5280*/  IMAD R219, R15.reuse, 0x5c, RZ ;  /* 0x0000005c0fdb7824 */ /* 0x040fe200078e02ff */
[----:B------:R-:W-:Y:S01]  /*5290*/  STL [R1+0x550], R4 ;  /* 0x0005500401007387 */ /* 0x000fe20000100800 */
[----:B------:R-:W-:Y:S01]  /*52a0*/  IMAD.WIDE R18, R14, 0x2, R152 ;  /* 0x000000020e127825 */ /* 0x000fe200078e0298 */
[C---:B------:R-:W-:Y:S02]  /*52b0*/  LEA R20, P2, R15.reuse, R152, 0x6 ;  /* 0x000000980f147211 */ /* 0x040fe400078430ff */
[C---:B------:R-:W-:Y:S01]  /*52c0*/  SHF.L.U32 R90, R15.reuse, 0x6, RZ ;  /* 0x000000060f5a7819 */ /* 0x040fe200000006ff */
[C---:B------:R-:W-:Y:S01]  /*52d0*/  IMAD R224, R15.reuse, 0x5e, RZ ;  /* 0x0000005e0fe07824 */ /* 0x040fe200078e02ff */
[C---:B0-----:R-:W-:Y:S01]  /*52e0*/  SHF.L.U32 R16, R15.reuse, 0x3, RZ ;  /* 0x000000030f107819 */ /* 0x041fe200000006ff */
[C---:B------:R-:W-:Y:S01]  /*52f0*/  IMAD.SHL.U32 R17, R15.reuse, 0x10, RZ ;  /* 0x000000100f117824 */ /* 0x040fe200078e00ff */
[----:B------:R-:W-:Y:S01]  /*5300*/  STL [R1+0x548], R3 ;  /* 0x0005480301007387 */ /* 0x000fe20000100800 */
[C---:B------:R-:W-:Y:S01]  /*5310*/  IMAD R200, R15.reuse, 0x62, RZ ;  /* 0x000000620fc87824 */ /* 0x040fe200078e02ff */
[-C--:B------:R-:W-:Y:S01]  /*5320*/  LEA.HI.X.SX32 R89, R16, R153.reuse, 0x1, P0 ;  /* 0x0000009910597211 */ /* 0x080fe200000f0eff */
[----:B------:R-:W-:Y:S01]  /*5330*/  IMAD R218, R15, 0x64, RZ ;  /* 0x000000640fda7824 */ /* 0x000fe200078e02ff */
[----:B------:R-:W-:Y:S01]  /*5340*/  STL [R1+0x538], R2 ;  /* 0x0005380201007387 */ /* 0x000fe20000100800 */
[----:B------:R-:W-:Y:S01]  /*5350*/  LEA.HI.X.SX32 R23, R17, R153, 0x1, P1 ;  /* 0x0000009911177211 */ /* 0x000fe200008f0eff */
[----:B------:R-:W-:-:S02]  /*5360*/  IMAD R223, R15, 0x66, RZ ;  /* 0x000000660fdf7824 */ /* 0x000fc400078e02ff */
[C---:B------:R-:W-:Y:S01]  /*5370*/  IMAD R113, R15.reuse, 0x6a, RZ ;  /* 0x0000006a0f717824 */ /* 0x040fe200078e02ff */
[----:B------:R-:W3:Y:S01]  /*5380*/  LDG.E.U16 R204, desc[UR4][R18.64] ;  /* 0x0000000412cc7981 */ /* 0x000ee2000c1e1500 */
[C---:B------:R-:W-:Y:S02]  /*5390*/  IMAD R217, R15.reuse, 0x6c, RZ ;  /* 0x0000006c0fd97824 */ /* 0x040fe400078e02ff */
[C---:B------:R-:W-:Y:S02]  /*53a0*/  IMAD R222, R15.reuse, 0x6e, RZ ;  /* 0x0000006e0fde7824 */ /* 0x040fe400078e02ff */
[C---:B------:R-:W-:Y:S02]  /*53b0*/  IMAD R196, R15.reuse, 0x7a, RZ ;  /* 0x0000007a0fc47824 */ /* 0x040fe400078e02ff */
[C---:B------:R-:W-:Y:S02]  /*53c0*/  IMAD R221, R15.reuse, 0x76, RZ ;  /* 0x000000760fdd7824 */ /* 0x040fe400078e02ff */
[----:B------:R-:W-:-:S02]  /*53d0*/  IMAD R216, R15, 0x74, RZ ;  /* 0x000000740fd87824 */ /* 0x000fc400078e02ff */
[C---:B------:R-:W-:Y:S02]  /*53e0*/  IMAD R220, R15.reuse, 0x7e, RZ ;  /* 0x0000007e0fdc7824 */ /* 0x040fe400078e02ff */
[C---:B------:R-:W-:Y:S02]  /*53f0*/  IMAD R198, R15.reuse, 0x72, RZ ;  /* 0x000000720fc67824 */ /* 0x040fe400078e02ff */
[C---:B------:R-:W-:Y:S02]  /*5400*/  IMAD R215, R15.reuse, 0x7c, RZ ;  /* 0x0000007c0fd77824 */ /* 0x040fe400078e02ff */
[C---:B------:R-:W-:Y:S02]  /*5410*/  IMAD R98, R15.reuse, 0x9, RZ ;  /* 0x000000090f627824 */ /* 0x040fe400078e02ff */
[C---:B------:R-:W-:Y:S02]  /*5420*/  IMAD R100, R15.reuse, 0x25, RZ ;  /* 0x000000250f647824 */ /* 0x040fe400078e02ff */
[----:B------:R-:W-:-:S02]  /*5430*/  IMAD R117, R15, 0xa, RZ ;  /* 0x0000000a0f757824 */ /* 0x000fc400078e02ff */
[C---:B------:R-:W-:Y:S02]  /*5440*/  IMAD R118, R15.reuse, 0x51, RZ ;  /* 0x000000510f767824 */ /* 0x040fe400078e02ff */
[C---:B------:R-:W-:Y:S02]  /*5450*/  IMAD R134, R15.reuse, 0xc2, RZ ;  /* 0x000000c20f867824 */ /* 0x040fe400078e02ff */
[----:B------:R-:W-:Y:S01]  /*5460*/  IMAD R126, R15, 0x6, RZ ;  /* 0x000000060f7e7824 */ /* 0x000fe200078e02ff */
[----:B------:R-:W-:Y:S01]  /*5470*/  UMOV UR59, 0x40000040 ;  /* 0x40000040003b7882 */ /* 0x000fe20000000000 */
[----:B------:R-:W-:Y:S01]  /*5480*/  UIADD3.64 UR6, UR10, 0x2, URZ ;  /* 0x000000020a067897 */ /* 0x000fe2000fffe03f */
[----:B------:R-:W-:Y:S01]  /*5490*/  MOV R213, UR51 ;  /* 0x0000003300d57c02 */ /* 0x000fe20008000f00 */
[----:B------:R-:W0:Y:S01]  /*54a0*/  LDC R252, c[0x0][0x238] ;  /* 0x00008e00fffc7b82 */ /* 0x000e220000000800 */
[----:B--2---:R-:W-:Y:S02]  /*54b0*/  IMAD.MOV.U32 R161, RZ, RZ, R163 ;  /* 0x000000ffffa17224 */ /* 0x004fe400078e00a3 */
[----:B------:R-:W-:-:S04]  /*54c0*/  IMAD.IADD R160, R106, 0x1, R152 ;  /* 0x000000016aa07824 */ /* 0x000fc800078e0298 */
[C---:B------:R-:W-:Y:S01]  /*54d0*/  IMAD.WIDE R16, R14.reuse, 0x2, R160 ;  /* 0x000000020e107825 */ /* 0x040fe200078e02a0 */
[----:B------:R1:W-:Y:S03]  /*54e0*/  STL [R1+0xe8], R160 ;  /* 0x0000e8a001007387 */ /* 0x0003e60000100800 */
[----:B------:R-:W-:Y:S01]  /*54f0*/  IMAD.WIDE R22, R14, 0x2, R22 ;  /* 0x000000020e167825 */ /* 0x000fe200078e0216 */
[----:B----4-:R-:W-:Y:S01]  /*5500*/  IADD3 R174, R214, R152, RZ ;  /* 0x00000098d6ae7210 */ /* 0x010fe20007ffe0ff */
[----:B------:R-:W2:Y:S04]  /*5510*/  LDL.64 R178, [R1+0xb8] ;  /* 0x0000b80001b27983 */ /* 0x000ea80000100a00 */
[----:B------:R4:W2:Y:S04]  /*5520*/  LDG.E.U16 R191, desc[UR4][R22.64] ;  /* 0x0000000416bf7981 */ /* 0x0008a8000c1e1500 */
[----:B-1----:R-:W2:Y:S01]  /*5530*/  LDL.64 R160, [R1+0x98] ;  /* 0x0000980001a07983 */ /* 0x002ea20000100a00 */
[----:B---3--:R-:W-:-:S02]  /*5540*/  IMAD.IADD R158, R182, 0x1, R152 ;  /* 0x00000001b69e7824 */ /* 0x008fc400078e0298 */
[----:B------:R-:W-:Y:S01]  /*5550*/  IMAD.IADD R156, R212, 0x1, R152 ;  /* 0x00000001d49c7824 */ /* 0x000fe200078e0298 */
[----:B------:R-:W3:Y:S01]  /*5560*/  LDL.64 R176, [R1+0xb0] ;  /* 0x0000b00001b07983 */ /* 0x000ee20000100a00 */
[----:B----4-:R-:W-:-:S03]  /*5570*/  IMAD R23, R15, 0x54, RZ ;  /* 0x000000540f177824 */ /* 0x010fc600078e02ff */
[----:B------:R-:W4:Y:S01]  /*5580*/  LDL.64 R172, [R1+0xa8] ;  /* 0x0000a80001ac7983 */ /* 0x000f220000100a00 */
[----:B------:R-:W-:-:S03]  /*5590*/  IMAD.IADD R180, R23, 0x1, R152 ;  /* 0x0000000117b47824 */ /* 0x000fc600078e0298 */
[----:B------:R-:W3:Y:S04]  /*55a0*/  LDL.64 R170, [R1+0xa0] ;  /* 0x0000a00001aa7983 */ /* 0x000ee80000100a00 */
[----:B------:R-:W4:Y:S01]  /*55b0*/  LDL.64 R168, [R1+0xb8] ;  /* 0x0000b80001a87983 */ /* 0x000f220000100a00 */
[----:B------:R-:W-:-:S03]  /*55c0*/  MOV R157, R187 ;  /* 0x000000bb009d7202 */ /* 0x000fc60000000f00 */
[----:B------:R-:W3:Y:S04]  /*55d0*/  LDL.64 R166, [R1+0xb0] ;  /* 0x0000b00001a67983 */ /* 0x000ee80000100a00 */
[----:B------:R-:W4:Y:S01]  /*55e0*/  LDL.64 R164, [R1+0xa8] ;  /* 0x0000a80001a47983 */ /* 0x000f220000100a00 */
[----:B------:R-:W-:-:S03]  /*55f0*/  IADD3 R154, R219, R152, RZ ;  /* 0x00000098db9a7210 */ /* 0x000fc60007ffe0ff */
[----:B------:R-:W3:Y:S04]  /*5600*/  LDL.64 R162, [R1+0xa0] ;  /* 0x0000a00001a27983 */ /* 0x000ee80000100a00 */
[----:B------:R-:W-:Y:S01]  /*5610*/  STL [R1+0xe0], R180 ;  /* 0x0000e0b401007387 */ /* 0x000fe20000100800 */
[----:B------:R-:W-:-:S03]  /*5620*/  IMAD.MOV.U32 R155, RZ, RZ, R185 ;  /* 0x000000ffff9b7224 */ /* 0x000fc600078e00b9 */
[----:B------:R-:W-:Y:S04]  /*5630*/  STL [R1+0xd8], R174 ;  /* 0x0000d8ae01007387 */ /* 0x000fe80000100800 */
[----:B------:R-:W-:Y:S04]  /*5640*/  STL [R1+0xd0], R158 ;  /* 0x0000d09e01007387 */ /* 0x000fe80000100800 */
[----:B------:R1:W-:Y:S01]  /*5650*/  STL [R1+0xc8], R156 ;  /* 0x0000c89c01007387 */ /* 0x0003e20000100800 */
[----:B------:R-:W-:-:S03]  /*5660*/  IMAD.WIDE R104, R14, 0x2, R156 ;  /* 0x000000020e687825 */ /* 0x000fc600078e029c */
[----:B------:R0:W3:Y:S01]  /*5670*/  LDG.E.U16 R143, desc[UR4][R16.64] ;  /* 0x00000004108f7981 */ /* 0x0000e2000c1e1500 */
[C---:B------:R-:W-:Y:S01]  /*5680*/  IMAD.SHL.U32 R19, R15.reuse, 0x20, RZ ;  /* 0x000000200f137824 */ /* 0x040fe200078e00ff */
[----:B------:R-:W-:Y:S01]  /*5690*/  LEA R18, P3, R15, R152, 0x7 ;  /* 0x000000980f127211 */ /* 0x000fe200078638ff */
[C---:B------:R-:W-:Y:S01]  /*56a0*/  IMAD.WIDE R88, R14.reuse, 0x2, R88 ;  /* 0x000000020e587825 */ /* 0x040fe200078e0258 */
[----:B------:R-:W-:Y:S01]  /*56b0*/  MOV R181, R195 ;  /* 0x000000c300b57202 */ /* 0x000fe20000000f00 */
[----:B------:R-:W3:Y:S02]  /*56c0*/  LDG.E.U16 R104, desc[UR4][R104.64] ;  /* 0x0000000468687981 */ /* 0x000ee4000c1e1500 */
[----:B0-----:R-:W-:Y:S02]  /*56d0*/  IMAD.WIDE R16, R14, 0x2, R154 ;  /* 0x000000020e107825 */ /* 0x001fe400078e029a */
[----:B--2---:R-:W2:Y:S04]  /*56e0*/  LDL.64 R160, [R1+0x98] ;  /* 0x0000980001a07983 */ /* 0x004ea80000100a00 */
[----:B------:R0:W-:Y:S04]  /*56f0*/  STL [R1+0xc0], R154 ;  /* 0x0000c09a01007387 */ /* 0x0001e80000100800 */
[----:B-1----:R-:W2:Y:S04]  /*5700*/  LDL.64 R156, [R1+0x80] ;  /* 0x00008000019c7983 */ /* 0x002ea80000100a00 */
[----:B------:R-:W2:Y:S04]  /*5710*/  LDL.64 R2, [R1+0x70] ;  /* 0x0000700001027983 */ /* 0x000ea80000100a00 */
[----:B0-----:R-:W2:Y:S01]  /*5720*/  LDL.64 R154, [R1+0x78] ;  /* 0x00007800019a7983 */ /* 0x001ea20000100a00 */
[----:B------:R-:W-:-:S02]  /*5730*/  LEA.HI.X.SX32 R21, R19, R153, 0x1, P2 ;  /* 0x0000009913157211 */ /* 0x000fc400010f0eff */
[----:B------:R-:W-:Y:S01]  /*5740*/  LEA.HI.X.SX32 R19, R90, R153, 0x1, P3 ;  /* 0x000000995a137211 */ /* 0x000fe200018f0eff */
[----:B------:R0:W2:Y:S01]  /*5750*/  LDG.E.U16 R197, desc[UR4][R88.64] ;  /* 0x0000000458c57981 */ /* 0x0000a2000c1e1500 */
[----:B------:R-:W-:Y:S02]  /*5760*/  IMAD.MOV.U32 R175, RZ, RZ, R193 ;  /* 0x000000ffffaf7224 */ /* 0x000fe400078e00c1 */
[----:B------:R-:W-:-:S04]  /*5770*/  IMAD.WIDE R20, R14, 0x2, R20 ;  /* 0x000000020e147825 */ /* 0x000fc800078e0214 */
[----:B------:R-:W-:Y:S01]  /*5780*/  IMAD.MOV.U32 R159, RZ, RZ, R189 ;  /* 0x000000ffff9f7224 */ /* 0x000fe200078e00bd */
[----:B------:R1:W2:Y:S01]  /*5790*/  LDG.E.U16 R151, desc[UR4][R20.64] ;  /* 0x0000000414977981 */ /* 0x0002a2000c1e1500 */
[----:B------:R-:W-:Y:S01]  /*57a0*/  IMAD.WIDE R18, R14, 0x2, R18 ;  /* 0x000000020e127825 */ /* 0x000fe200078e0212 */
[----:B----4-:R-:W-:Y:S02]  /*57b0*/  IADD3 R164, R200, R152, RZ ;  /* 0x00000098c8a47210 */ /* 0x010fe40007ffe0ff */
[----:B------:R-:W4:Y:S01]  /*57c0*/  LDL.64 R194, [R1+0x90] ;  /* 0x0000900001c27983 */ /* 0x000f220000100a00 */
[----:B0-----:R-:W-:-:S03]  /*57d0*/  IMAD.WIDE R88, R14, 0x2, R180 ;  /* 0x000000020e587825 */ /* 0x001fc600078e02b4 */
[----:B------:R0:W4:Y:S01]  /*57e0*/  LDG.E.U16 R147, desc[UR4][R18.64] ;  /* 0x0000000412937981 */ /* 0x000122000c1e1500 */
[----:B------:R-:W-:Y:S02]  /*57f0*/  IMAD R180, R15, 0x60, RZ ;  /* 0x000000600fb47824 */ /* 0x000fe400078e02ff */
[--C-:B------:R-:W-:Y:S01]  /*5800*/  IMAD.IADD R168, R224, 0x1, R152.reuse ;  /* 0x00000001e0a87824 */ /* 0x100fe200078e0298 */
[----:B------:R-:W4:Y:S01]  /*5810*/  LDL.64 R192, [R1+0x88] ;  /* 0x0000880001c07983 */ /* 0x000f220000100a00 */
[----:B---3--:R-:W-:Y:S02]  /*5820*/  IMAD.IADD R166, R180, 0x1, R152 ;  /* 0x00000001b4a67824 */ /* 0x008fe400078e0298 */
[C---:B-1----:R-:W-:Y:S01]  /*5830*/  IMAD.WIDE R20, R14.reuse, 0x2, R174 ;  /* 0x000000020e147825 */ /* 0x042fe200078e02ae */
[----:B------:R1:W3:Y:S03]  /*5840*/  LDG.E.U16 R92, desc[UR4][R16.64] ;  /* 0x00000004105c7981 */ /* 0x0002e6000c1e1500 */
[----:B0-----:R-:W-:Y:S01]  /*5850*/  IMAD.WIDE R18, R14, 0x2, R158 ;  /* 0x000000020e127825 */ /* 0x001fe200078e029e */
[----:B------:R-:W4:Y:S03]  /*5860*/  LDL.64 R174, [R1+0x90] ;  /* 0x0000900001ae7983 */ /* 0x000f260000100a00 */
[----:B------:R-:W-:Y:S01]  /*5870*/  IMAD.IADD R162, R218, 0x1, R152 ;  /* 0x00000001daa27824 */ /* 0x000fe200078e0298 */
[----:B------:R-:W3:Y:S04]  /*5880*/  LDL.64 R158, [R1+0x88] ;  /* 0x00008800019e7983 */ /* 0x000ee80000100a00 */
[----:B------:R-:W-:Y:S04]  /*5890*/  STL [R1+0xb8], R168 ;  /* 0x0000b8a801007387 */ /* 0x000fe80000100800 */
[----:B------:R-:W-:Y:S04]  /*58a0*/  STL [R1+0xb0], R166 ;  /* 0x0000b0a601007387 */ /* 0x000fe80000100800 */
[----:B------:R-:W-:Y:S04]  /*58b0*/  STL [R1+0xa8], R164 ;  /* 0x0000a8a401007387 */ /* 0x000fe80000100800 */
[----:B------:R-:W-:Y:S01]  /*58c0*/  STL [R1+0xa0], R162 ;  /* 0x0000a0a201007387 */ /* 0x000fe20000100800 */
[----:B------:R-:W-:-:S02]  /*58d0*/  IMAD.MOV.U32 R163, RZ, RZ, R171 ;  /* 0x000000ffffa37224 */ /* 0x000fc400078e00ab */
[----:B------:R-:W-:Y:S01]  /*58e0*/  IMAD.MOV.U32 R165, RZ, RZ, R173 ;  /* 0x000000ffffa57224 */ /* 0x000fe200078e00ad */
[----:B------:R0:W3:Y:S01]  /*58f0*/  LDG.E.U16 R111, desc[UR4][R18.64] ;  /* 0x00000004126f7981 */ /* 0x0000e2000c1e1500 */
[C---:B------:R-:W-:Y:S01]  /*5900*/  IMAD R178, R15.reuse, 0x68, RZ ;  /* 0x000000680fb27824 */ /* 0x040fe200078e02ff */
[----:B------:R-:W-:Y:S01]  /*5910*/  MOV R167, R177 ;  /* 0x000000b100a77202 */ /* 0x000fe20000000f00 */
[----:B------:R-:W-:Y:S01]  /*5920*/  IMAD.MOV.U32 R169, RZ, RZ, R179 ;  /* 0x000000ffffa97224 */ /* 0x000fe200078e00b3 */
[----:B------:R0:W3:Y:S01]  /*5930*/  LDG.E.U16 R131, desc[UR4][R88.64] ;  /* 0x0000000458837981 */ /* 0x0000e2000c1e1500 */
[----:B------:R-:W-:-:S03]  /*5940*/  IMAD R176, R15, 0x70, RZ ;  /* 0x000000700fb07824 */ /* 0x000fc600078e02ff */
[----:B------:R0:W3:Y:S01]  /*5950*/  LDG.E.U16 R123, desc[UR4][R20.64] ;  /* 0x00000004147b7981 */ /* 0x0000e2000c1e1500 */
[----:B--2---:R-:W-:-:S03]  /*5960*/  IADD3 R160, R223, R152, RZ ;  /* 0x00000098dfa07210 */ /* 0x004fc60007ffe0ff */
[----:B------:R-:W2:Y:S04]  /*5970*/  LDL.64 R156, [R1+0x80] ;  /* 0x00008000019c7983 */ /* 0x000ea80000100a00 */
[----:B------:R0:W-:Y:S04]  /*5980*/  STL [R1+0x98], R160 ;  /* 0x000098a001007387 */ /* 0x0001e80000100800 */
[----:B------:R-:W2:Y:S04]  /*5990*/  LDL.64 R154, [R1+0x78] ;  /* 0x00007800019a7983 */ /* 0x000ea80000100a00 */
[----:B------:R-:W2:Y:S01]  /*59a0*/  LDL.64 R2, [R1+0x70] ;  /* 0x0000700001027983 */ /* 0x000ea20000100a00 */
[----:B-1----:R-:W-:-:S03]  /*59b0*/  IMAD.WIDE R16, R14, 0x2, R160 ;  /* 0x000000020e107825 */ /* 0x002fc600078e02a0 */
[----:B------:R-:W2:Y:S01]  /*59c0*/  LDL.64 R170, [R1+0x48] ;  /* 0x0000480001aa7983 */ /* 0x000ea20000100a00 */
[----:B0-----:R-:W-:-:S03]  /*59d0*/  IMAD.WIDE R18, R14, 0x2, R162 ;  /* 0x000000020e127825 */ /* 0x001fc600078e02a2 */
[----:B------:R-:W2:Y:S01]  /*59e0*/  LDL.64 R160, [R1+0x48] ;  /* 0x0000480001a07983 */ /* 0x000ea20000100a00 */
[----:B------:R-:W-:-:S03]  /*59f0*/  IMAD.WIDE R88, R14, 0x2, R164 ;  /* 0x000000020e587825 */ /* 0x000fc600078e02a4 */
[----:B------:R-:W2:Y:S04]  /*5a00*/  LDL.64 R162, [R1+0x50] ;  /* 0x0000500001a27983 */ /* 0x000ea80000100a00 */
[----:B------:R-:W2:Y:S01]  /*5a10*/  LDL.64 R172, [R1+0x50] ;  /* 0x0000500001ac7983 */ /* 0x000ea20000100a00 */
[----:B------:R-:W-:-:S03]  /*5a20*/  IMAD.WIDE R20, R14, 0x2, R168 ;  /* 0x000000020e147825 */ /* 0x000fc600078e02a8 */
[----:B------:R-:W2:Y:S01]  /*5a30*/  LDL.64 R184, [R1+0x58] ;  /* 0x0000580001b87983 */ /* 0x000ea20000100a00 */
[----:B------:R-:W-:-:S03]  /*5a40*/  IMAD.WIDE R90, R14, 0x2, R166 ;  /* 0x000000020e5a7825 */ /* 0x000fc600078e02a6 */
[----:B------:R-:W2:Y:S01]  /*5a50*/  LDL.64 R164, [R1+0x58] ;  /* 0x0000580001a47983 */ /* 0x000ea20000100a00 */
[----:B----4-:R-:W-:-:S03]  /*5a60*/  IMAD.IADD R174, R178, 0x1, R152 ;  /* 0x00000001b2ae7824 */ /* 0x010fc600078e0298 */
[----:B------:R-:W4:Y:S01]  /*5a70*/  LDL.64 R188, [R1+0x68] ;  /* 0x0000680001bc7983 */ /* 0x000f220000100a00 */
[----:B---3--:R-:W-:-:S03]  /*5a80*/  IMAD.IADD R158, R113, 0x1, R152 ;  /* 0x00000001719e7824 */ /* 0x008fc600078e0298 */
[----:B------:R-:W3:Y:S04]  /*5a90*/  LDL.64 R186, [R1+0x60] ;  /* 0x0000600001ba7983 */ /* 0x000ee80000100a00 */
[----:B------:R-:W4:Y:S04]  /*5aa0*/  LDL.64 R168, [R1+0x68] ;  /* 0x0000680001a87983 */ /* 0x000f280000100a00 */
[----:B------:R-:W3:Y:S01]  /*5ab0*/  LDL.64 R166, [R1+0x60] ;  /* 0x0000600001a67983 */ /* 0x000ee20000100a00 */
[----:B------:R-:W-:-:S03]  /*5ac0*/  MOV R159, R193 ;  /* 0x000000c1009f7202 */ /* 0x000fc60000000f00 */
[----:B------:R-:W-:Y:S04]  /*5ad0*/  STL [R1+0x90], R174 ;  /* 0x000090ae01007387 */ /* 0x000fe80000100800 */
[----:B------:R-:W-:Y:S04]  /*5ae0*/  STL [R1+0x88], R158 ;  /* 0x0000889e01007387 */ /* 0x000fe80000100800 */
[----:B------:R-:W3:Y:S04]  /*5af0*/  LDG.E.U16 R122, desc[UR4][R16.64] ;  /* 0x00000004107a7981 */ /* 0x000ee8000c1e1500 */
[----:B------:R-:W3:Y:S04]  /*5b00*/  LDG.E.U16 R142, desc[UR4][R88.64] ;  /* 0x00000004588e7981 */ /* 0x000ee8000c1e1500 */
[----:B------:R0:W3:Y:S04]  /*5b10*/  LDG.E.U16 R149, desc[UR4][R90.64] ;  /* 0x000000045a957981 */ /* 0x0000e8000c1e1500 */
[----:B------:R1:W3:Y:S01]  /*5b20*/  LDG.E.U16 R130, desc[UR4][R18.64] ;  /* 0x0000000412827981 */ /* 0x0002e2000c1e1500 */
[----:B------:R-:W-:-:S03]  /*5b30*/  IMAD.MOV.U32 R175, RZ, RZ, R195 ;  /* 0x000000ffffaf7224 */ /* 0x000fc600078e00c3 */
[----:B------:R-:W3:Y:S01]  /*5b40*/  LDG.E.U16 R21, desc[UR4][R20.64] ;  /* 0x0000000414157981 */ /* 0x000ee2000c1e1500 */
[----:B0-----:R-:W-:-:S04]  /*5b50*/  IMAD.WIDE R90, R14, 0x2, R158 ;  /* 0x000000020e5a7825 */ /* 0x001fc800078e029e */
[----:B--2---:R-:W-:Y:S01]  /*5b60*/  IMAD.IADD R156, R217, 0x1, R152 ;  /* 0x00000001d99c7824 */ /* 0x004fe200078e0298 */
[----:B------:R-:W2:Y:S01]  /*5b70*/  LDG.E.U16 R103, desc[UR4][R90.64] ;  /* 0x000000045a677981 */ /* 0x000ea2000c1e1500 */
[----:B------:R-:W-:-:S03]  /*5b80*/  IADD3 R154, R222, R152, RZ ;  /* 0x00000098de9a7210 */ /* 0x000fc60007ffe0ff */
[----:B------:R0:W-:Y:S01]  /*5b90*/  STL [R1+0x80], R156 ;  /* 0x0000809c01007387 */ /* 0x0001e20000100800 */
[----:B------:R-:W-:-:S03]  /*5ba0*/  IMAD.IADD R2, R176, 0x1, R152 ;  /* 0x00000001b0027824 */ /* 0x000fc600078e0298 */
[----:B------:R-:W-:Y:S01]  /*5bb0*/  STL [R1+0x78], R154 ;  /* 0x0000789a01007387 */ /* 0x000fe20000100800 */
[----:B------:R-:W-:-:S03]  /*5bc0*/  IMAD.WIDE R88, R14, 0x2, R156 ;  /* 0x000000020e587825 */ /* 0x000fc600078e029c */
[----:B------:R1:W-:Y:S01]  /*5bd0*/  STL [R1+0x70], R2 ;  /* 0x0000700201007387 */ /* 0x0003e20000100800 */
[----:B------:R-:W-:-:S03]  /*5be0*/  IMAD.WIDE R16, R14, 0x2, R2 ;  /* 0x000000020e107825 */ /* 0x000fc600078e0202 */
[----:B0-----:R-:W2:Y:S01]  /*5bf0*/  LDL.64 R156, [R1+0x38] ;  /* 0x00003800019c7983 */ /* 0x001ea20000100a00 */
[----:B-1----:R-:W-:-:S03]  /*5c00*/  IMAD.WIDE R18, R14, 0x2, R154 ;  /* 0x000000020e127825 */ /* 0x002fc600078e029a */
[----:B------:R-:W2:Y:S04]  /*5c10*/  LDL.64 R158, [R1+0x40] ;  /* 0x00004000019e7983 */ /* 0x000ea80000100a00 */
[----:B------:R-:W2:Y:S04]  /*5c20*/  LDL.64 R2, [R1+0x38] ;  /* 0x0000380001027983 */ /* 0x000ea80000100a00 */
[----:B------:R-:W2:Y:S01]  /*5c30*/  LDL.64 R154, [R1+0x40] ;  /* 0x00004000019a7983 */ /* 0x000ea20000100a00 */
[----:B------:R-:W-:-:S04]  /*5c40*/  IMAD.WIDE R94, R14, 0x2, R174 ;  /* 0x000000020e5e7825 */ /* 0x000fc800078e02ae */
[----:B------:R-:W-:Y:S01]  /*5c50*/  IMAD.MOV.U32 R161, RZ, RZ, R171 ;  /* 0x000000ffffa17224 */ /* 0x000fe200078e00ab */
[----:B------:R0:W2:Y:S01]  /*5c60*/  LDG.E.U16 R148, desc[UR4][R16.64] ;  /* 0x0000000410947981 */ /* 0x0000a2000c1e1500 */
[----:B------:R-:W-:Y:S02]  /*5c70*/  IMAD R174, R15, 0x78, RZ ;  /* 0x000000780fae7824 */ /* 0x000fe400078e02ff */
[--C-:B------:R-:W-:Y:S01]  /*5c80*/  IMAD.IADD R160, R196, 0x1, R152.reuse ;  /* 0x00000001c4a07824 */ /* 0x100fe200078e0298 */
[----:B------:R-:W-:Y:S01]  /*5c90*/  MOV R165, R185 ;  /* 0x000000b900a57202 */ /* 0x000fe20000000f00 */
[----:B------:R-:W-:Y:S01]  /*5ca0*/  IMAD.MOV.U32 R163, RZ, RZ, R173 ;  /* 0x000000ffffa37224 */ /* 0x000fe200078e00ad */
[----:B------:R-:W-:Y:S01]  /*5cb0*/  IADD3 R162, R174, R152, RZ ;  /* 0x00000098aea27210 */ /* 0x000fe20007ffe0ff */
[----:B------:R-:W-:Y:S01]  /*5cc0*/  IMAD.IADD R164, R221, 0x1, R152 ;  /* 0x00000001dda47824 */ /* 0x000fe200078e0298 */
[----:B------:R1:W2:Y:S01]  /*5cd0*/  LDG.E.U16 R20, desc[UR4][R18.64] ;  /* 0x0000000412147981 */ /* 0x0002a2000c1e1500 */
[----:B0-----:R-:W-:-:S03]  /*5ce0*/  IMAD.WIDE R16, R14, 0x2, R160 ;  /* 0x000000020e107825 */ /* 0x001fc600078e02a0 */
[----:B------:R0:W2:Y:S01]  /*5cf0*/  LDG.E.U16 R91, desc[UR4][R88.64] ;  /* 0x00000004585b7981 */ /* 0x0000a2000c1e1500 */
[----:B------:R-:W-:-:S03]  /*5d00*/  IMAD R22, R15, 0x42, RZ ;  /* 0x000000420f167824 */ /* 0x000fc600078e02ff */
[----:B------:R3:W2:Y:S01]  /*5d10*/  LDG.E.U16 R102, desc[UR4][R16.64] ;  /* 0x0000000410667981 */ /* 0x0006a2000c1e1500 */
[----:B-1----:R-:W-:Y:S01]  /*5d20*/  IMAD.WIDE R18, R14, 0x2, R162 ;  /* 0x000000020e127825 */ /* 0x002fe200078e02a2 */
[----:B----4-:R-:W-:Y:S02]  /*5d30*/  IADD3 R168, R198, R152, RZ ;  /* 0x00000098c6a87210 */ /* 0x010fe40007ffe0ff */
[----:B------:R-:W4:Y:S01]  /*5d40*/  LDG.E.U16 R110, desc[UR4][R94.64] ;  /* 0x000000045e6e7981 */ /* 0x000f22000c1e1500 */
[----:B0-----:R-:W-:-:S03]  /*5d50*/  IMAD.WIDE R88, R14, 0x2, R164 ;  /* 0x000000020e587825 */ /* 0x001fc600078e02a4 */
[----:B------:R0:W4:Y:S01]  /*5d60*/  LDG.E.U16 R109, desc[UR4][R18.64] ;  /* 0x00000004126d7981 */ /* 0x000122000c1e1500 */
[C---:B---3--:R-:W-:Y:S01]  /*5d70*/  IMAD R16, R15.reuse, 0x82, RZ ;  /* 0x000000820f107824 */ /* 0x048fe200078e02ff */
[-C--:B------:R-:W-:Y:S01]  /*5d80*/  IADD3 R144, P2, R22, R152.reuse, RZ ;  /* 0x0000009816907210 */ /* 0x080fe20007f5e0ff */
[----:B------:R-:W-:Y:S01]  /*5d90*/  IMAD.MOV.U32 R167, RZ, RZ, R187 ;  /* 0x000000ffffa77224 */ /* 0x000fe200078e00bb */
[----:B------:R1:W3:Y:S01]  /*5da0*/  LDG.E.U16 R121, desc[UR4][R88.64] ;  /* 0x0000000458797981 */ /* 0x0002e2000c1e1500 */
[----:B------:R-:W-:Y:S01]  /*5db0*/  IMAD.IADD R166, R216, 0x1, R152 ;  /* 0x00000001d8a67824 */ /* 0x000fe200078e0298 */
[-C--:B------:R-:W-:Y:S01]  /*5dc0*/  IADD3 R16, P0, R16, R152.reuse, RZ ;  /* 0x0000009810107210 */ /* 0x080fe20007f1e0ff */
[C---:B------:R-:W-:Y:S02]  /*5dd0*/  IMAD R17, R15.reuse, 0x41, RZ ;  /* 0x000000410f117824 */ /* 0x040fe400078e02ff */
[----:B0-----:R-:W-:Y:S02]  /*5de0*/  IMAD R18, R15, 0x21, RZ ;  /* 0x000000210f127824 */ /* 0x001fe400078e02ff */
[----:B------:R-:W-:Y:S01]  /*5df0*/  IMAD.MOV.U32 R169, RZ, RZ, R189 ;  /* 0x000000ffffa97224 */ /* 0x000fe200078e00bd */
[----:B-1----:R-:W-:Y:S01]  /*5e00*/  IADD3 R88, P1, R93, R152, RZ ;  /* 0x000000985d587210 */ /* 0x002fe20007f3e0ff */
[----:B------:R-:W-:Y:S01]  /*5e10*/  IMAD.WIDE R94, R14, 0x2, R166 ;  /* 0x000000020e5e7825 */ /* 0x000fe200078e02a6 */
[----:B------:R-:W-:-:S02]  /*5e20*/  LEA.HI.X.SX32 R145, R18, R153, 0x1, P2 ;  /* 0x0000009912917211 */ /* 0x000fc400010f0eff */
[-C--:B------:R-:W-:Y:S01]  /*5e30*/  LEA.HI.X.SX32 R89, R15, R153.reuse, 0x1, P1 ;  /* 0x000000990f597211 */ /* 0x080fe200008f0eff */
[C---:B------:R-:W-:Y:S01]  /*5e40*/  IMAD.WIDE R96, R14.reuse, 0x2, R168 ;  /* 0x000000020e607825 */ /* 0x040fe200078e02a8 */
[----:B------:R-:W-:Y:S01]  /*5e50*/  LEA.HI.X.SX32 R17, R17, R153, 0x1, P0 ;  /* 0x0000009911117211 */ /* 0x000fe200000f0eff */
[----:B------:R-:W4:Y:S02]  /*5e60*/  LDG.E.U16 R129, desc[UR4][R94.64] ;  /* 0x000000045e817981 */ /* 0x000f24000c1e1500 */
[C---:B------:R-:W-:Y:S02]  /*5e70*/  IMAD.WIDE R202, R14.reuse, 0x2, R202 ;  /* 0x000000020eca7825 */ /* 0x040fe400078e02ca */
[----:B------:R0:W3:Y:S02]  /*5e80*/  LDG.E.U16 R141, desc[UR4][R96.64] ;  /* 0x00000004608d7981 */ /* 0x0000e4000c1e1500 */
[C---:B------:R-:W-:Y:S02]  /*5e90*/  IMAD.WIDE R88, R14.reuse, 0x2, R88 ;  /* 0x000000020e587825 */ /* 0x040fe400078e0258 */
[----:B------:R-:W4:Y:S02]  /*5ea0*/  LDG.E.U16 R202, desc[UR4][R202.64] ;  /* 0x00000004caca7981 */ /* 0x000f24000c1e1500 */
[----:B------:R-:W-:-:S04]  /*5eb0*/  IMAD.WIDE R16, R14, 0x2, R16 ;  /* 0x000000020e107825 */ /* 0x000fc800078e0210 */
[C---:B0-----:R-:W-:Y:S01]  /*5ec0*/  IMAD R96, R15.reuse, 0x84, RZ ;  /* 0x000000840f607824 */ /* 0x041fe200078e02ff */
[----:B------:R0:W4:Y:S04]  /*5ed0*/  LDG.E.U16 R140, desc[UR4][R16.64] ;  /* 0x00000004108c7981 */ /* 0x000128000c1e1500 */
[----:B------:R1:W3:Y:S01]  /*5ee0*/  LDG.E.U16 R203, desc[UR4][R88.64] ;  /* 0x0000000458cb7981 */ /* 0x0002e2000c1e1500 */
[----:B------:R-:W-:Y:S01]  /*5ef0*/  IADD3 R96, P0, R96, R152, RZ ;  /* 0x0000009860607210 */ /* 0x000fe20007f1e0ff */
[C---:B------:R-:W-:Y:S02]  /*5f00*/  IMAD R93, R15.reuse, 0x44, RZ ;  /* 0x000000440f5d7824 */ /* 0x040fe400078e02ff */
[C---:B0-----:R-:W-:Y:S02]  /*5f10*/  IMAD R16, R15.reuse, 0x88, RZ ;  /* 0x000000880f107824 */ /* 0x041fe400078e02ff */
[----:B-1----:R-:W-:-:S02]  /*5f20*/  IMAD R89, R15, 0x11, RZ ;  /* 0x000000110f597824 */ /* 0x002fc400078e02ff */
[----:B------:R-:W-:Y:S01]  /*5f30*/  IMAD R17, R15, 0x43, RZ ;  /* 0x000000430f117824 */ /* 0x000fe200078e02ff */
[----:B------:R-:W-:Y:S02]  /*5f40*/  IADD3 R16, P2, R16, R152, RZ ;  /* 0x0000009810107210 */ /* 0x000fe40007f5e0ff */
[----:B------:R-:W-:-:S03]  /*5f50*/  LEA.HI.X.SX32 R97, R22, R153, 0x1, P0 ;  /* 0x0000009916617211 */ /* 0x000fc600000f0eff */
[----:B------:R-:W-:Y:S01]  /*5f60*/  IMAD.WIDE R96, R14, 0x2, R96 ;  /* 0x000000020e607825 */ /* 0x000fe200078e0260 */
[----:B------:R-:W-:-:S04]  /*5f70*/  IADD3 R132, P4, R93, R152, RZ ;  /* 0x000000985d847210 */ /* 0x000fc80007f9e0ff */
[----:B------:R0:W4:Y:S02]  /*5f80*/  LDG.E.U16 R128, desc[UR4][R96.64] ;  /* 0x0000000460807981 */ /* 0x000124000c1e1500 */
[----:B0-----:R-:W-:-:S05]  /*5f90*/  IMAD R96, R15, 0x8a, RZ ;  /* 0x0000008a0f607824 */ /* 0x001fca00078e02ff */
[----:B------:R-:W-:Y:S01]  /*5fa0*/  IADD3 R96, P0, R96, R152, RZ ;  /* 0x0000009860607210 */ /* 0x000fe20007f1e0ff */
[----:B------:R-:W-:Y:S02]  /*5fb0*/  IMAD R22, R15, 0x23, RZ ;  /* 0x000000230f167824 */ /* 0x000fe400078e02ff */
[----:B------:R-:W-:-:S06]  /*5fc0*/  IMAD.WIDE R144, R14, 0x2, R144 ;  /* 0x000000020e907825 */ /* 0x000fcc00078e0290 */
[----:B------:R-:W4:Y:S04]  /*5fd0*/  LDG.E.U16 R144, desc[UR4][R144.64] ;  /* 0x0000000490907981 */ /* 0x000f28000c1e1500 */
[----:B------:R-:W-:Y:S04]  /*5fe0*/  STL [R1+0x68], R168 ;  /* 0x000068a801007387 */ /* 0x000fe80000100800 */
[----:B------:R-:W-:Y:S04]  /*5ff0*/  STL [R1+0x60], R166 ;  /* 0x000060a601007387 */ /* 0x000fe80000100800 */
[----:B------:R-:W-:Y:S04]  /*6000*/  STL [R1+0x58], R164 ;  /* 0x000058a401007387 */ /* 0x000fe80000100800 */
[----:B------:R-:W-:Y:S04]  /*6010*/  STL [R1+0x50], R162 ;  /* 0x000050a201007387 */ /* 0x000fe80000100800 */
[----:B------:R-:W-:Y:S01]  /*6020*/  STL [R1+0x48], R160 ;  /* 0x000048a001007387 */ /* 0x000fe20000100800 */
[----:B--2---:R-:W-:Y:S01]  /*6030*/  IADD3 R2, R220, R152, RZ ;  /* 0x00000098dc027210 */ /* 0x004fe20007ffe0ff */
[----:B------:R-:W-:Y:S01]  /*6040*/  IMAD.MOV.U32 R3, RZ, RZ, R157 ;  /* 0x000000ffff037224 */ /* 0x000fe200078e009d */
[----:B------:R-:W-:Y:S01]  /*6050*/  MOV R155, R159 ;  /* 0x0000009f009b7202 */ /* 0x000fe20000000f00 */
[----:B------:R-:W-:-:S02]  /*6060*/  IMAD.IADD R154, R215, 0x1, R152 ;  /* 0x00000001d79a7824 */ /* 0x000fc400078e0298 */
[----:B------:R-:W-:-:S04]  /*6070*/  IMAD.WIDE R18, R14, 0x2, R2 ;  /* 0x000000020e127825 */ /* 0x000fc800078e0202 */
[----:B------:R-:W-:Y:S02]  /*6080*/  IMAD.WIDE R94, R14, 0x2, R154 ;  /* 0x000000020e5e7825 */ /* 0x000fe400078e029a */
[----:B------:R0:W2:Y:S04]  /*6090*/  LDG.E.U16 R19, desc[UR4][R18.64] ;  /* 0x0000000412137981 */ /* 0x0000a8000c1e1500 */
[----:B------:R1:W2:Y:S01]  /*60a0*/  LDG.E.U16 R90, desc[UR4][R94.64] ;  /* 0x000000045e5a7981 */ /* 0x0002a2000c1e1500 */
[C---:B0-----:R-:W-:Y:S02]  /*60b0*/  IMAD R18, R15.reuse, 0x22, RZ ;  /* 0x000000220f127824 */ /* 0x041fe400078e02ff */
[----:B-1----:R-:W-:-:S03]  /*60c0*/  IMAD R94, R15, 0x86, RZ ;  /* 0x000000860f5e7824 */ /* 0x002fc600078e02ff */
[-C--:B------:R-:W-:Y:S02]  /*60d0*/  IADD3 R88, P3, R18, R152.reuse, RZ ;  /* 0x0000009812587210 */ /* 0x080fe40007f7e0ff */
[----:B------:R-:W-:Y:S02]  /*60e0*/  IADD3 R94, P1, R94, R152, RZ ;  /* 0x000000985e5e7210 */ /* 0x000fe40007f3e0ff */
[-C--:B------:R-:W-:Y:S02]  /*60f0*/  LEA.HI.X.SX32 R89, R89, R153.reuse, 0x1, P3 ;  /* 0x0000009959597211 */ /* 0x080fe400018f0eff */
[-C--:B------:R-:W-:Y:S02]  /*6100*/  LEA.HI.X.SX32 R95, R17, R153.reuse, 0x1, P1 ;  /* 0x00000099115f7211 */ /* 0x080fe400008f0eff */
[----:B------:R-:W-:Y:S01]  /*6110*/  LEA.HI.X.SX32 R17, R93, R153, 0x1, P2 ;  /* 0x000000995d117211 */ /* 0x000fe200010f0eff */
[----:B------:R-:W-:-:S04]  /*6120*/  IMAD.WIDE R88, R14, 0x2, R88 ;  /* 0x000000020e587825 */ /* 0x000fc800078e0258 */
[----:B------:R-:W-:Y:S01]  /*6130*/  IMAD.WIDE R16, R14, 0x2, R16 ;  /* 0x000000020e107825 */ /* 0x000fe200078e0210 */
[----:B------:R0:W4:Y:S01]  /*6140*/  LDG.E.U16 R190, desc[UR4][R88.64] ;  /* 0x0000000458be7981 */ /* 0x000122000c1e1500 */
[----:B------:R-:W-:Y:S02]  /*6150*/  LEA.HI.X.SX32 R133, R18, R153, 0x1, P4 ;  /* 0x0000009912857211 */ /* 0x000fe400020f0eff */
[C---:B------:R-:W-:Y:S01]  /*6160*/  IMAD R93, R15.reuse, 0x12, RZ ;  /* 0x000000120f5d7824 */ /* 0x040fe200078e02ff */
[----:B------:R1:W2:Y:S01]  /*6170*/  LDG.E.U16 R108, desc[UR4][R16.64] ;  /* 0x00000004106c7981 */ /* 0x0002a2000c1e1500 */
[C---:B------:R-:W-:Y:S02]  /*6180*/  IMAD R18, R15.reuse, 0x46, RZ ;  /* 0x000000460f127824 */ /* 0x040fe400078e02ff */
[----:B0-----:R-:W-:Y:S02]  /*6190*/  IMAD R88, R15, 0x8c, RZ ;  /* 0x0000008c0f587824 */ /* 0x001fe400078e02ff */
[----:B------:R-:W-:Y:S01]  /*61a0*/  IMAD.WIDE R94, R14, 0x2, R94 ;  /* 0x000000020e5e7825 */ /* 0x000fe200078e025e */
[----:B-1----:R-:W-:-:S03]  /*61b0*/  IADD3 R16, P3, R93, R152, RZ ;  /* 0x000000985d107210 */ /* 0x002fc60007f7e0ff */
[----:B------:R-:W-:Y:S01]  /*61c0*/  IMAD R17, R15, 0x45, RZ ;  /* 0x000000450f117824 */ /* 0x000fe200078e02ff */
[----:B------:R-:W-:Y:S01]  /*61d0*/  IADD3 R88, P1, R88, R152, RZ ;  /* 0x0000009858587210 */ /* 0x000fe20007f3e0ff */
[----:B------:R0:W2:Y:S03]  /*61e0*/  LDG.E.U16 R120, desc[UR4][R94.64] ;  /* 0x000000045e787981 */ /* 0x0000a6000c1e1500 */
[-C--:B------:R-:W-:Y:S02]  /*61f0*/  LEA.HI.X.SX32 R97, R17, R153.reuse, 0x1, P0 ;  /* 0x0000009911617211 */ /* 0x080fe400000f0eff */
[-C--:B------:R-:W-:Y:S02]  /*6200*/  LEA.HI.X.SX32 R89, R18, R153.reuse, 0x1, P1 ;  /* 0x0000009912597211 */ /* 0x080fe400008f0eff */
[----:B------:R-:W-:Y:S01]  /*6210*/  LEA.HI.X.SX32 R17, R98, R153, 0x1, P3 ;  /* 0x0000009962117211 */ /* 0x000fe200018f0eff */
[----:B0-----:R-:W-:-:S02]  /*6220*/  IMAD R94, R15, 0x8e, RZ ;  /* 0x0000008e0f5e7824 */ /* 0x001fc400078e02ff */
[----:B------:R-:W-:Y:S01]  /*6230*/  IMAD.WIDE R88, R14, 0x2, R88 ;  /* 0x000000020e587825 */ /* 0x000fe200078e0258 */
[-C--:B------:R-:W-:Y:S02]  /*6240*/  IADD3 R124, P4, R18, R152.reuse, RZ ;  /* 0x00000098127c7210 */ /* 0x080fe40007f9e0ff */
[----:B------:R-:W-:Y:S01]  /*6250*/  IADD3 R94, P2, R94, R152, RZ ;  /* 0x000000985e5e7210 */ /* 0x000fe20007f5e0ff */
[----:B------:R-:W-:Y:S02]  /*6260*/  IMAD R95, R15, 0x47, RZ ;  /* 0x000000470f5f7824 */ /* 0x000fe400078e02ff */
[----:B------:R-:W-:Y:S01]  /*6270*/  IMAD.WIDE R16, R14, 0x2, R16 ;  /* 0x000000020e107825 */ /* 0x000fe200078e0210 */
[----:B------:R0:W2:Y:S01]  /*6280*/  LDG.E.U16 R89, desc[UR4][R88.64] ;  /* 0x0000000458597981 */ /* 0x0000a2000c1e1500 */
[-C--:B------:R-:W-:Y:S02]  /*6290*/  LEA.HI.X.SX32 R125, R22, R153.reuse, 0x1, P4 ;  /* 0x00000099167d7211 */ /* 0x080fe400020f0eff */
[----:B------:R-:W-:Y:S01]  /*62a0*/  LEA.HI.X.SX32 R95, R95, R153, 0x1, P2 ;  /* 0x000000995f5f7211 */ /* 0x000fe200010f0eff */
[----:B------:R1:W4:Y:S01]  /*62b0*/  LDG.E.U16 R193, desc[UR4][R16.64] ;  /* 0x0000000410c17981 */ /* 0x000322000c1e1500 */
[----:B------:R-:W-:-:S04]  /*62c0*/  IMAD.WIDE R96, R14, 0x2, R96 ;  /* 0x000000020e607825 */ /* 0x000fc800078e0260 */
[C---:B------:R-:W-:Y:S01]  /*62d0*/  IMAD R22, R15.reuse, 0x4a, RZ ;  /* 0x0000004a0f167824 */ /* 0x040fe200078e02ff */
[----:B------:R3:W2:Y:S01]  /*62e0*/  LDG.E.U16 R101, desc[UR4][R96.64] ;  /* 0x0000000460657981 */ /* 0x0006a2000c1e1500 */
[C---:B0-----:R-:W-:Y:S02]  /*62f0*/  IMAD R88, R15.reuse, 0x48, RZ ;  /* 0x000000480f587824 */ /* 0x041fe400078e02ff */
[----:B-1----:R-:W-:Y:S02]  /*6300*/  IMAD R17, R15, 0x24, RZ ;  /* 0x000000240f117824 */ /* 0x002fe400078e02ff */
[----:B------:R-:W-:Y:S01]  /*6310*/  IMAD.WIDE R94, R14, 0x2, R94 ;  /* 0x000000020e5e7825 */ /* 0x000fe200078e025e */
[-C--:B------:R-:W-:Y:S02]  /*6320*/  IADD3 R98, P3, R88, R152.reuse, RZ ;  /* 0x0000009858627210 */ /* 0x080fe40007f7e0ff */
[-C--:B------:R-:W-:Y:S01]  /*6330*/  IADD3 R114, P2, R17, R152.reuse, RZ ;  /* 0x0000009811727210 */ /* 0x080fe20007f5e0ff */
[----:B---3--:R-:W-:Y:S01]  /*6340*/  IMAD R96, R15, 0x90, RZ ;  /* 0x000000900f607824 */ /* 0x008fe200078e02ff */
[----:B------:R-:W-:Y:S01]  /*6350*/  IADD3 R16, P4, R22, R152, RZ ;  /* 0x0000009816107210 */ /* 0x000fe20007f9e0ff */
[----:B------:R0:W3:Y:S01]  /*6360*/  LDG.E.U16 R18, desc[UR4][R94.64] ;  /* 0x000000045e127981 */ /* 0x0000e2000c1e1500 */
[----:B------:R-:W-:-:S02]  /*6370*/  LEA.HI.X.SX32 R115, R93, R153, 0x1, P2 ;  /* 0x000000995d737211 */ /* 0x000fc400010f0eff */
[-C--:B------:R-:W-:Y:S02]  /*6380*/  LEA.HI.X.SX32 R99, R17, R153.reuse, 0x1, P3 ;  /* 0x0000009911637211 */ /* 0x080fe400018f0eff */
[----:B------:R-:W-:Y:S02]  /*6390*/  LEA.HI.X.SX32 R17, R100, R153, 0x1, P4 ;  /* 0x0000009964117211 */ /* 0x000fe400020f0eff */
[-C--:B------:R-:W-:Y:S01]  /*63a0*/  IADD3 R96, P0, R96, R152.reuse, RZ ;  /* 0x0000009860607210 */ /* 0x080fe20007f1e0ff */
[C---:B0-----:R-:W-:Y:S02]  /*63b0*/  IMAD R94, R15.reuse, 0x92, RZ ;  /* 0x000000920f5e7824 */ /* 0x041fe400078e02ff */
[----:B------:R-:W-:Y:S02]  /*63c0*/  IMAD R95, R15, 0x49, RZ ;  /* 0x000000490f5f7824 */ /* 0x000fe400078e02ff */
[----:B------:R-:W-:Y:S01]  /*63d0*/  IMAD.WIDE R114, R14, 0x2, R114 ;  /* 0x000000020e727825 */ /* 0x000fe200078e0272 */
[----:B------:R-:W-:-:S03]  /*63e0*/  IADD3 R94, P1, R94, R152, RZ ;  /* 0x000000985e5e7210 */ /* 0x000fc60007f3e0ff */
[----:B------:R-:W-:Y:S01]  /*63f0*/  IMAD.WIDE R98, R14, 0x2, R98 ;  /* 0x000000020e627825 */ /* 0x000fe200078e0262 */
[-C--:B------:R-:W-:Y:S01]  /*6400*/  LEA.HI.X.SX32 R97, R88, R153.reuse, 0x1, P0 ;  /* 0x0000009958617211 */ /* 0x080fe200000f0eff */
[----:B------:R0:W2:Y:S02]  /*6410*/  LDG.E.U16 R179, desc[UR4][R114.64] ;  /* 0x0000000472b37981 */ /* 0x0000a4000c1e1500 */
[C---:B------:R-:W-:Y:S01]  /*6420*/  IMAD.WIDE R16, R14.reuse, 0x2, R16 ;  /* 0x000000020e107825 */ /* 0x040fe200078e0210 */
[----:B------:R-:W-:Y:S01]  /*6430*/  LEA.HI.X.SX32 R95, R95, R153, 0x1, P1 ;  /* 0x000000995f5f7211 */ /* 0x000fe200008f0eff */
[----:B------:R1:W3:Y:S02]  /*6440*/  LDG.E.U16 R112, desc[UR4][R98.64] ;  /* 0x0000000462707981 */ /* 0x0002e4000c1e1500 */
[----:B------:R-:W-:Y:S02]  /*6450*/  IMAD.WIDE R96, R14, 0x2, R96 ;  /* 0x000000020e607825 */ /* 0x000fe400078e0260 */
[----:B------:R1:W3:Y:S02]  /*6460*/  LDG.E.U16 R105, desc[UR4][R16.64] ;  /* 0x0000000410697981 */ /* 0x0002e4000c1e1500 */
[----:B0-----:R-:W-:-:S02]  /*6470*/  IMAD R114, R15, 0x94, RZ ;  /* 0x000000940f727824 */ /* 0x001fc400078e02ff */
[C---:B------:R-:W-:Y:S01]  /*6480*/  IMAD R88, R15.reuse, 0x26, RZ ;  /* 0x000000260f587824 */ /* 0x040fe200078e02ff */
[----:B------:R0:W4:Y:S01]  /*6490*/  LDG.E.U16 R146, desc[UR4][R96.64] ;  /* 0x0000000460927981 */ /* 0x000122000c1e1500 */
[C---:B-1----:R-:W-:Y:S02]  /*64a0*/  IMAD R98, R15.reuse, 0x96, RZ ;  /* 0x000000960f627824 */ /* 0x042fe400078e02ff */
[----:B------:R-:W-:Y:S01]  /*64b0*/  IMAD R16, R15, 0x98, RZ ;  /* 0x000000980f107824 */ /* 0x000fe200078e02ff */
[-C--:B------:R-:W-:Y:S01]  /*64c0*/  IADD3 R114, P0, R114, R152.reuse, RZ ;  /* 0x0000009872727210 */ /* 0x080fe20007f1e0ff */
[----:B------:R-:W-:Y:S01]  /*64d0*/  IMAD.WIDE R94, R14, 0x2, R94 ;  /* 0x000000020e5e7825 */ /* 0x000fe200078e025e */
[----:B------:R-:W-:-:S03]  /*64e0*/  IADD3 R98, P1, R98, R152, RZ ;  /* 0x0000009862627210 */ /* 0x000fc60007f3e0ff */
[C---:B------:R-:W-:Y:S01]  /*64f0*/  IMAD R17, R15.reuse, 0x4b, RZ ;  /* 0x0000004b0f117824 */ /* 0x040fe200078e02ff */
[-C--:B------:R-:W-:Y:S01]  /*6500*/  IADD3 R16, P2, R16, R152.reuse, RZ ;  /* 0x0000009810107210 */ /* 0x080fe20007f5e0ff */
[C---:B------:R-:W-:Y:S01]  /*6510*/  IMAD R100, R15.reuse, 0x4c, RZ ;  /* 0x0000004c0f647824 */ /* 0x040fe200078e02ff */
[----:B0-----:R-:W-:Y:S01]  /*6520*/  IADD3 R96, P3, R88, R152, RZ ;  /* 0x0000009858607210 */ /* 0x001fe20007f7e0ff */
[----:B------:R-:W-:Y:S01]  /*6530*/  IMAD R93, R15, 0x13, RZ ;  /* 0x000000130f5d7824 */ /* 0x000fe200078e02ff */
[----:B------:R0:W2:Y:S01]  /*6540*/  LDG.E.U16 R139, desc[UR4][R94.64] ;  /* 0x000000045e8b7981 */ /* 0x0000a2000c1e1500 */
[-C--:B------:R-:W-:Y:S02]  /*6550*/  LEA.HI.X.SX32 R115, R22, R153.reuse, 0x1, P0 ;  /* 0x0000009916737211 */ /* 0x080fe400000f0eff */
[-C--:B------:R-:W-:Y:S02]  /*6560*/  LEA.HI.X.SX32 R99, R17, R153.reuse, 0x1, P1 ;  /* 0x0000009911637211 */ /* 0x080fe400008f0eff */
[----:B------:R-:W-:-:S02]  /*6570*/  LEA.HI.X.SX32 R17, R100, R153, 0x1, P2 ;  /* 0x0000009964117211 */ /* 0x000fc400010f0eff */
[----:B------:R-:W-:Y:S02]  /*6580*/  LEA.HI.X.SX32 R97, R93, R153, 0x1, P3 ;  /* 0x000000995d617211 */ /* 0x000fe400018f0eff */
[----:B0-----:R-:W-:Y:S01]  /*6590*/  IADD3 R94, P4, R100, R152, RZ ;  /* 0x00000098645e7210 */ /* 0x001fe20007f9e0ff */
[----:B------:R-:W-:-:S03]  /*65a0*/  IMAD.WIDE R114, R14, 0x2, R114 ;  /* 0x000000020e727825 */ /* 0x000fc600078e0272 */
[----:B------:R-:W-:Y:S01]  /*65b0*/  LEA.HI.X.SX32 R95, R88, R153, 0x1, P4 ;  /* 0x00000099585f7211 */ /* 0x000fe200020f0eff */
[C---:B------:R-:W-:Y:S01]  /*65c0*/  IMAD.WIDE R16, R14.reuse, 0x2, R16 ;  /* 0x000000020e107825 */ /* 0x040fe200078e0210 */
[----:B------:R0:W3:Y:S03]  /*65d0*/  LDG.E.U16 R127, desc[UR4][R114.64] ;  /* 0x00000004727f7981 */ /* 0x0000e6000c1e1500 */
[C---:B------:R-:W-:Y:S01]  /*65e0*/  IMAD.WIDE R96, R14.reuse, 0x2, R96 ;  /* 0x000000020e607825 */ /* 0x040fe200078e0260 */
[----:B------:R1:W3:Y:S03]  /*65f0*/  LDG.E.U16 R107, desc[UR4][R16.64] ;  /* 0x00000004106b7981 */ /* 0x0002e6000c1e1500 */
[----:B------:R-:W-:Y:S01]  /*6600*/  IMAD.WIDE R94, R14, 0x2, R94 ;  /* 0x000000020e5e7825 */ /* 0x000fe200078e025e */
[----:B------:R1:W3:Y:S03]  /*6610*/  LDG.E.U16 R177, desc[UR4][R96.64] ;  /* 0x0000000460b17981 */ /* 0x0002e6000c1e1500 */
[C---:B0-----:R-:W-:Y:S01]  /*6620*/  IMAD R114, R15.reuse, 0x9a, RZ ;  /* 0x0000009a0f727824 */ /* 0x041fe200078e02ff */
[----:B------:R0:W3:Y:S01]  /*6630*/  LDG.E.U16 R93, desc[UR4][R94.64] ;  /* 0x000000045e5d7981 */ /* 0x0000e2000c1e1500 */
[----:B-1----:R-:W-:-:S02]  /*6640*/  IMAD R16, R15, 0x9e, RZ ;  /* 0x0000009e0f107824 */ /* 0x002fc400078e02ff */
[C---:B------:R-:W-:Y:S02]  /*6650*/  IMAD R17, R15.reuse, 0x4d, RZ ;  /* 0x0000004d0f117824 */ /* 0x040fe400078e02ff */
[----:B------:R-:W-:Y:S01]  /*6660*/  IMAD R96, R15, 0x9c, RZ ;  /* 0x0000009c0f607824 */ /* 0x000fe200078e02ff */
[-C--:B------:R-:W-:Y:S01]  /*6670*/  IADD3 R114, P0, R114, R152.reuse, RZ ;  /* 0x0000009872727210 */ /* 0x080fe20007f1e0ff */
[----:B------:R-:W-:Y:S01]  /*6680*/  IMAD.WIDE R98, R14, 0x2, R98 ;  /* 0x000000020e627825 */ /* 0x000fe200078e0262 */
[----:B------:R-:W-:-:S03]  /*6690*/  IADD3 R16, P2, R16, R152, RZ ;  /* 0x0000009810107210 */ /* 0x000fc60007f5e0ff */
[C---:B0-----:R-:W-:Y:S01]  /*66a0*/  IMAD R95, R15.reuse, 0x4f, RZ ;  /* 0x0000004f0f5f7824 */ /* 0x041fe200078e02ff */
[-C--:B------:R-:W-:Y:S01]  /*66b0*/  IADD3 R96, P1, R96, R152.reuse, RZ ;  /* 0x0000009860607210 */ /* 0x080fe20007f3e0ff */
[----:B------:R-:W-:Y:S01]  /*66c0*/  IMAD R22, R15, 0x4e, RZ ;  /* 0x0000004e0f167824 */ /* 0x000fe200078e02ff */
[-C--:B------:R-:W-:Y:S01]  /*66d0*/  IADD3 R94, P3, R117, R152.reuse, RZ ;  /* 0x00000098755e7210 */ /* 0x080fe20007f7e0ff */
[----:B------:R-:W-:Y:S01]  /*66e0*/  IMAD R100, R15, 0x5, RZ ;  /* 0x000000050f647824 */ /* 0x000fe200078e02ff */
[-C--:B------:R-:W-:Y:S01]  /*66f0*/  LEA.HI.X.SX32 R115, R17, R153.reuse, 0x1, P0 ;  /* 0x0000009911737211 */ /* 0x080fe200000f0eff */
[----:B------:R0:W3:Y:S01]  /*6700*/  LDG.E.U16 R119, desc[UR4][R98.64] ;  /* 0x0000000462777981 */ /* 0x0000e2000c1e1500 */
[-C--:B------:R-:W-:Y:S01]  /*6710*/  LEA.HI.X.SX32 R17, R95, R153.reuse, 0x1, P2 ;  /* 0x000000995f117211 */ /* 0x080fe200010f0eff */
[----:B------:R-:W-:Y:S01]  /*6720*/  IMAD R88, R15, 0x27, RZ ;  /* 0x000000270f587824 */ /* 0x000fe200078e02ff */
[-C--:B------:R-:W-:Y:S02]  /*6730*/  LEA.HI.X.SX32 R97, R22, R153.reuse, 0x1, P1 ;  /* 0x0000009916617211 */ /* 0x080fe400008f0eff */
[----:B------:R-:W-:Y:S01]  /*6740*/  LEA.HI.X.SX32 R95, R100, R153, 0x1, P3 ;  /* 0x00000099645f7211 */ /* 0x000fe200018f0eff */
[----:B------:R-:W-:Y:S01]  /*6750*/  IMAD.WIDE R16, R14, 0x2, R16 ;  /* 0x000000020e107825 */ /* 0x000fe200078e0210 */
[----:B0-----:R-:W-:-:S03]  /*6760*/  IADD3 R98, P4, R22, R152, RZ ;  /* 0x0000009816627210 */ /* 0x001fc60007f9e0ff */
[----:B------:R-:W-:Y:S02]  /*6770*/  IMAD.WIDE R96, R14, 0x2, R96 ;  /* 0x000000020e607825 */ /* 0x000fe400078e0260 */
[----:B------:R-:W3:Y:S01]  /*6780*/  LDG.E.U16 R17, desc[UR4][R16.64] ;  /* 0x0000000410117981 */ /* 0x000ee2000c1e1500 */
[----:B------:R-:W-:Y:S01]  /*6790*/  LEA.HI.X.SX32 R99, R88, R153, 0x1, P4 ;  /* 0x0000009958637211 */ /* 0x000fe200020f0eff */
[C---:B------:R-:W-:Y:S02]  /*67a0*/  IMAD.WIDE R94, R14.reuse, 0x2, R94 ;  /* 0x000000020e5e7825 */ /* 0x040fe400078e025e */
[----:B------:R0:W3:Y:S02]  /*67b0*/  LDG.E.U16 R88, desc[UR4][R96.64] ;  /* 0x0000000460587981 */ /* 0x0000e4000c1e1500 */
[C---:B------:R-:W-:Y:S02]  /*67c0*/  IMAD.WIDE R114, R14.reuse, 0x2, R114 ;  /* 0x000000020e727825 */ /* 0x040fe400078e0272 */
[----:B------:R1:W3:Y:S02]  /*67d0*/  LDG.E.U16 R199, desc[UR4][R94.64] ;  /* 0x000000045ec77981 */ /* 0x0002e4000c1e1500 */
[----:B------:R-:W-:-:S02]  /*67e0*/  IMAD.WIDE R98, R14, 0x2, R98 ;  /* 0x000000020e627825 */ /* 0x000fc400078e0262 */
[----:B------:R1:W3:Y:S02]  /*67f0*/  LDG.E.U16 R100, desc[UR4][R114.64] ;  /* 0x0000000472647981 */ /* 0x0002e4000c1e1500 */
[C---:B0-----:R-:W-:Y:S02]  /*6800*/  IMAD R97, R15.reuse, 0x28, RZ ;  /* 0x000000280f617824 */ /* 0x041fe400078e02ff */
[----:B------:R0:W3:Y:S01]  /*6810*/  LDG.E.U16 R22, desc[UR4][R98.64] ;  /* 0x0000000462167981 */ /* 0x0000e2000c1e1500 */
[C---:B------:R-:W-:Y:S02]  /*6820*/  IMAD R16, R15.reuse, 0x14, RZ ;  /* 0x000000140f107824 */ /* 0x040fe400078e02ff */
[C---:B-1----:R-:W-:Y:S02]  /*6830*/  IMAD R95, R15.reuse, 0x50, RZ ;  /* 0x000000500f5f7824 */ /* 0x042fe400078e02ff */
[C---:B------:R-:W-:Y:S02]  /*6840*/  IMAD R96, R15.reuse, 0xa0, RZ ;  /* 0x000000a00f607824 */ /* 0x040fe400078e02ff */
[----:B------:R-:W-:Y:S01]  /*6850*/  IMAD R94, R15, 0xa2, RZ ;  /* 0x000000a20f5e7824 */ /* 0x000fe200078e02ff */
[----:B------:R-:W-:-:S02]  /*6860*/  IADD3 R114, P3, R97, R152, RZ ;  /* 0x0000009861727210 */ /* 0x000fc40007f7e0ff */
[-C--:B0-----:R-:W-:Y:S02]  /*6870*/  IADD3 R98, P4, R95, R152.reuse, RZ ;  /* 0x000000985f627210 */ /* 0x081fe40007f9e0ff */
[-C--:B------:R-:W-:Y:S02]  /*6880*/  IADD3 R96, P0, R96, R152.reuse, RZ ;  /* 0x0000009860607210 */ /* 0x080fe40007f1e0ff */
[-C--:B------:R-:W-:Y:S02]  /*6890*/  IADD3 R116, P2, R16, R152.reuse, RZ ;  /* 0x0000009810747210 */ /* 0x080fe40007f5e0ff */
[----:B------:R-:W-:Y:S02]  /*68a0*/  IADD3 R94, P1, R94, R152, RZ ;  /* 0x000000985e5e7210 */ /* 0x000fe40007f3e0ff */
[-C--:B------:R-:W-:Y:S02]  /*68b0*/  LEA.HI.X.SX32 R115, R16, R153.reuse, 0x1, P3 ;  /* 0x0000009910737211 */ /* 0x080fe400018f0eff */
[----:B------:R-:W-:-:S02]  /*68c0*/  LEA.HI.X.SX32 R99, R97, R153, 0x1, P4 ;  /* 0x0000009961637211 */ /* 0x000fc400020f0eff */
[-C--:B------:R-:W-:Y:S02]  /*68d0*/  LEA.HI.X.SX32 R117, R117, R153.reuse, 0x1, P2 ;  /* 0x0000009975757211 */ /* 0x080fe400010f0eff */
[-C--:B------:R-:W-:Y:S02]  /*68e0*/  LEA.HI.X.SX32 R97, R95, R153.reuse, 0x1, P0 ;  /* 0x000000995f617211 */ /* 0x080fe400000f0eff */
[----:B------:R-:W-:Y:S01]  /*68f0*/  LEA.HI.X.SX32 R95, R118, R153, 0x1, P1 ;  /* 0x00000099765f7211 */ /* 0x000fe200008f0eff */
[----:B------:R-:W-:-:S04]  /*6900*/  IMAD.WIDE R114, R14, 0x2, R114 ;  /* 0x000000020e727825 */ /* 0x000fc800078e0272 */
[C---:B------:R-:W-:Y:S01]  /*6910*/  IMAD.WIDE R116, R14.reuse, 0x2, R116 ;  /* 0x000000020e747825 */ /* 0x040fe200078e0274 */
[----:B------:R0:W3:Y:S03]  /*6920*/  LDG.E.U16 R175, desc[UR4][R114.64] ;  /* 0x0000000472af7981 */ /* 0x0000e6000c1e1500 */
[C---:B------:R-:W-:Y:S01]  /*6930*/  IMAD.WIDE R98, R14.reuse, 0x2, R98 ;  /* 0x000000020e627825 */ /* 0x040fe200078e0262 */
[----:B------:R1:W3:Y:S03]  /*6940*/  LDG.E.U16 R192, desc[UR4][R116.64] ;  /* 0x0000000474c07981 */ /* 0x0002e6000c1e1500 */
[C---:B------:R-:W-:Y:S01]  /*6950*/  IMAD.WIDE R94, R14.reuse, 0x2, R94 ;  /* 0x000000020e5e7825 */ /* 0x040fe200078e025e */
[----:B------:R1:W4:Y:S03]  /*6960*/  LDG.E.U16 R150, desc[UR4][R98.64] ;  /* 0x0000000462967981 */ /* 0x000326000c1e1500 */
[C---:B------:R-:W-:Y:S01]  /*6970*/  IMAD.WIDE R96, R14.reuse, 0x2, R96 ;  /* 0x000000020e607825 */ /* 0x040fe200078e0260 */
[----:B------:R1:W3:Y:S03]  /*6980*/  LDG.E.U16 R138, desc[UR4][R94.64] ;  /* 0x000000045e8a7981 */ /* 0x0002e6000c1e1500 */
[----:B------:R-:W-:Y:S01]  /*6990*/  IMAD.WIDE R124, R14, 0x2, R124 ;  /* 0x000000020e7c7825 */ /* 0x000fe200078e027c */
[----:B------:R1:W2:Y:S03]  /*69a0*/  LDG.E.U16 R145, desc[UR4][R96.64] ;  /* 0x0000000460917981 */ /* 0x0002a6000c1e1500 */
[----:B0-----:R-:W-:-:S02]  /*69b0*/  IMAD R114, R15, 0xae, RZ ;  /* 0x000000ae0f727824 */ /* 0x001fc400078e02ff */
[C---:B-1----:R-:W-:Y:S01]  /*69c0*/  IMAD R116, R15.reuse, 0xa6, RZ ;  /* 0x000000a60f747824 */ /* 0x042fe200078e02ff */
[----:B------:R0:W3:Y:S01]  /*69d0*/  LDG.E.U16 R124, desc[UR4][R124.64] ;  /* 0x000000047c7c7981 */ /* 0x0000e2000c1e1500 */
[C---:B------:R-:W-:Y:S02]  /*69e0*/  IMAD R98, R15.reuse, 0xaa, RZ ;  /* 0x000000aa0f627824 */ /* 0x040fe400078e02ff */
[C---:B------:R-:W-:Y:S01]  /*69f0*/  IMAD R94, R15.reuse, 0xb6, RZ ;  /* 0x000000b60f5e7824 */ /* 0x040fe200078e02ff */
[-C--:B------:R-:W-:Y:S01]  /*6a00*/  IADD3 R114, P2, R114, R152.reuse, RZ ;  /* 0x0000009872727210 */ /* 0x080fe20007f5e0ff */
[C---:B------:R-:W-:Y:S01]  /*6a10*/  IMAD R97, R15.reuse, 0x57, RZ ;  /* 0x000000570f617824 */ /* 0x040fe200078e02ff */
[-C--:B------:R-:W-:Y:S01]  /*6a20*/  IADD3 R116, P0, R116, R152.reuse, RZ ;  /* 0x0000009874747210 */ /* 0x080fe20007f1e0ff */
[C---:B------:R-:W-:Y:S01]  /*6a30*/  IMAD R16, R15.reuse, 0x53, RZ ;  /* 0x000000530f107824 */ /* 0x040fe200078e02ff */
[-C--:B------:R-:W-:Y:S01]  /*6a40*/  IADD3 R98, P1, R98, R152.reuse, RZ ;  /* 0x0000009862627210 */ /* 0x080fe20007f3e0ff */
[C---:B------:R-:W-:Y:S01]  /*6a50*/  IMAD R95, R15.reuse, 0x55, RZ ;  /* 0x000000550f5f7824 */ /* 0x040fe200078e02ff */
[----:B------:R-:W-:Y:S01]  /*6a60*/  IADD3 R94, P4, R94, R152, RZ ;  /* 0x000000985e5e7210 */ /* 0x000fe20007f9e0ff */
[----:B------:R-:W-:-:S02]  /*6a70*/  IMAD R96, R15, 0xb2, RZ ;  /* 0x000000b20f607824 */ /* 0x000fc400078e02ff */
[----:B0-----:R-:W-:Y:S01]  /*6a80*/  IMAD R125, R15, 0x5b, RZ ;  /* 0x0000005b0f7d7824 */ /* 0x001fe200078e02ff */
[-C--:B------:R-:W-:Y:S01]  /*6a90*/  LEA.HI.X.SX32 R115, R97, R153.reuse, 0x1, P2 ;  /* 0x0000009961737211 */ /* 0x080fe200010f0eff */
[----:B------:R-:W-:Y:S01]  /*6aa0*/  IMAD R118, R15, 0x59, RZ ;  /* 0x000000590f767824 */ /* 0x000fe200078e02ff */
[-C--:B------:R-:W-:Y:S02]  /*6ab0*/  LEA.HI.X.SX32 R117, R16, R153.reuse, 0x1, P0 ;  /* 0x0000009910757211 */ /* 0x080fe400000f0eff */
[-C--:B------:R-:W-:Y:S02]  /*6ac0*/  LEA.HI.X.SX32 R99, R95, R153.reuse, 0x1, P1 ;  /* 0x000000995f637211 */ /* 0x080fe400008f0eff */
[----:B------:R-:W-:Y:S02]  /*6ad0*/  IADD3 R96, P3, R96, R152, RZ ;  /* 0x0000009860607210 */ /* 0x000fe40007f7e0ff */
[-C--:B------:R-:W-:Y:S01]  /*6ae0*/  LEA.HI.X.SX32 R95, R125, R153.reuse, 0x1, P4 ;  /* 0x000000997d5f7211 */ /* 0x080fe200020f0eff */
[----:B------:R-:W-:Y:S01]  /*6af0*/  IMAD.WIDE R114, R14, 0x2, R114 ;  /* 0x000000020e727825 */ /* 0x000fe200078e0272 */
[----:B------:R-:W-:-:S03]  /*6b00*/  LEA.HI.X.SX32 R97, R118, R153, 0x1, P3 ;  /* 0x0000009976617211 */ /* 0x000fc600018f0eff */
[C---:B------:R-:W-:Y:S01]  /*6b10*/  IMAD.WIDE R116, R14.reuse, 0x2, R116 ;  /* 0x000000020e747825 */ /* 0x040fe200078e0274 */
[----:B------:R0:W3:Y:S03]  /*6b20*/  LDG.E.U16 R16, desc[UR4][R114.64] ;  /* 0x0000000472107981 */ /* 0x0000e6000c1e1500 */
[C---:B------:R-:W-:Y:S01]  /*6b30*/  IMAD.WIDE R94, R14.reuse, 0x2, R94 ;  /* 0x000000020e5e7825 */ /* 0x040fe200078e025e */
[----:B------:R1:W-:Y:S03]  /*6b40*/  STL [R1+0x40], R154 ;  /* 0x0000409a01007387 */ /* 0x0003e60000100800 */
[C---:B------:R-:W-:Y:S01]  /*6b50*/  IMAD.WIDE R98, R14.reuse, 0x2, R98 ;  /* 0x000000020e627825 */ /* 0x040fe200078e0262 */
[----:B------:R1:W3:Y:S03]  /*6b60*/  LDG.E.U16 R118, desc[UR4][R116.64] ;  /* 0x0000000474767981 */ /* 0x0002e6000c1e1500 */
[----:B------:R-:W-:Y:S01]  /*6b70*/  IMAD.WIDE R96, R14, 0x2, R96 ;  /* 0x000000020e607825 */ /* 0x000fe200078e0260 */
[----:B------:R-:W-:Y:S01]  /*6b80*/  IADD3 R134, P1, R134, R152, RZ ;  /* 0x0000009886867210 */ /* 0x000fe20007f3e0ff */
[----:B------:R1:W3:Y:S02]  /*6b90*/  LDG.E.U16 R99, desc[UR4][R98.64] ;  /* 0x0000000462637981 */ /* 0x0002e4000c1e1500 */
[----:B0-----:R-:W-:-:S02]  /*6ba0*/  IMAD R114, R15, 0xc6, RZ ;  /* 0x000000c60f727824 */ /* 0x001fc400078e02ff */
[C---:B-1----:R-:W-:Y:S01]  /*6bb0*/  IMAD R154, R15.reuse, 0xba, RZ ;  /* 0x000000ba0f9a7824 */ /* 0x042fe200078e02ff */
[----:B------:R0:W3:Y:S01]  /*6bc0*/  LDG.E.U16 R117, desc[UR4][R94.64] ;  /* 0x000000045e757981 */ /* 0x0000e2000c1e1500 */
[C---:B------:R-:W-:Y:S01]  /*6bd0*/  IMAD R115, R15.reuse, 0x61, RZ ;  /* 0x000000610f737824 */ /* 0x040fe200078e02ff */
[-C--:B------:R-:W-:Y:S01]  /*6be0*/  IADD3 R114, P2, R114, R152.reuse, RZ ;  /* 0x0000009872727210 */ /* 0x080fe20007f5e0ff */
[C---:B------:R-:W-:Y:S01]  /*6bf0*/  IMAD R116, R15.reuse, 0x69, RZ ;  /* 0x000000690f747824 */ /* 0x040fe200078e02ff */
[----:B------:R1:W3:Y:S01]  /*6c00*/  LDG.E.U16 R137, desc[UR4][R96.64] ;  /* 0x0000000460897981 */ /* 0x0002e2000c1e1500 */
[C---:B------:R-:W-:Y:S01]  /*6c10*/  IMAD R98, R15.reuse, 0x63, RZ ;  /* 0x000000630f627824 */ /* 0x040fe200078e02ff */
[----:B------:R-:W-:Y:S01]  /*6c20*/  IADD3 R154, P0, R154, R152, RZ ;  /* 0x000000989a9a7210 */ /* 0x000fe20007f1e0ff */
[C---:B0-----:R-:W-:Y:S02]  /*6c30*/  IMAD R94, R15.reuse, 0xd2, RZ ;  /* 0x000000d20f5e7824 */ /* 0x041fe400078e02ff */
[----:B------:R-:W-:-:S02]  /*6c40*/  IMAD R95, R15, 0x5d, RZ ;  /* 0x0000005d0f5f7824 */ /* 0x000fc400078e02ff */
[----:B-1----:R-:W-:Y:S01]  /*6c50*/  IMAD R96, R15, 0xca, RZ ;  /* 0x000000ca0f607824 */ /* 0x002fe200078e02ff */
[-C--:B------:R-:W-:Y:S02]  /*6c60*/  IADD3 R94, P4, R94, R152.reuse, RZ ;  /* 0x000000985e5e7210 */ /* 0x080fe40007f9e0ff */
        /* <DEDUP_REMOVED lines=11> */
[----:B------:R1:W3:Y:S03]  /*6d20*/  LDG.E.U16 R98, desc[UR4][R154.64] ;  /* 0x000000049a627981 */ /* 0x0002e6000c1e1500 */
[C---:B------:R-:W-:Y:S01]  /*6d30*/  IMAD.WIDE R94, R14.reuse, 0x2, R94 ;  /* 0x000000020e5e7825 */ /* 0x040fe200078e025e */
[----:B------:R-:W3:Y:S03]  /*6d40*/  LDG.E.U16 R136, desc[UR4][R134.64] ;  /* 0x0000000486887981 */ /* 0x000ee6000c1e1500 */
[----:B------:R-:W-:-:S04]  /*6d50*/  IMAD.WIDE R96, R14, 0x2, R96 ;  /* 0x000000020e607825 */ /* 0x000fc800078e0260 */
[C---:B0-----:R-:W-:Y:S02]  /*6d60*/  IMAD R114, R15.reuse, 0xd6, RZ ;  /* 0x000000d60f727824 */ /* 0x041fe400078e02ff */
[C---:B-1----:R-:W-:Y:S01]  /*6d70*/  IMAD R154, R15.reuse, 0xe2, RZ ;  /* 0x000000e20f9a7824 */ /* 0x042fe200078e02ff */
[----:B------:R0:W3:Y:S01]  /*6d80*/  LDG.E.U16 R135, desc[UR4][R94.64] ;  /* 0x000000045e877981 */ /* 0x0000e2000c1e1500 */
[C---:B------:R-:W-:Y:S02]  /*6d90*/  IMAD R158, R15.reuse, 0xd4, RZ ;  /* 0x000000d40f9e7824 */ /* 0x040fe400078e02ff */
[C---:B------:R-:W-:Y:S01]  /*6da0*/  IMAD R156, R15.reuse, 0xda, RZ ;  /* 0x000000da0f9c7824 */ /* 0x040fe200078e02ff */
[-C--:B------:R-:W-:Y:S01]  /*6db0*/  IADD3 R114, P1, R114, R152.reuse, RZ ;  /* 0x0000009872727210 */ /* 0x080fe20007f3e0ff */
[C---:B------:R-:W-:Y:S01]  /*6dc0*/  IMAD R115, R15.reuse, 0x6b, RZ ;  /* 0x0000006b0f737824 */ /* 0x040fe200078e02ff */
[----:B------:R1:W3:Y:S01]  /*6dd0*/  LDG.E.U16 R97, desc[UR4][R96.64] ;  /* 0x0000000460617981 */ /* 0x0002e2000c1e1500 */
[C---:B0-----:R-:W-:Y:S01]  /*6de0*/  IMAD R94, R15.reuse, 0xe6, RZ ;  /* 0x000000e60f5e7824 */ /* 0x041fe200078e02ff */
[----:B------:R-:W-:Y:S01]  /*6df0*/  IADD3 R154, P3, R154, R152, RZ ;  /* 0x000000989a9a7210 */ /* 0x000fe20007f7e0ff */
[----:B------:R-:W-:-:S02]  /*6e00*/  IMAD R95, R15, 0x71, RZ ;  /* 0x000000710f5f7824 */ /* 0x000fc400078e02ff */
[C---:B------:R-:W-:Y:S01]  /*6e10*/  IMAD R125, R15.reuse, 0x73, RZ ;  /* 0x000000730f7d7824 */ /* 0x040fe200078e02ff */
[-C--:B------:R-:W-:Y:S01]  /*6e20*/  IADD3 R94, P4, R94, R152.reuse, RZ ;  /* 0x000000985e5e7210 */ /* 0x080fe20007f9e0ff */
[----:B-1----:R-:W-:Y:S01]  /*6e30*/  IMAD R96, R15, 0x6d, RZ ;  /* 0x0000006d0f607824 */ /* 0x002fe200078e02ff */
[-C--:B------:R-:W-:Y:S02]  /*6e40*/  IADD3 R158, P0, R158, R152.reuse, RZ ;  /* 0x000000989e9e7210 */ /* 0x080fe40007f1e0ff */
[----:B------:R-:W-:Y:S02]  /*6e50*/  IADD3 R156, P2, R156, R152, RZ ;  /* 0x000000989c9c7210 */ /* 0x000fe40007f5e0ff */
[-C--:B------:R-:W-:Y:S02]  /*6e60*/  LEA.HI.X.SX32 R115, R115, R153.reuse, 0x1, P1 ;  /* 0x0000009973737211 */ /* 0x080fe400008f0eff */
[-C--:B------:R-:W-:Y:S02]  /*6e70*/  LEA.HI.X.SX32 R155, R95, R153.reuse, 0x1, P3 ;  /* 0x000000995f9b7211 */ /* 0x080fe400018f0eff */
[----:B------:R-:W-:-:S02]  /*6e80*/  LEA.HI.X.SX32 R95, R125, R153, 0x1, P4 ;  /* 0x000000997d5f7211 */ /* 0x000fc400020f0eff */
[-C--:B------:R-:W-:Y:S02]  /*6e90*/  LEA.HI.X.SX32 R159, R113, R153.reuse, 0x1, P0 ;  /* 0x00000099719f7211 */ /* 0x080fe400000f0eff */
[----:B------:R-:W-:Y:S01]  /*6ea0*/  LEA.HI.X.SX32 R157, R96, R153, 0x1, P2 ;  /* 0x00000099609d7211 */ /* 0x000fe200010f0eff */
[----:B------:R-:W-:-:S04]  /*6eb0*/  IMAD.WIDE R114, R14, 0x2, R114 ;  /* 0x000000020e727825 */ /* 0x000fc800078e0272 */
[C---:B------:R-:W-:Y:S02]  /*6ec0*/  IMAD.WIDE R94, R14.reuse, 0x2, R94 ;  /* 0x000000020e5e7825 */ /* 0x040fe400078e025e */
[----:B------:R-:W3:Y:S02]  /*6ed0*/  LDG.E.U16 R115, desc[UR4][R114.64] ;  /* 0x0000000472737981 */ /* 0x000ee4000c1e1500 */
[----:B------:R-:W-:-:S04]  /*6ee0*/  IMAD.WIDE R158, R14, 0x2, R158 ;  /* 0x000000020e9e7825 */ /* 0x000fc800078e029e */
        /* <DEDUP_REMOVED lines=8> */
[----:B-1----:R-:W-:-:S03]  /*6f70*/  IMAD R94, R15, 0xea, RZ ;  /* 0x000000ea0f5e7824 */ /* 0x002fc600078e02ff */
[----:B------:R1:W3:Y:S01]  /*6f80*/  LDG.E.U16 R132, desc[UR4][R132.64] ;  /* 0x0000000484847981 */ /* 0x0002e2000c1e1500 */
[C---:B------:R-:W-:Y:S01]  /*6f90*/  IMAD R156, R15.reuse, 0xf6, RZ ;  /* 0x000000f60f9c7824 */ /* 0x040fe200078e02ff */
[-C--:B------:R-:W-:Y:S01]  /*6fa0*/  IADD3 R94, P0, R94, R152.reuse, RZ ;  /* 0x000000985e5e7210 */ /* 0x080fe20007f1e0ff */
[C---:B------:R-:W-:Y:S02]  /*6fb0*/  IMAD R95, R15.reuse, 0x75, RZ ;  /* 0x000000750f5f7824 */ /* 0x040fe400078e02ff */
[C---:B0-----:R-:W-:Y:S01]  /*6fc0*/  IMAD R154, R15.reuse, 0xfa, RZ ;  /* 0x000000fa0f9a7824 */ /* 0x041fe200078e02ff */
[-C--:B------:R-:W-:Y:S01]  /*6fd0*/  IADD3 R158, P1, R158, R152.reuse, RZ ;  /* 0x000000989e9e7210 */ /* 0x080fe20007f3e0ff */
[C---:B------:R-:W-:Y:S01]  /*6fe0*/  IMAD R113, R15.reuse, 0x79, RZ ;  /* 0x000000790f717824 */ /* 0x040fe200078e02ff */
[-C--:B------:R-:W-:Y:S01]  /*6ff0*/  IADD3 R156, P2, R156, R152.reuse, RZ ;  /* 0x000000989c9c7210 */ /* 0x080fe20007f5e0ff */
[C---:B-1----:R-:W-:Y:S01]  /*7000*/  IMAD R133, R15.reuse, 0x7b, RZ ;  /* 0x0000007b0f857824 */ /* 0x042fe200078e02ff */
[----:B------:R-:W-:Y:S01]  /*7010*/  IADD3 R154, P3, R154, R152, RZ ;  /* 0x000000989a9a7210 */ /* 0x000fe20007f7e0ff */
[----:B------:R-:W-:Y:S01]  /*7020*/  IMAD R155, R15, 0x7d, RZ ;  /* 0x0000007d0f9b7824 */ /* 0x000fe200078e02ff */
[----:B------:R-:W-:-:S02]  /*7030*/  LEA.HI.X.SX32 R95, R95, R153, 0x1, P0 ;  /* 0x000000995f5f7211 */ /* 0x000fc400000f0eff */
[-C--:B------:R-:W-:Y:S02]  /*7040*/  LEA.HI.X.SX32 R159, R113, R153.reuse, 0x1, P1 ;  /* 0x00000099719f7211 */ /* 0x080fe400008f0eff */
[-C--:B------:R-:W-:Y:S02]  /*7050*/  LEA.HI.X.SX32 R157, R133, R153.reuse, 0x1, P2 ;  /* 0x00000099859d7211 */ /* 0x080fe400010f0eff */
[----:B------:R-:W-:Y:S01]  /*7060*/  LEA.HI.X.SX32 R155, R155, R153, 0x1, P3 ;  /* 0x000000999b9b7211 */ /* 0x000fe200018f0eff */
[----:B------:R-:W-:Y:S01]  /*7070*/  IMAD.WIDE R94, R14, 0x2, R94 ;  /* 0x000000020e5e7825 */ /* 0x000fe200078e025e */
[----:B------:R-:W-:-:S03]  /*7080*/  IADD3 R194, P4, R126, R152, RZ ;  /* 0x000000987ec27210 */ /* 0x000fc60007f9e0ff */
[C---:B------:R-:W-:Y:S02]  /*7090*/  IMAD.WIDE R158, R14.reuse, 0x2, R158 ;  /* 0x000000020e9e7825 */ /* 0x040fe400078e029e */
[----:B------:R-:W3:Y:S02]  /*70a0*/  LDG.E.U16 R95, desc[UR4][R94.64] ;  /* 0x000000045e5f7981 */ /* 0x000ee4000c1e1500 */
[C---:B------:R-:W-:Y:S02]  /*70b0*/  IMAD.WIDE R156, R14.reuse, 0x2, R156 ;  /* 0x000000020e9c7825 */ /* 0x040fe400078e029c */
[----:B------:R-:W3:Y:S02]  /*70c0*/  LDG.E.U16 R133, desc[UR4][R158.64] ;  /* 0x000000049e857981 */ /* 0x000ee4000c1e1500 */
[C---:B------:R-:W-:Y:S02]  /*70d0*/  IMAD R160, R15.reuse, 0x3, RZ ;  /* 0x000000030fa07824 */ /* 0x040fe400078e02ff */
[----:B------:R-:W-:Y:S01]  /*70e0*/  IMAD.WIDE R154, R14, 0x2, R154 ;  /* 0x000000020e9a7825 */ /* 0x000fe200078e029a */
[----:B------:R0:W3:Y:S03]  /*70f0*/  LDG.E.U16 R113, desc[UR4][R156.64] ;  /* 0x000000049c717981 */ /* 0x0000e6000c1e1500 */
[----:B------:R-:W-:-:S02]  /*7100*/  IMAD R163, R15, 0xe, RZ ;  /* 0x0000000e0fa37824 */ /* 0x000fc400078e02ff */
[C---:B------:R-:W-:Y:S02]  /*7110*/  IMAD R167, R15.reuse, 0x16, RZ ;  /* 0x000000160fa77824 */ /* 0x040fe400078e02ff */
[C---:B------:R-:W-:Y:S02]  /*7120*/  IMAD R164, R15.reuse, 0x18, RZ ;  /* 0x000000180fa47824 */ /* 0x040fe400078e02ff */
[C---:B------:R-:W-:Y:S01]  /*7130*/  IMAD R165, R15.reuse, 0x1a, RZ ;  /* 0x0000001a0fa57824 */ /* 0x040fe200078e02ff */
[----:B------:R-:W-:Y:S01]  /*7140*/  LEA.HI.X.SX32 R195, R160, R153, 0x1, P4 ;  /* 0x00000099a0c37211 */ /* 0x000fe200020f0eff */
[----:B------:R1:W3:Y:S01]  /*7150*/  LDG.E.U16 R94, desc[UR4][R154.64] ;  /* 0x000000049a5e7981 */ /* 0x0002e2000c1e1500 */
[----:B0-----:R-:W-:Y:S01]  /*7160*/  IMAD R157, R15, 0x7, RZ ;  /* 0x000000070f9d7824 */ /* 0x001fe200078e02ff */
[-C--:B------:R-:W-:Y:S01]  /*7170*/  IADD3 R160, P1, R163, R152.reuse, RZ ;  /* 0x00000098a3a07210 */ /* 0x080fe20007f3e0ff */
[----:B------:R-:W-:Y:S01]  /*7180*/  IMAD R159, R15, 0xb, RZ ;  /* 0x0000000b0f9f7824 */ /* 0x000fe200078e02ff */
[-C--:B------:R-:W-:Y:S01]  /*7190*/  IADD3 R158, P2, R167, R152.reuse, RZ ;  /* 0x00000098a79e7210 */ /* 0x080fe20007f5e0ff */
[C---:B------:R-:W-:Y:S01]  /*71a0*/  IMAD R162, R15.reuse, 0xd, RZ ;  /* 0x0000000d0fa27824 */ /* 0x040fe200078e02ff */
[-C--:B------:R-:W-:Y:S01]  /*71b0*/  IADD3 R156, P3, R164, R152.reuse, RZ ;  /* 0x00000098a49c7210 */ /* 0x080fe20007f7e0ff */
[----:B-1----:R-:W-:Y:S01]  /*71c0*/  IMAD R155, R15, 0xc, RZ ;  /* 0x0000000c0f9b7824 */ /* 0x002fe200078e02ff */
[----:B------:R-:W-:-:S02]  /*71d0*/  IADD3 R154, P4, R165, R152, RZ ;  /* 0x00000098a59a7210 */ /* 0x000fc40007f9e0ff */
[-C--:B------:R-:W-:Y:S02]  /*71e0*/  LEA.HI.X.SX32 R161, R157, R153.reuse, 0x1, P1 ;  /* 0x000000999da17211 */ /* 0x080fe400008f0eff */
[-C--:B------:R-:W-:Y:S02]  /*71f0*/  LEA.HI.X.SX32 R159, R159, R153.reuse, 0x1, P2 ;  /* 0x000000999f9f7211 */ /* 0x080fe400010f0eff */
[C---:B------:R-:W-:Y:S02]  /*7200*/  IADD3 R188, P0, R155.reuse, R152, RZ ;  /* 0x000000989bbc7210 */ /* 0x040fe40007f1e0ff */
[-C--:B------:R-:W-:Y:S02]  /*7210*/  LEA.HI.X.SX32 R157, R155, R153.reuse, 0x1, P3 ;  /* 0x000000999b9d7211 */ /* 0x080fe400018f0eff */
[----:B------:R-:W-:Y:S01]  /*7220*/  LEA.HI.X.SX32 R155, R162, R153, 0x1, P4 ;  /* 0x00000099a29b7211 */ /* 0x000fe200020f0eff */
[----:B------:R-:W-:-:S04]  /*7230*/  IMAD.WIDE R158, R14, 0x2, R158 ;  /* 0x000000020e9e7825 */ /* 0x000fc800078e029e */
[----:B------:R-:W-:Y:S01]  /*7240*/  IMAD.WIDE R156, R14, 0x2, R156 ;  /* 0x000000020e9c7825 */ /* 0x000fe200078e029c */
[----:B------:R-:W-:Y:S01]  /*7250*/  LEA.HI.X.SX32 R189, R126, R153, 0x1, P0 ;  /* 0x000000997ebd7211 */ /* 0x000fe200000f0eff */
[----:B------:R0:W3:Y:S02]  /*7260*/  LDG.E.U16 R186, desc[UR4][R158.64] ;  /* 0x000000049eba7981 */ /* 0x0000e4000c1e1500 */
[C---:B------:R-:W-:Y:S02]  /*7270*/  IMAD.WIDE R154, R14.reuse, 0x2, R154 ;  /* 0x000000020e9a7825 */ /* 0x040fe400078e029a */
[----:B------:R1:W3:Y:S02]  /*7280*/  LDG.E.U16 R185, desc[UR4][R156.64] ;  /* 0x000000049cb97981 */ /* 0x0002e4000c1e1500 */
[----:B------:R-:W-:Y:S02]  /*7290*/  IMAD.WIDE R160, R14, 0x2, R160 ;  /* 0x000000020ea07825 */ /* 0x000fe400078e02a0 */
[----:B------:R1:W3:Y:S02]  /*72a0*/  LDG.E.U16 R184, desc[UR4][R154.64] ;  /* 0x000000049ab87981 */ /* 0x0002e4000c1e1500 */
[----:B------:R-:W-:-:S02]  /*72b0*/  IMAD R166, R15, 0x1c, RZ ;  /* 0x0000001c0fa67824 */ /* 0x000fc400078e02ff */
[C---:B------:R-:W-:Y:S01]  /*72c0*/  IMAD R126, R15.reuse, 0x1e, RZ ;  /* 0x0000001e0f7e7824 */ /* 0x040fe200078e02ff */
[----:B------:R1:W3:Y:S01]  /*72d0*/  LDG.E.U16 R187, desc[UR4][R160.64] ;  /* 0x00000004a0bb7981 */ /* 0x0002e2000c1e1500 */
[C---:B0-----:R-:W-:Y:S02]  /*72e0*/  IMAD R158, R15.reuse, 0x2a, RZ ;  /* 0x0000002a0f9e7824 */ /* 0x041fe400078e02ff */
[C---:B-1----:R-:W-:Y:S02]  /*72f0*/  IMAD R156, R15.reuse, 0x2c, RZ ;  /* 0x0000002c0f9c7824 */ /* 0x042fe400078e02ff */
[C---:B------:R-:W-:Y:S01]  /*7300*/  IMAD R154, R15.reuse, 0x2e, RZ ;  /* 0x0000002e0f9a7824 */ /* 0x040fe200078e02ff */
[-C--:B------:R-:W-:Y:S01]  /*7310*/  IADD3 R162, P0, R166, R152.reuse, RZ ;  /* 0x00000098a6a27210 */ /* 0x080fe20007f1e0ff */
[C---:B------:R-:W-:Y:S01]  /*7320*/  IMAD R155, R15.reuse, 0xf, RZ ;  /* 0x0000000f0f9b7824 */ /* 0x040fe200078e02ff */
[-C--:B------:R-:W-:Y:S01]  /*7330*/  IADD3 R158, P2, R158, R152.reuse, RZ ;  /* 0x000000989e9e7210 */ /* 0x080fe20007f5e0ff */
[C---:B------:R-:W-:Y:S01]  /*7340*/  IMAD R157, R15.reuse, 0x15, RZ ;  /* 0x000000150f9d7824 */ /* 0x040fe200078e02ff */
[-C--:B------:R-:W-:Y:S01]  /*7350*/  IADD3 R160, P1, R126, R152.reuse, RZ ;  /* 0x000000987ea07210 */ /* 0x080fe20007f3e0ff */
[----:B------:R-:W-:Y:S01]  /*7360*/  IMAD R168, R15, 0x17, RZ ;  /* 0x000000170fa87824 */ /* 0x000fe200078e02ff */
[----:B------:R-:W-:-:S02]  /*7370*/  IADD3 R156, P3, R156, R152, RZ ;  /* 0x000000989c9c7210 */ /* 0x000fc40007f7e0ff */
[----:B------:R-:W-:Y:S02]  /*7380*/  IADD3 R154, P4, R154, R152, RZ ;  /* 0x000000989a9a7210 */ /* 0x000fe40007f9e0ff */
[-C--:B------:R-:W-:Y:S02]  /*7390*/  LEA.HI.X.SX32 R163, R163, R153.reuse, 0x1, P0 ;  /* 0x00000099a3a37211 */ /* 0x080fe400000f0eff */
[-C--:B------:R-:W-:Y:S02]  /*73a0*/  LEA.HI.X.SX32 R161, R155, R153.reuse, 0x1, P1 ;  /* 0x000000999ba17211 */ /* 0x080fe400008f0eff */
        /* <DEDUP_REMOVED lines=15> */
[C---:B----4-:R-:W-:Y:S02]  /*74a0*/  IMAD R158, R15.reuse, 0x34, RZ ;  /* 0x000000340f9e7824 */ /* 0x050fe400078e02ff */
[C---:B--2---:R-:W-:Y:S01]  /*74b0*/  IMAD R156, R15.reuse, 0x36, RZ ;  /* 0x000000360f9c7824 */ /* 0x044fe200078e02ff */
[-C--:B------:R-:W-:Y:S01]  /*74c0*/  IADD3 R162, P0, R162, R152.reuse, RZ ;  /* 0x00000098a2a27210 */ /* 0x080fe20007f1e0ff */
[C---:B0-----:R-:W-:Y:S01]  /*74d0*/  IMAD R154, R15.reuse, 0x38, RZ ;  /* 0x000000380f9a7824 */ /* 0x041fe200078e02ff */
[-C--:B------:R-:W-:Y:S01]  /*74e0*/  IADD3 R160, P1, R160, R152.reuse, RZ ;  /* 0x00000098a0a07210 */ /* 0x080fe20007f3e0ff */
[C---:B------:R-:W-:Y:S01]  /*74f0*/  IMAD R155, R15.reuse, 0x19, RZ ;  /* 0x000000190f9b7824 */ /* 0x040fe200078e02ff */
[-C--:B------:R-:W-:Y:S01]  /*7500*/  IADD3 R158, P2, R158, R152.reuse, RZ ;  /* 0x000000989e9e7210 */ /* 0x080fe20007f5e0ff */
[----:B------:R-:W-:Y:S01]  /*7510*/  IMAD R157, R15, 0x1b, RZ ;  /* 0x0000001b0f9d7824 */ /* 0x000fe200078e02ff */
[-C--:B------:R-:W-:Y:S02]  /*7520*/  IADD3 R156, P3, R156, R152.reuse, RZ ;  /* 0x000000989c9c7210 */ /* 0x080fe40007f7e0ff */
[----:B------:R-:W-:-:S02]  /*7530*/  IADD3 R154, P4, R154, R152, RZ ;  /* 0x000000989a9a7210 */ /* 0x000fc40007f9e0ff */
[-C--:B------:R-:W-:Y:S02]  /*7540*/  LEA.HI.X.SX32 R163, R164, R153.reuse, 0x1, P0 ;  /* 0x00000099a4a37211 */ /* 0x080fe400000f0eff */
[-C--:B------:R-:W-:Y:S02]  /*7550*/  LEA.HI.X.SX32 R161, R155, R153.reuse, 0x1, P1 ;  /* 0x000000999ba17211 */ /* 0x080fe400008f0eff */
[-C--:B------:R-:W-:Y:S02]  /*7560*/  LEA.HI.X.SX32 R159, R165, R153.reuse, 0x1, P2 ;  /* 0x00000099a59f7211 */ /* 0x080fe400010f0eff */
[-C--:B------:R-:W-:Y:S02]  /*7570*/  LEA.HI.X.SX32 R157, R157, R153.reuse, 0x1, P3 ;  /* 0x000000999d9d7211 */ /* 0x080fe400018f0eff */
[----:B------:R-:W-:Y:S01]  /*7580*/  LEA.HI.X.SX32 R155, R166, R153, 0x1, P4 ;  /* 0x00000099a69b7211 */ /* 0x000fe200020f0eff */
[----:B------:R-:W-:-:S04]  /*7590*/  IMAD.WIDE R162, R14, 0x2, R162 ;  /* 0x000000020ea27825 */ /* 0x000fc800078e02a2 */
[C---:B------:R-:W-:Y:S01]  /*75a0*/  IMAD.WIDE R160, R14.reuse, 0x2, R160 ;  /* 0x000000020ea07825 */ /* 0x040fe200078e02a0 */
[----:B------:R0:W2:Y:S03]  /*75b0*/  LDG.E.U16 R170, desc[UR4][R162.64] ;  /* 0x00000004a2aa7981 */ /* 0x0000a6000c1e1500 */
[C---:B------:R-:W-:Y:S01]  /*75c0*/  IMAD.WIDE R158, R14.reuse, 0x2, R158 ;  /* 0x000000020e9e7825 */ /* 0x040fe200078e029e */
[----:B------:R1:W4:Y:S03]  /*75d0*/  LDG.E.U16 R169, desc[UR4][R160.64] ;  /* 0x00000004a0a97981 */ /* 0x000326000c1e1500 */
        /* <DEDUP_REMOVED lines=8> */
[C---:B------:R-:W-:Y:S01]  /*7660*/  IMAD R156, R15.reuse, 0xa4, RZ ;  /* 0x000000a40f9c7824 */ /* 0x040fe200078e02ff */
[-C--:B------:R-:W-:Y:S01]  /*7670*/  IADD3 R162, P2, R162, R152.reuse, RZ ;  /* 0x00000098a2a27210 */ /* 0x080fe20007f5e0ff */
[C---:B------:R-:W-:Y:S02]  /*7680*/  IMAD R157, R15.reuse, 0x1f, RZ ;  /* 0x0000001f0f9d7824 */ /* 0x040fe400078e02ff */
[C---:B0-----:R-:W-:Y:S02]  /*7690*/  IMAD R154, R15.reuse, 0xa8, RZ ;  /* 0x000000a80f9a7824 */ /* 0x041fe400078e02ff */
[----:B------:R-:W-:Y:S01]  /*76a0*/  IMAD R155, R15, 0x1d, RZ ;  /* 0x0000001d0f9b7824 */ /* 0x000fe200078e02ff */
[-C--:B------:R-:W-:Y:S02]  /*76b0*/  IADD3 R160, P3, R160, R152.reuse, RZ ;  /* 0x00000098a0a07210 */ /* 0x080fe40007f7e0ff */
[----:B------:R-:W-:-:S02]  /*76c0*/  IADD3 R158, P4, R158, R152, RZ ;  /* 0x000000989e9e7210 */ /* 0x000fc40007f9e0ff */
[-C--:B------:R-:W-:Y:S02]  /*76d0*/  IADD3 R156, P0, R156, R152.reuse, RZ ;  /* 0x000000989c9c7210 */ /* 0x080fe40007f1e0ff */
[----:B------:R-:W-:Y:S02]  /*76e0*/  IADD3 R154, P1, R154, R152, RZ ;  /* 0x000000989a9a7210 */ /* 0x000fe40007f3e0ff */
[-C--:B------:R-:W-:Y:S02]  /*76f0*/  LEA.HI.X.SX32 R163, R155, R153.reuse, 0x1, P2 ;  /* 0x000000999ba37211 */ /* 0x080fe400010f0eff */
[-C--:B------:R-:W-:Y:S02]  /*7700*/  LEA.HI.X.SX32 R161, R126, R153.reuse, 0x1, P3 ;  /* 0x000000997ea17211 */ /* 0x080fe400018f0eff */
[-C--:B------:R-:W-:Y:S02]  /*7710*/  LEA.HI.X.SX32 R159, R157, R153.reuse, 0x1, P4 ;  /* 0x000000999d9f7211 */ /* 0x080fe400020f0eff */
[----:B------:R-:W-:-:S02]  /*7720*/  LEA.HI.X.SX32 R157, R106, R153, 0x1, P0 ;  /* 0x000000996a9d7211 */ /* 0x000fc400000f0eff */
        /* <DEDUP_REMOVED lines=16> */
[----:B0-----:R-:W-:Y:S01]  /*7830*/  IMAD R154, R15, 0xb0, RZ ;  /* 0x000000b00f9a7824 */ /* 0x001fe200078e02ff */
[-C--:B------:R-:W-:Y:S02]  /*7840*/  IADD3 R160, P3, R160, R152.reuse, RZ ;  /* 0x00000098a0a07210 */ /* 0x080fe40007f7e0ff */
[-C--:B------:R-:W-:Y:S02]  /*7850*/  IADD3 R158, P1, R158, R152.reuse, RZ ;  /* 0x000000989e9e7210 */ /* 0x080fe40007f3e0ff */
        /* <DEDUP_REMOVED lines=9> */
[----:B------:R0:W4:Y:S03]  /*78f0*/  LDG.E.U16 R178, desc[UR4][R162.64] ;  /* 0x00000004a2b27981 */ /* 0x000126000c1e1500 */
        /* <DEDUP_REMOVED lines=23> */
[C---:B------:R-:W-:Y:S02]  /*7a70*/  IMAD.WIDE R162, R14.reuse, 0x2, R162 ;  /* 0x000000020ea27825 */ /* 0x040fe400078e02a2 */
[----:B------:R-:W3:Y:S02]  /*7a80*/  LDG.E.U16 R188, desc[UR4][R188.64] ;  /* 0x00000004bcbc7981 */ /* 0x000ee4000c1e1500 */
[C---:B------:R-:W-:Y:S02]  /*7a90*/  IMAD.WIDE R194, R14.reuse, 0x2, R194 ;  /* 0x000000020ec27825 */ /* 0x040fe400078e02c2 */
[----:B------:R0:W3:Y:S02]  /*7aa0*/  LDG.E.U16 R196, desc[UR4][R162.64] ;  /* 0x00000004a2c47981 */ /* 0x0000e4000c1e1500 */
[C---:B------:R-:W-:Y:S02]  /*7ab0*/  IMAD.WIDE R160, R14.reuse, 0x2, R160 ;  /* 0x000000020ea07825 */ /* 0x040fe400078e02a0 */
[----:B------:R-:W3:Y:S02]  /*7ac0*/  LDG.E.U16 R194, desc[UR4][R194.64] ;  /* 0x00000004c2c27981 */ /* 0x000ee4000c1e1500 */
[----:B------:R-:W-:-:S02]  /*7ad0*/  IMAD.WIDE R156, R14, 0x2, R156 ;  /* 0x000000020e9c7825 */ /* 0x000fc400078e029c */
[----:B------:R1:W3:Y:S02]  /*7ae0*/  LDG.E.U16 R198, desc[UR4][R160.64] ;  /* 0x00000004a0c67981 */ /* 0x0002e4000c1e1500 */
[C---:B------:R-:W-:Y:S02]  /*7af0*/  IMAD.WIDE R158, R14.reuse, 0x2, R158 ;  /* 0x000000020e9e7825 */ /* 0x040fe400078e029e */
[----:B------:R1:W3:Y:S02]  /*7b00*/  LDG.E.U16 R189, desc[UR4][R156.64] ;  /* 0x000000049cbd7981 */ /* 0x0002e4000c1e1500 */
[----:B------:R-:W-:Y:S02]  /*7b10*/  IMAD.WIDE R154, R14, 0x2, R154 ;  /* 0x000000020e9a7825 */ /* 0x000fe400078e029a */
[----:B------:R1:W3:Y:S02]  /*7b20*/  LDG.E.U16 R200, desc[UR4][R158.64] ;  /* 0x000000049ec87981 */ /* 0x0002e4000c1e1500 */
[----:B0-----:R-:W-:-:S02]  /*7b30*/  IMAD R162, R15, 0xd8, RZ ;  /* 0x000000d80fa27824 */ /* 0x001fc400078e02ff */
[C---:B-1----:R-:W-:Y:S01]  /*7b40*/  IMAD R160, R15.reuse, 0xe8, RZ ;  /* 0x000000e80fa07824 */ /* 0x042fe200078e02ff */
[----:B------:R0:W3:Y:S01]  /*7b50*/  LDG.E.U16 R195, desc[UR4][R154.64] ;  /* 0x000000049ac37981 */ /* 0x0000e2000c1e1500 */
[C---:B------:R-:W-:Y:S01]  /*7b60*/  IMAD R156, R15.reuse, 0xf8, RZ ;  /* 0x000000f80f9c7824 */ /* 0x040fe200078e02ff */
[-C--:B------:R-:W-:Y:S01]  /*7b70*/  IADD3 R162, P2, R162, R152.reuse, RZ ;  /* 0x00000098a2a27210 */ /* 0x080fe20007f5e0ff */
[C---:B------:R-:W-:Y:S01]  /*7b80*/  IMAD R158, R15.reuse, 0xc8, RZ ;  /* 0x000000c80f9e7824 */ /* 0x040fe200078e02ff */
[----:B------:R-:W-:Y:S01]  /*7b90*/  IADD3 R160, P3, R160, R152, RZ ;  /* 0x00000098a0a07210 */ /* 0x000fe20007f7e0ff */
[----:B0-----:R-:W-:-:S03]  /*7ba0*/  IMAD R154, R15, 0xb8, RZ ;  /* 0x000000b80f9a7824 */ /* 0x001fc600078e02ff */
[-C--:B------:R-:W-:Y:S02]  /*7bb0*/  IADD3 R158, P1, R158, R152.reuse, RZ ;  /* 0x000000989e9e7210 */ /* 0x080fe40007f3e0ff */
        /* <DEDUP_REMOVED lines=48> */
[C---:B0-----:R-:W-:Y:S01]  /*7ec0*/  IMAD R154, R15.reuse, 0xbe, RZ ;  /* 0x000000be0f9a7824 */ /* 0x041fe200078e02ff */
[-C--:B------:R-:W-:Y:S01]  /*7ed0*/  IADD3 R160, P3, R160, R152.reuse, RZ ;  /* 0x00000098a0a07210 */ /* 0x080fe20007f7e0ff */
[C---:B------:R-:W-:Y:S01]  /*7ee0*/  IMAD R157, R15.reuse, 0x77, RZ ;  /* 0x000000770f9d7824 */ /* 0x040fe200078e02ff */
[-C--:B------:R-:W-:Y:S01]  /*7ef0*/  IADD3 R158, P1, R158, R152.reuse, RZ ;  /* 0x000000989e9e7210 */ /* 0x080fe20007f3e0ff */
[C---:B------:R-:W-:Y:S01]  /*7f00*/  IMAD R159, R15.reuse, 0x67, RZ ;  /* 0x000000670f9f7824 */ /* 0x040fe200078e02ff */
[-C--:B------:R-:W-:Y:S01]  /*7f10*/  IADD3 R156, P4, R156, R152.reuse, RZ ;  /* 0x000000989c9c7210 */ /* 0x080fe20007f9e0ff */
[C---:B------:R-:W-:Y:S01]  /*7f20*/  IMAD R223, R15.reuse, 0x7f, RZ ;  /* 0x0000007f0fdf7824 */ /* 0x040fe200078e02ff */
[----:B------:R-:W-:Y:S01]  /*7f30*/  IADD3 R154, P0, R154, R152, RZ ;  /* 0x000000989a9a7210 */ /* 0x000fe20007f1e0ff */
[----:B------:R-:W-:Y:S01]  /*7f40*/  IMAD R155, R15, 0x5f, RZ ;  /* 0x0000005f0f9b7824 */ /* 0x000fe200078e02ff */
[----:B------:R-:W-:-:S02]  /*7f50*/  LEA.HI.X.SX32 R163, R161, R153, 0x1, P2 ;  /* 0x00000099a1a37211 */ /* 0x000fc400010f0eff */
        /* <DEDUP_REMOVED lines=8> */
[----:B------:R-:W3:Y:S02]  /*7fe0*/  LDG.E.U16 R162, desc[UR4][R162.64] ;  /* 0x00000004a2a27981 */ /* 0x000ee4000c1e1500 */
[C---:B------:R-:W-:Y:S02]  /*7ff0*/  IMAD.WIDE R156, R14.reuse, 0x2, R156 ;  /* 0x000000020e9c7825 */ /* 0x040fe400078e029c */
[----:B------:R-:W3:Y:S02]  /*8000*/  LDG.E.U16 R160, desc[UR4][R160.64] ;  /* 0x00000004a0a07981 */ /* 0x000ee4000c1e1500 */
[----:B------:R-:W-:-:S02]  /*8010*/  IMAD.WIDE R154, R14, 0x2, R154 ;  /* 0x000000020e9a7825 */ /* 0x000fc400078e029a */
[----:B------:R-:W3:Y:S04]  /*8020*/  LDG.E.U16 R156, desc[UR4][R156.64] ;  /* 0x000000049c9c7981 */ /* 0x000ee8000c1e1500 */
[----:B------:R-:W3:Y:S01]  /*8030*/  LDG.E.U16 R223, desc[UR4][R154.64] ;  /* 0x000000049adf7981 */ /* 0x000ee2000c1e1500 */
[----:B------:R-:W-:Y:S06]  /*8040*/  BAR.SYNC.DEFER_BLOCKING 0x0 ;  /* 0x0000000000007b1d */ /* 0x000fec0000010000 */
[----:B------:R-:W0:Y:S01]  /*8050*/  S2R R3, SR_CgaCtaId ;  /* 0x0000000000037919 */ /* 0x000e220000008800 */
[----:B------:R-:W-:Y:S04]  /*8060*/  STS.U16 [R13], R204 ;  /* 0x000000cc0d007388 */ /* 0x000fe80000000400 */
[----:B------:R-:W-:Y:S04]  /*8070*/  STS.U16 [R13+0x400], R197 ;  /* 0x000400c50d007388 */ /* 0x000fe80000000400 */
[----:B------:R-:W-:Y:S04]  /*8080*/  STS.U16 [R13+0x800], R191 ;  /* 0x000800bf0d007388 */ /* 0x000fe80000000400 */
[----:B--2---:R-:W-:Y:S04]  /*8090*/  STS.U16 [R13+0xc00], R170 ;  /* 0x000c00aa0d007388 */ /* 0x004fe80000000400 */
[----:B------:R-:W-:Y:S04]  /*80a0*/  STS.U16 [R13+0x1000], R151 ;  /* 0x001000970d007388 */ /* 0x000fe80000000400 */
[----:B------:R-:W-:Y:S04]  /*80b0*/  STS.U16 [R13+0x1400], R150 ;  /* 0x001400960d007388 */ /* 0x000fe80000000400 */
[----:B------:R-:W-:Y:S04]  /*80c0*/  STS.U16 [R13+0x1800], R149 ;  /* 0x001800950d007388 */ /* 0x000fe80000000400 */
[----:B------:R-:W-:Y:S04]  /*80d0*/  STS.U16 [R13+0x1c00], R148 ;  /* 0x001c00940d007388 */ /* 0x000fe80000000400 */
[----:B------:R-:W-:Y:S04]  /*80e0*/  STS.U16 [R13+0x2000], R147 ;  /* 0x002000930d007388 */ /* 0x000fe80000000400 */
[----:B------:R-:W-:Y:S04]  /*80f0*/  STS.U16 [R13+0x2400], R146 ;  /* 0x002400920d007388 */ /* 0x000fe80000000400 */
[----:B------:R-:W-:Y:S04]  /*8100*/  STS.U16 [R13+0x2800], R145 ;  /* 0x002800910d007388 */ /* 0x000fe80000000400 */
[----:B----4-:R-:W-:Y:S04]  /*8110*/  STS.U16 [R13+0x3400], R178 ;  /* 0x003400b20d007388 */ /* 0x010fe80000000400 */
[----:B---3--:R-:W-:Y:S04]  /*8120*/  STS.U16 [R13+0x3800], R180 ;  /* 0x003800b40d007388 */ /* 0x008fe80000000400 */
        /* <DEDUP_REMOVED lines=114> */
[----:B------:R-:W-:Y:S01]  /*8850*/  STS.U16 [R6+0x3f80], R156 ;  /* 0x003f809c06007388 */ /* 0x000fe20000000400 */
[----:B------:R1:W-:Y:S06]  /*8860*/  MEMBAR.ALL.CTA ;  /* 0x0000000000007992 */ /* 0x0003ec0000008000 */
[----:B-1----:R-:W1:Y:S04]  /*8870*/  FENCE.VIEW.ASYNC.S ;  /* 0x00000000000073c6 */ /* 0x002e680000000000 */
[----:B------:R2:W-:Y:S02]  /*8880*/  STL [R1+0x38], R2 ;  /* 0x0000380201007387 */ /* 0x0005e40000100800 */
[----:B--2---:R-:W-:-:S04]  /*8890*/  MOV R2, 0x400 ;  /* 0x0000040000027802 */ /* 0x004fc80000000f00 */
[----:B0-----:R-:W-:Y:S01]  /*88a0*/  LEA R2, R3, R2, 0x18 ;  /* 0x0000000203027211 */ /* 0x001fe200078ec0ff */
[----:B-1----:R-:W-:Y:S03]  /*88b0*/  BAR.SYNC.DEFER_BLOCKING 0x0 ;  /* 0x0000000000007b1d */ /* 0x002fe60000010000 */
[----:B------:R-:W-:-:S04]  /*88c0*/  SHF.R.U32.HI R2, RZ, 0x4, R2 ;  /* 0x00000004ff027819 */ /* 0x000fc80000011602 */
[----:B------:R-:W-:-:S04]  /*88d0*/  SGXT.U32 R2, R2, 0xe ;  /* 0x0000000e0202781a */ /* 0x000fc80000000000 */
[----:B------:R-:W-:Y:S01]  /*88e0*/  R2UR UR58, R2 ;  /* 0x00000000023a72ca */ /* 0x000fe200000e0000 */
[----:B------:R-:W-:-:S12]  /*88f0*/  WARPGROUP.ARRIVE ;  /* 0x00000000000079c5 */ /* 0x000fd80000000000 */
[----:B------:R-:W-:Y:S01]  /*8900*/  HGMMA.64x64x16.F32.BF16 R120, gdesc[UR56].tnspA, RZ, !UPT ;  /* 0x20e00000387879f0 */ /* 0x000fe2000c7018ff */
[----:B------:R-:W-:Y:S02]  /*8910*/  MOV R154, UR5 ;  /* 0x00000005009a7c02 */ /* 0x000fe40008000f00 */
[----:B------:R-:W-:Y:S01]  /*8920*/  MOV R155, UR4 ;  /* 0x00000004009b7c02 */ /* 0x000fe20008000f00 */
[----:B------:R-:W-:Y:S02]  /*8930*/  UIADD3.64 UR4, UR8, 0x80, URZ ;  /* 0x0000008008047897 */ /* 0x000fe4000fffe03f */
[----:B------:R-:W-:Y:S01]  /*8940*/  HGMMA.64x64x16.F32.BF16 R120, gdesc[UR8].tnspA, R120 ;  /* 0x20e00000087879f0 */ /* 0x000fe20008701878 */
[----:B------:R-:W-:Y:S01]  /*8950*/  MOV R211, UR50 ;  /* 0x0000003200d37c02 */ /* 0x000fe20008000f00 */
[----:B------:R-:W-:Y:S01]  /*8960*/  UIADD3.64 UR50, UR10, 0x4, URZ ;  /* 0x000000040a327897 */ /* 0x000fe2000fffe03f */
[----:B------:R-:W-:Y:S02]  /*8970*/  MOV R210, UR49 ;  /* 0x0000003100d27c02 */ /* 0x000fe40008000f00 */
[----:B------:R-:W-:Y:S01]  /*8980*/  MOV R209, UR48 ;  /* 0x0000003000d17c02 */ /* 0x000fe20008000f00 */
[----:B------:R-:W-:Y:S01]  /*8990*/  UIADD3.64 UR48, UR8, 0x100, URZ ;  /* 0x0000010008307897 */ /* 0x000fe2000fffe03f */
[----:B------:R-:W-:Y:S01]  /*89a0*/  HGMMA.64x64x16.F32.BF16 R120, gdesc[UR4].tnspA, R120 ;  /* 0x20e00000047879f0 */ /* 0x000fe20008701878 */
[----:B------:R-:W-:-:S02]  /*89b0*/  MOV R208, UR55 ;  /* 0x0000003700d07c02 */ /* 0x000fc40008000f00 */
[----:B------:R-:W-:Y:S01]  /*89c0*/  MOV R207, UR54 ;  /* 0x0000003600cf7c02 */ /* 0x000fe20008000f00 */
[----:B------:R-:W-:Y:S01]  /*89d0*/  UIADD3.64 UR54, UR10, 0x3fe, URZ ;  /* 0x000003fe0a367897 */ /* 0x000fe2000fffe03f */
[----:B------:R-:W-:Y:S02]  /*89e0*/  MOV R206, UR53 ;  /* 0x0000003500ce7c02 */ /* 0x000fe40008000f00 */
[----:B------:R-:W-:Y:S01]  /*89f0*/  MOV R205, UR52 ;  /* 0x0000003400cd7c02 */ /* 0x000fe20008000f00 */
[----:B------:R-:W-:Y:S01]  /*8a00*/  UIADD3.64 UR52, UR8, 0x180, URZ ;  /* 0x0000018008347897 */ /* 0x000fe2000fffe03f */
[----:B------:R-:W-:Y:S08]  /*8a10*/  HGMMA.64x64x16.F32.BF16 R120, gdesc[UR48].tnspA, R120 ;  /* 0x20e00000307879f0 */ /* 0x000ff00008701878 */
[----:B------:R-:W-:Y:S04]  /*8a20*/  HGMMA.64x64x16.F32.BF16 R120, gdesc[UR52].tnspA, R120 ;  /* 0x20e00000347879f0 */ /* 0x000fe80008701878 */
[----:B------:R-:W-:Y:S04]  /*8a30*/  HGMMA.64x64x16.F32.BF16 R120, gdesc[UR12].tnspA, R120 ;  /* 0x20e000000c7879f0 */ /* 0x000fe80008701878 */
[----:B------:R-:W-:Y:S04]  /*8a40*/  HGMMA.64x64x16.F32.BF16 R120, gdesc[UR16].tnspA, R120 ;  /* 0x20e00000107879f0 */ /* 0x000fe80008701878 */
[----:B------:R-:W-:Y:S04]  /*8a50*/  HGMMA.64x64x16.F32.BF16 R120, gdesc[UR20].tnspA, R120 ;  /* 0x20e00000147879f0 */ /* 0x000fe80008701878 */
[----:B------:R-:W-:Y:S04]  /*8a60*/  HGMMA.64x64x16.F32.BF16 R120, gdesc[UR24].tnspA, R120 ;  /* 0x20e00000187879f0 */ /* 0x000fe80008701878 */
[----:B------:R-:W-:Y:S04]  /*8a70*/  HGMMA.64x64x16.F32.BF16 R120, gdesc[UR28].tnspA, R120 ;  /* 0x20e000001c7879f0 */ /* 0x000fe80008701878 */
[----:B------:R-:W-:Y:S04]  /*8a80*/  HGMMA.64x64x16.F32.BF16 R120, gdesc[UR32].tnspA, R120 ;  /* 0x20e00000207879f0 */ /* 0x000fe80008701878 */
[----:B------:R-:W-:Y:S04]  /*8a90*/  HGMMA.64x64x16.F32.BF16 R120, gdesc[UR36].tnspA, R120 ;  /* 0x20e00000247879f0 */ /* 0x000fe80008701878 */
[----:B------:R-:W-:Y:S01]  /*8aa0*/  HGMMA.64x64x16.F32.BF16 R120, gdesc[UR40].tnspA, R120 ;  /* 0x20e00000287879f0 */ /* 0x000fe20008701878 */
[----:B------:R-:W-:Y:S01]  /*8ab0*/  UMOV UR58, UR48 ;  /* 0x00000030003a7c82 */ /* 0x000fe20008000000 */
[----:B------:R-:W-:Y:S01]  /*8ac0*/  UMOV UR59, UR49 ;  /* 0x00000031003b7c82 */ /* 0x000fe20008000000 */
[----:B------:R-:W-:-:S02]  /*8ad0*/  R2UR UR51, R213 ;  /* 0x00000000d53372ca */ /* 0x000fc400000e0000 */
[----:B------:R-:W-:Y:S02]  /*8ae0*/  R2UR UR50, R211 ;  /* 0x00000000d33272ca */ /* 0x000fe400000e0000 */
[----:B------:R-:W-:Y:S02]  /*8af0*/  R2UR UR49, R210 ;  /* 0x00000000d23172ca */ /* 0x000fe400000e0000 */
[----:B------:R-:W-:Y:S01]  /*8b00*/  R2UR UR48, R209 ;  /* 0x00000000d13072ca */ /* 0x000fe200000e0000 */
[----:B------:R-:W-:Y:S01]  /*8b10*/  HGMMA.64x64x16.F32.BF16 R120, gdesc[UR44].tnspA, R120 ;  /* 0x20e000002c7879f0 */ /* 0x000fe20008701878 */
[----:B------:R-:W-:Y:S01]  /*8b20*/  UMOV UR6, UR4 ;  /* 0x0000000400067c82 */ /* 0x000fe20008000000 */
[----:B------:R-:W-:Y:S01]  /*8b30*/  UMOV UR7, UR5 ;  /* 0x0000000500077c82 */ /* 0x000fe20008000000 */
[----:B------:R-:W-:Y:S01]  /*8b40*/  UMOV UR4, UR52 ;  /* 0x0000003400047c82 */ /* 0x000fe20008000000 */
[----:B------:R-:W-:Y:S01]  /*8b50*/  UMOV UR5, UR53 ;  /* 0x0000003500057c82 */ /* 0x000fe20008000000 */
[----:B------:R-:W-:-:S02]  /*8b60*/  R2UR UR55, R208 ;  /* 0x00000000d03772ca */ /* 0x000fc400000e0000 */
[----:B------:R-:W-:Y:S02]  /*8b70*/  R2UR UR54, R207 ;  /* 0x00000000cf3672ca */ /* 0x000fe400000e0000 */
[----:B------:R-:W-:Y:S02]  /*8b80*/  R2UR UR53, R206 ;  /* 0x00000000ce3572ca */ /* 0x000fe400000e0000 */
[----:B------:R-:W-:Y:S01]  /*8b90*/  R2UR UR52, R205 ;  /* 0x00000000cd3472ca */ /* 0x000fe200000e0000 */
[----:B------:R-:W-:Y:S06]  /*8ba0*/  HGMMA.64x64x16.F32.BF16 R120, gdesc[UR48].tnspA, R120 ;  /* 0x20e00000307879f0 */ /* 0x000fec0008701878 */
[----:B------:R-:W-:-:S02]  /*8bb0*/  MOV R20, UR55 ;  /* 0x0000003700147c02 */ /* 0x000fc40008000f00 */
[----:B------:R-:W-:Y:S02]  /*8bc0*/  MOV R21, UR54 ;  /* 0x0000003600157c02 */ /* 0x000fe40008000f00 */
[----:B------:R-:W-:Y:S02]  /*8bd0*/  MOV R22, UR53 ;  /* 0x0000003500167c02 */ /* 0x000fe40008000f00 */
[----:B------:R-:W-:Y:S01]  /*8be0*/  MOV R23, UR52 ;  /* 0x0000003400177c02 */ /* 0x000fe20008000f00 */
[----:B------:R-:W-:Y:S01]  /*8bf0*/  HGMMA.64x64x16.F32.BF16 R120, gdesc[UR52].tnspA, R120 ;  /* 0x20e00000347879f0 */ /* 0x000fe20008701878 */
[----:B------:R-:W-:Y:S01]  /*8c00*/  UIADD3.64 UR54, UR10, 0x1fe, URZ ;  /* 0x000001fe0a367897 */ /* 0x000fe2000fffe03f */
[----:B------:R-:W-:Y:S01]  /*8c10*/  UMOV UR52, UR56 ;  /* 0x0000003800347c82 */ /* 0x000fe20008000000 */
[----:B------:R-:W-:-:S07]  /*8c20*/  UMOV UR53, UR57 ;  /* 0x0000003900357c82 */ /* 0x000fce0008000000 */
[----:B------:R-:W-:Y:S01]  /*8c30*/  HGMMA.64x64x16.F32.BF16 R88, gdesc[UR52].tnspA, RZ, !UPT ;  /* 0x20e00000345879f0 */ /* 0x000fe2000c7018ff */
[----:B------:R-:W-:Y:S02]  /*8c40*/  MOV R16, UR51 ;  /* 0x0000003300107c02 */ /* 0x000fe40008000f00 */
[----:B------:R-:W-:Y:S01]  /*8c50*/  MOV R17, UR50 ;  /* 0x0000003200117c02 */ /* 0x000fe20008000f00 */
[----:B------:R-:W-:Y:S01]  /*8c60*/  UIADD3.64 UR50, UR10, 0x200, URZ ;  /* 0x000002000a327897 */ /* 0x000fe2000fffe03f */
[----:B------:R-:W-:Y:S01]  /*8c70*/  MOV R18, UR49 ;  /* 0x0000003100127c02 */ /* 0x000fe20008000f00 */
[----:B------:R-:W-:Y:S01]  /*8c80*/  UMOV UR49, UR9 ;  /* 0x0000000900317c82 */ /* 0x000fe20008000000 */
[----:B------:R-:W-:Y:S01]  /*8c90*/  MOV R19, UR48 ;  /* 0x0000003000137c02 */ /* 0x000fe20008000f00 */
[----:B------:R-:W-:Y:S01]  /*8ca0*/  UMOV UR48, UR8 ;  /* 0x0000000800307c82 */ /* 0x000fe20008000000 */
[----:B------:R-:W-:-:S04]  /*8cb0*/  UIADD3.64 UR54, UR10, 0x202, URZ ;  /* 0x000002020a367897 */ /* 0x000fc8000fffe03f */
[----:B------:R-:W-:Y:S01]  /*8cc0*/  HGMMA.64x64x16.F32.BF16 R88, gdesc[UR48].tnspA, R88 ;  /* 0x20e00000305879f0 */ /* 0x000fe20008701858 */
[----:B------:R-:W-:Y:S01]  /*8cd0*/  UMOV UR52, UR6 ;  /* 0x0000000600347c82 */ /* 0x000fe20008000000 */
[----:B------:R-:W-:Y:S01]  /*8ce0*/  UMOV UR53, UR7 ;  /* 0x0000000700357c82 */ /* 0x000fe20008000000 */
[----:B------:R-:W-:Y:S02]  /*8cf0*/  UIADD3.64 UR50, UR10, 0x204, URZ ;  /* 0x000002040a327897 */ /* 0x000fe4000fffe03f */
[----:B------:R-:W-:Y:S01]  /*8d00*/  HGMMA.64x64x16.F32.BF16 R88, gdesc[UR52].tnspA, R88 ;  /* 0x20e00000345879f0 */ /* 0x000fe20008701858 */
[----:B------:R-:W-:Y:S01]  /*8d10*/  UMOV UR48, UR58 ;  /* 0x0000003a00307c82 */ /* 0x000fe20008000000 */
[----:B------:R-:W-:Y:S01]  /*8d20*/  UMOV UR49, UR59 ;  /* 0x0000003b00317c82 */ /* 0x000fe20008000000 */
[----:B------:R-:W-:-:S04]  /*8d30*/  UIADD3.64 UR6, UR10, 0x5fe, URZ ;  /* 0x000005fe0a067897 */ /* 0x000fc8000fffe03f */
[----:B------:R-:W-:Y:S01]  /*8d40*/  HGMMA.64x64x16.F32.BF16 R88, gdesc[UR48].tnspA, R88 ;  /* 0x20e00000305879f0 */ /* 0x000fe20008701858 */
        /* <DEDUP_REMOVED lines=28> */
[----:B------:R-:W-:Y:S04]  /*8f10*/  STL [R1+0x508], R15 ;  /* 0x0005080f01007387 */ /* 0x000fe80000100800 */
        /* <DEDUP_REMOVED lines=8> */
[----:B------:R0:W-:Y:S04]  /*8fa0*/  STL [R1+0x52c], R8 ;  /* 0x00052c0801007387 */ /* 0x0001e80000100800 */
[----:B------:R-:W-:Y:S04]  /*8fb0*/  STL [R1+0x530], R7 ;  /* 0x0005300701007387 */ /* 0x000fe80000100800 */
[----:B------:R1:W-:Y:S04]  /*8fc0*/  STL [R1+0x534], R6 ;  /* 0x0005340601007387 */ /* 0x0003e80000100800 */
[----:B0-----:R-:W2:Y:S04]  /*8fd0*/  LDL.64 R8, [R1+0x4f0] ;  /* 0x0004f00001087983 */ /* 0x001ea80000100a00 */
[----:B------:R-:W3:Y:S04]  /*8fe0*/  LDL.64 R2, [R1+0x4e8] ;  /* 0x0004e80001027983 */ /* 0x000ee80000100a00 */
[----:B------:R-:W4:Y:S04]  /*8ff0*/  LDL.64 R168, [R1+0x4d8] ;  /* 0x0004d80001a87983 */ /* 0x000f280000100a00 */
[----:B-1----:R-:W3:Y:S01]  /*9000*/  LDL.64 R6, [R1+0x4c8] ;  /* 0x0004c80001067983 */ /* 0x002ee20000100a00 */
[----:B------:R-:W-:Y:S01]  /*9010*/  UIADD3.64 UR6, UR10, 0xdfe, URZ ;  /* 0x00000dfe0a067897 */ /* 0x000fe2000fffe03f */
[----:B------:R-:W-:Y:S01]  /*9020*/  UMOV UR4, UR40 ;  /* 0x0000002800047c82 */ /* 0x000fe20008000000 */
[----:B------:R-:W-:Y:S01]  /*9030*/  UMOV UR5, UR41 ;  /* 0x0000002900057c82 */ /* 0x000fe20008000000 */
[----:B------:R-:W-:Y:S01]  /*9040*/  UIADD3.64 UR54, UR10, 0xe02, URZ ;  /* 0x00000e020a367897 */ /* 0x000fe2000fffe03f */
[----:B------:R-:W3:Y:S04]  /*9050*/  LDL.64 R170, [R1+0x4e0] ;  /* 0x0004e00001aa7983 */ /* 0x000ee80000100a00 */
[----:B------:R-:W3:Y:S01]  /*9060*/  LDL.64 R166, [R1+0x4d0] ;  /* 0x0004d00001a67983 */ /* 0x000ee20000100a00 */
[----:B------:R-:W-:Y:S01]  /*9070*/  HGMMA.64x64x16.F32.BF16 R88, gdesc[UR48].tnspA, R88 ;  /* 0x20e00000305879f0 */ /* 0x000fe20008701858 */
[----:B------:R-:W-:-:S02]  /*9080*/  UIADD3.64 UR50, UR10, 0xe00, URZ ;  /* 0x00000e000a327897 */ /* 0x000fc4000fffe03f */
[----:B------:R-:W3:Y:S04]  /*9090*/  LDL.64 R158, [R1+0x4c0] ;  /* 0x0004c000019e7983 */ /* 0x000ee80000100a00 */
[----:B------:R-:W3:Y:S04]  /*90a0*/  LDL.64 R156, [R1+0x4b8] ;  /* 0x0004b800019c7983 */ /* 0x000ee80000100a00 */
[----:B------:R-:W3:Y:S04]  /*90b0*/  LDL.64 R10, [R1+0x4a0] ;  /* 0x0004a000010a7983 */ /* 0x000ee80000100a00 */
[----:B------:R-:W3:Y:S04]  /*90c0*/  LDL.64 R12, [R1+0x4a8] ;  /* 0x0004a800010c7983 */ /* 0x000ee80000100a00 */
[----:B------:R-:W3:Y:S04]  /*90d0*/  LDL.64 R164, [R1+0x498] ;  /* 0x0004980001a47983 */ /* 0x000ee80000100a00 */
[----:B------:R-:W3:Y:S04]  /*90e0*/  LDL.64 R152, [R1+0x4b0] ;  /* 0x0004b00001987983 */ /* 0x000ee80000100a00 */
[----:B------:R-:W3:Y:S04]  /*90f0*/  LDL.64 R162, [R1+0x490] ;  /* 0x0004900001a27983 */ /* 0x000ee80000100a00 */
[----:B------:R-:W3:Y:S01]  /*9100*/  LDL.64 R160, [R1+0x488] ;  /* 0x0004880001a07983 */ /* 0x000ee20000100a00 */
[----:B------:R-:W-:Y:S01]  /*9110*/  HGMMA.64x64x16.F32.BF16 R88, gdesc[UR4].tnspA, R88 ;  /* 0x20e00000045879f0 */ /* 0x000fe20008701858 */
[----:B------:R-:W-:Y:S01]  /*9120*/  UMOV UR48, UR44 ;  /* 0x0000002c00307c82 */ /* 0x000fe20008000000 */
[----:B------:R-:W-:-:S02]  /*9130*/  UMOV UR49, UR45 ;  /* 0x0000002d00317c82 */ /* 0x000fc40008000000 */
[----:B------:R-:W-:Y:S01]  /*9140*/  HGMMA.64x64x16.F32.BF16 R88, gdesc[UR48].tnspA, R88 ;  /* 0x20e00000305879f0 */ /* 0x000fe20008701858 */
[----:B------:R-:W-:Y:S02]  /*9150*/  R2UR UR49, R18 ;  /* 0x00000000123172ca */ /* 0x000fe400000e0000 */
[----:B------:R-:W-:-:S11]  /*9160*/  R2UR UR48, R19 ;  /* 0x00000000133072ca */ /* 0x000fd600000e0000 */
[----:B------:R-:W-:Y:S02]  /*9170*/  UMOV UR53, UR49 ;  /* 0x0000003100357c82 */ /* 0x000fe40008000000 */
[----:B------:R-:W-:Y:S02]  /*9180*/  UMOV UR52, UR48 ;  /* 0x0000003000347c82 */ /* 0x000fe40008000000 */
[----:B------:R-:W-:Y:S01]  /*9190*/  HGMMA.64x64x16.F32.BF16 R88, gdesc[UR52].tnspA, R88 ;  /* 0x20e00000345879f0 */ /* 0x000fe20008701858 */
[----:B------:R-:W-:Y:S02]  /*91a0*/  R2UR UR53, R22 ;  /* 0x00000000163572ca */ /* 0x000fe400000e0000 */
[----:B------:R-:W-:Y:S01]  /*91b0*/  R2UR UR52, R23 ;  /* 0x00000000173472ca */ /* 0x000fe200000e0000 */
[----:B------:R-:W-:-:S10]  /*91c0*/  UIADD3.64 UR6, UR10, 0xe04, URZ ;  /* 0x00000e040a067897 */ /* 0x000fd4000fffe03f */
[----:B------:R-:W-:Y:S02]  /*91d0*/  UMOV UR5, UR53 ;  /* 0x0000003500057c82 */ /* 0x000fe40008000000 */
[----:B------:R-:W-:Y:S01]  /*91e0*/  UMOV UR4, UR52 ;  /* 0x0000003400047c82 */ /* 0x000fe20008000000 */
[----:B------:R-:W-:Y:S02]  /*91f0*/  R2UR UR51, R16 ;  /* 0x00000000103372ca */ /* 0x000fe400000e0000 */
[----:B------:R-:W-:Y:S02]  /*9200*/  R2UR UR50, R17 ;  /* 0x00000000113272ca */ /* 0x000fe400000e0000 */
[----:B------:R-:W-:Y:S02]  /*9210*/  R2UR UR55, R20 ;  /* 0x00000000143772ca */ /* 0x000fe400000e0000 */
[----:B------:R-:W-:Y:S01]  /*9220*/  R2UR UR54, R21 ;  /* 0x00000000153672ca */ /* 0x000fe200000e0000 */
[----:B--2---:R-:W-:-:S02]  /*9230*/  IMAD.WIDE R16, R0, 0x2, R8 ;  /* 0x0000000200107825 */ /* 0x004fc400078e0208 */
[----:B------:R-:W2:Y:S02]  /*9240*/  LDL.64 R8, [R1+0x480] ;  /* 0x0004800001087983 */ /* 0x000ea40000100a00 */
[----:B----4-:R-:W-:Y:S01]  /*9250*/  IMAD.WIDE R20, R0, 0x2, R168 ;  /* 0x0000000200147825 */ /* 0x010fe200078e02a8 */
[----:B------:R-:W-:Y:S01]  /*9260*/  HGMMA.64x64x16.F32.BF16 R88, gdesc[UR4].tnspA, R88, gsb0 ;  /* 0x20e00000045879f0 */ /* 0x000fe20008001858 */
[----:B------:R-:W-:Y:S02]  /*9270*/  R2UR UR5, R154 ;  /* 0x000000009a0572ca */ /* 0x000fe400000e0000 */
[----:B------:R-:W-:Y:S01]  /*9280*/  R2UR UR4, R155 ;  /* 0x000000009b0472ca */ /* 0x000fe200000e0000 */
[C---:B---3--:R-:W-:Y:S02]  /*9290*/  IMAD.WIDE R154, R0.reuse, 0x2, R2 ;  /* 0x00000002009a7825 */ /* 0x048fe400078e0202 */
[----:B------:R-:W3:Y:S10]  /*92a0*/  LDL.64 R2, [R1+0x478] ;  /* 0x0004780001027983 */ /* 0x000ef40000100a00 */
[----:B------:R0:W4:Y:S01]  /*92b0*/  LDG.E.U16 R14, desc[UR4][R16.64] ;  /* 0x00000004100e7981 */ /* 0x000122000c1e1500 */
[----:B------:R-:W-:-:S03]  /*92c0*/  IMAD.WIDE R22, R0, 0x2, R170 ;  /* 0x0000000200167825 */ /* 0x000fc600078e02aa */
[----:B------:R1:W4:Y:S01]  /*92d0*/  LDG.E.U16 R172, desc[UR4][R154.64] ;  /* 0x000000049aac7981 */ /* 0x000322000c1e1500 */
[----:B------:R-:W-:-:S03]  /*92e0*/  IMAD.WIDE R18, R0, 0x2, R166 ;  /* 0x0000000200127825 */ /* 0x000fc600078e02a6 */
[----:B------:R1:W4:Y:S01]  /*92f0*/  LDG.E.U16 R171, desc[UR4][R22.64] ;  /* 0x0000000416ab7981 */ /* 0x000322000c1e1500 */
[----:B0-----:R-:W-:-:S03]  /*9300*/  IMAD.WIDE R16, R0, 0x2, R6 ;  /* 0x0000000200107825 */ /* 0x001fc600078e0206 */
[----:B------:R-:W2:Y:S01]  /*9310*/  LDG.E.U16 R6, desc[UR4][R20.64] ;  /* 0x0000000414067981 */ /* 0x000ea2000c1e1500 */
[----:B-1----:R-:W-:-:S03]  /*9320*/  IMAD.WIDE R154, R0, 0x2, R158 ;  /* 0x00000002009a7825 */ /* 0x002fc600078e029e */
[----:B------:R0:W4:Y:S01]  /*9330*/  LDG.E.U16 R170, desc[UR4][R16.64] ;  /* 0x0000000410aa7981 */ /* 0x000122000c1e1500 */
[----:B------:R-:W-:-:S03]  /*9340*/  IMAD.WIDE R22, R0, 0x2, R156 ;  /* 0x0000000200167825 */ /* 0x000fc600078e029c */
[----:B------:R1:W4:Y:S04]  /*9350*/  LDG.E.U16 R4, desc[UR4][R18.64] ;  /* 0x0000000412047981 */ /* 0x000328000c1e1500 */
[----:B------:R1:W4:Y:S01]  /*9360*/  LDG.E.U16 R15, desc[UR4][R154.64] ;  /* 0x000000049a0f7981 */ /* 0x000322000c1e1500 */
[----:B0-----:R-:W-:-:S03]  /*9370*/  IMAD.WIDE R16, R0, 0x2, R10 ;  /* 0x0000000200107825 */ /* 0x001fc600078e020a */
[----:B------:R-:W4:Y:S01]  /*9380*/  LDG.E.U16 R7, desc[UR4][R22.64] ;  /* 0x0000000416077981 */ /* 0x000f22000c1e1500 */
[----:B-1----:R-:W-:-:S03]  /*9390*/  IMAD.WIDE R18, R0, 0x2, R12 ;  /* 0x0000000200127825 */ /* 0x002fc600078e020c */
[----:B------:R3:W4:Y:S01]  /*93a0*/  LDG.E.U16 R168, desc[UR4][R16.64] ;  /* 0x0000000410a87981 */ /* 0x000722000c1e1500 */
[----:B------:R-:W-:-:S03]  /*93b0*/  IMAD.WIDE R154, R0, 0x2, R164 ;  /* 0x00000002009a7825 */ /* 0x000fc600078e02a4 */
[----:B------:R0:W4:Y:S01]  /*93c0*/  LDG.E.U16 R169, desc[UR4][R18.64] ;  /* 0x0000000412a97981 */ /* 0x000122000c1e1500 */
[----:B------:R-:W-:-:S03]  /*93d0*/  IMAD.WIDE R20, R0, 0x2, R152 ;  /* 0x0000000200147825 */ /* 0x000fc600078e0298 */
[----:B--2---:R-:W-:Y:S01]  /*93e0*/  STL [R1+0x53c], R6 ;  /* 0x00053c0601007387 */ /* 0x004fe20000100800 */
[----:B---3--:R-:W-:-:S03]  /*93f0*/  IMAD.WIDE R16, R0, 0x2, R2 ;  /* 0x0000000200107825 */ /* 0x008fc600078e0202 */
[----:B------:R-:W2:Y:S01]  /*9400*/  LDL.64 R152, [R1+0x460] ;  /* 0x0004600001987983 */ /* 0x000ea20000100a00 */
[----:B0-----:R-:W-:-:S03]  /*9410*/  IMAD.WIDE R18, R0, 0x2, R8 ;  /* 0x0000000200127825 */ /* 0x001fc600078e0208 */
[----:B------:R-:W3:Y:S04]  /*9420*/  LDG.E.U16 R8, desc[UR4][R154.64] ;  /* 0x000000049a087981 */ /* 0x000ee8000c1e1500 */
[----:B------:R-:W2:Y:S04]  /*9430*/  LDG.E.U16 R9, desc[UR4][R16.64] ;  /* 0x0000000410097981 */ /* 0x000ea8000c1e1500 */
[----:B------:R-:W2:Y:S04]  /*9440*/  LDL.64 R156, [R1+0x468] ;  /* 0x00046800019c7983 */ /* 0x000ea80000100a00 */
[----:B------:R-:W2:Y:S01]  /*9450*/  LDL.64 R12, [R1+0x458] ;  /* 0x00045800010c7983 */ /* 0x000ea20000100a00 */
[----:B------:R-:W-:-:S03]  /*9460*/  IMAD.WIDE R22, R0, 0x2, R162 ;  /* 0x0000000200167825 */ /* 0x000fc600078e02a2 */
[----:B------:R-:W2:Y:S04]  /*9470*/  LDL.64 R158, [R1+0x470] ;  /* 0x00047000019e7983 */ /* 0x000ea80000100a00 */
[----:B------:R-:W2:Y:S04]  /*9480*/  LDL.64 R10, [R1+0x450] ;  /* 0x00045000010a7983 */ /* 0x000ea80000100a00 */
[----:B----4-:R0:W-:Y:S04]  /*9490*/  STL [R1+0x540], R7 ;  /* 0x0005400701007387 */ /* 0x0101e80000100800 */
[----:B------:R-:W4:Y:S04]  /*94a0*/  LDL.64 R166, [R1+0x440] ;  /* 0x0004400001a67983 */ /* 0x000f280000100a00 */
[----:B------:R-:W4:Y:S04]  /*94b0*/  LDL.64 R174, [R1+0x448] ;  /* 0x0004480001ae7983 */ /* 0x000f280000100a00 */
[----:B------:R-:W4:Y:S04]  /*94c0*/  LDL.64 R162, [R1+0x438] ;  /* 0x0004380001a27983 */ /* 0x000f280000100a00 */
[----:B0-----:R-:W4:Y:S04]  /*94d0*/  LDL.64 R6, [R1+0x430] ;  /* 0x0004300001067983 */ /* 0x001f280000100a00 */
[----:B------:R-:W-:Y:S04]  /*94e0*/  STL [R1+0x10], R172 ;  /* 0x000010ac01007387 */ /* 0x000fe80000100800 */
[----:B------:R0:W4:Y:S04]  /*94f0*/  LDG.E.U16 R249, desc[UR4][R20.64] ;  /* 0x0000000414f97981 */ /* 0x000128000c1e1500 */
[----:B------:R-:W4:Y:S04]  /*9500*/  LDL.64 R2, [R1+0x428] ;  /* 0x0004280001027983 */ /* 0x000f280000100a00 */
[----:B------:R-:W-:Y:S01]  /*9510*/  STL [R1+0x20], R171 ;  /* 0x000020ab01007387 */ /* 0x000fe20000100800 */
[----:B0-----:R-:W-:-:S03]  /*9520*/  IMAD.WIDE R20, R0, 0x2, R160 ;  /* 0x0000000200147825 */ /* 0x001fc600078e02a0 */
[----:B------:R-:W4:Y:S04]  /*9530*/  LDG.E.U16 R176, desc[UR4][R18.64] ;  /* 0x0000000412b07981 */ /* 0x000f28000c1e1500 */
[----:B------:R2:W4:Y:S04]  /*9540*/  LDG.E.U16 R177, desc[UR4][R20.64] ;  /* 0x0000000414b17981 */ /* 0x000528000c1e1500 */
[----:B------:R0:W4:Y:S04]  /*9550*/  LDG.E.U16 R247, desc[UR4][R22.64] ;  /* 0x0000000416f77981 */ /* 0x000128000c1e1500 */
[----:B---3--:R1:W-:Y:S04]  /*9560*/  STL [R1+0x544], R8 ;  /* 0x0005440801007387 */ /* 0x0083e80000100800 */
[----:B------:R3:W-:Y:S01]  /*9570*/  STL [R1+0xc], R170 ;  /* 0x00000caa01007387 */ /* 0x0007e20000100800 */
[----:B--2---:R-:W-:-:S03]  /*9580*/  IMAD.WIDE R20, R0, 0x2, R152 ;  /* 0x0000000200147825 */ /* 0x004fc600078e0298 */
[----:B------:R-:W2:Y:S01]  /*9590*/  LDL.64 R160, [R1+0x418] ;  /* 0x0004180001a07983 */ /* 0x000ea20000100a00 */
[----:B0-----:R-:W-:-:S03]  /*95a0*/  IMAD.WIDE R22, R0, 0x2, R156 ;  /* 0x0000000200167825 */ /* 0x001fc600078e029c */
[----:B-1----:R-:W2:Y:S04]  /*95b0*/  LDG.E.U16 R8, desc[UR4][R20.64] ;  /* 0x0000000414087981 */ /* 0x002ea8000c1e1500 */
[----:B---3--:R-:W3:Y:S04]  /*95c0*/  LDL.64 R170, [R1+0x420] ;  /* 0x0004200001aa7983 */ /* 0x008ee80000100a00 */
[----:B------:R-:W-:Y:S04]  /*95d0*/  STL [R1+0x54c], R9 ;  /* 0x00054c0901007387 */ /* 0x000fe80000100800 */
[----:B------:R-:W3:Y:S04]  /*95e0*/  LDL.64 R164, [R1+0x410] ;  /* 0x0004100001a47983 */ /* 0x000ee80000100a00 */
[----:B------:R0:W-:Y:S04]  /*95f0*/  STL [R1+0x1c], R15 ;  /* 0x00001c0f01007387 */ /* 0x0001e80000100800 */
[----:B------:R-:W2:Y:S01]  /*9600*/  LDL.64 R152, [R1+0x408] ;  /* 0x0004080001987983 */ /* 0x000ea20000100a00 */
[----:B------:R-:W-:-:S03]  /*9610*/  IMAD.WIDE R18, R0, 0x2, R12 ;  /* 0x0000000200127825 */ /* 0x000fc600078e020c */
[----:B------:R-:W3:Y:S04]  /*9620*/  LDL.64 R12, [R1+0x400] ;  /* 0x00040000010c7983 */ /* 0x000ee80000100a00 */
[----:B------:R-:W-:Y:S04]  /*9630*/  STL [R1+0x8], R169 ;  /* 0x000008a901007387 */ /* 0x000fe80000100800 */
[----:B------:R-:W3:Y:S04]  /*9640*/  LDL.64 R172, [R1+0x3f8] ;  /* 0x0003f80001ac7983 */ /* 0x000ee80000100a00 */
[----:B------:R1:W-:Y:S04]  /*9650*/  STL [R1+0x18], R168 ;  /* 0x000018a801007387 */ /* 0x0003e80000100800 */
[----:B0-----:R4:W3:Y:S04]  /*9660*/  LDG.E.U16 R15, desc[UR4][R22.64] ;  /* 0x00000004160f7981 */ /* 0x0018e8000c1e1500 */
[----:B------:R-:W3:Y:S01]  /*9670*/  LDL.64 R156, [R1+0x3e8] ;  /* 0x0003e800019c7983 */ /* 0x000ee20000100a00 */
[----:B------:R-:W-:-:S03]  /*9680*/  IMAD.WIDE R16, R0, 0x2, R10 ;  /* 0x0000000200107825 */ /* 0x000fc600078e020a */
[----:B------:R0:W3:Y:S01]  /*9690*/  LDG.E.U16 R10, desc[UR4][R18.64] ;  /* 0x00000004120a7981 */ /* 0x0000e2000c1e1500 */
[----:B----4-:R-:W-:-:S03]  /*96a0*/  IMAD.WIDE R22, R0, 0x2, R166 ;  /* 0x0000000200167825 */ /* 0x010fc600078e02a6 */
[----:B------:R-:W4:Y:S01]  /*96b0*/  LDL.64 R166, [R1+0x3d8] ;  /* 0x0003d80001a67983 */ /* 0x000f220000100a00 */
[----:B------:R-:W-:-:S03]  /*96c0*/  IMAD.WIDE R154, R0, 0x2, R158 ;  /* 0x00000002009a7825 */ /* 0x000fc600078e029e */
[----:B-1----:R-:W4:Y:S01]  /*96d0*/  LDL.64 R168, [R1+0x3f0] ;  /* 0x0003f00001a87983 */ /* 0x002f220000100a00 */
[----:B0-----:R-:W-:-:S03]  /*96e0*/  IMAD.WIDE R18, R0, 0x2, R6 ;  /* 0x0000000200127825 */ /* 0x001fc600078e0206 */
[----:B------:R-:W4:Y:S01]  /*96f0*/  LDL.64 R158, [R1+0x3e0] ;  /* 0x0003e000019e7983 */ /* 0x000f220000100a00 */
[----:B------:R-:W-:-:S03]  /*9700*/  IMAD.WIDE R20, R0, 0x2, R162 ;  /* 0x0000000200147825 */ /* 0x000fc600078e02a2 */
[----:B------:R-:W4:Y:S04]  /*9710*/  LDL.64 R162, [R1+0x3d0] ;  /* 0x0003d00001a27983 */ /* 0x000f280000100a00 */
[----:B------:R-:W-:Y:S04]  /*9720*/  STL [R1+0x4], R177 ;  /* 0x000004b101007387 */ /* 0x000fe80000100800 */
[----:B------:R2:W4:Y:S04]  /*9730*/  LDG.E.U16 R241, desc[UR4][R18.64] ;  /* 0x0000000412f17981 */ /* 0x000528000c1e1500 */
[----:B------:R0:W-:Y:S04]  /*9740*/  STL [R1+0x14], R176 ;  /* 0x000014b001007387 */ /* 0x0001e80000100800 */
[----:B------:R1:W4:Y:S04]  /*9750*/  LDG.E.U16 R245, desc[UR4][R154.64] ;  /* 0x000000049af57981 */ /* 0x000328000c1e1500 */
[----:B------:R0:W4:Y:S04]  /*9760*/  LDG.E.U16 R243, desc[UR4][R16.64] ;  /* 0x0000000410f37981 */ /* 0x000128000c1e1500 */
[----:B------:R0:W4:Y:S04]  /*9770*/  LDG.E.U16 R7, desc[UR4][R22.64] ;  /* 0x0000000416077981 */ /* 0x000128000c1e1500 */
[----:B------:R3:W4:Y:S01]  /*9780*/  LDG.E.U16 R11, desc[UR4][R20.64] ;  /* 0x00000004140b7981 */ /* 0x000722000c1e1500 */
[----:B--2---:R-:W-:-:S03]  /*9790*/  IMAD.WIDE R18, R0, 0x2, R152 ;  /* 0x0000000200127825 */ /* 0x004fc600078e0298 */
[----:B------:R-:W2:Y:S01]  /*97a0*/  LDL.64 R152, [R1+0x3b0] ;  /* 0x0003b00001987983 */ /* 0x000ea20000100a00 */
[----:B-1----:R-:W-:-:S03]  /*97b0*/  IMAD.WIDE R154, R0, 0x2, R174 ;  /* 0x00000002009a7825 */ /* 0x002fc600078e02ae */
[----:B------:R-:W2:Y:S01]  /*97c0*/  LDG.E.U16 R237, desc[UR4][R18.64] ;  /* 0x0000000412ed7981 */ /* 0x000ea2000c1e1500 */
[----:B0-----:R-:W-:-:S03]  /*97d0*/  IMAD.WIDE R16, R0, 0x2, R2 ;  /* 0x0000000200107825 */ /* 0x001fc600078e0202 */
[----:B------:R0:W2:Y:S01]  /*97e0*/  LDG.E.U16 R9, desc[UR4][R154.64] ;  /* 0x000000049a097981 */ /* 0x0000a2000c1e1500 */
[----:B------:R-:W-:-:S03]  /*97f0*/  IMAD.WIDE R22, R0, 0x2, R160 ;  /* 0x0000000200167825 */ /* 0x000fc600078e02a0 */
[----:B------:R-:W2:Y:S01]  /*9800*/  LDL.64 R160, [R1+0x3c0] ;  /* 0x0003c00001a07983 */ /* 0x000ea20000100a00 */
[----:B---3--:R-:W-:-:S03]  /*9810*/  IMAD.WIDE R20, R0, 0x2, R164 ;  /* 0x0000000200147825 */ /* 0x008fc600078e02a4 */
[----:B------:R1:W3:Y:S01]  /*9820*/  LDG.E.U16 R3, desc[UR4][R16.64] ;  /* 0x0000000410037981 */ /* 0x0002e2000c1e1500 */
[----:B0-----:R-:W-:-:S03]  /*9830*/  IMAD.WIDE R154, R0, 0x2, R170 ;  /* 0x00000002009a7825 */ /* 0x001fc600078e02aa */
[----:B------:R-:W3:Y:S04]  /*9840*/  LDL.64 R170, [R1+0x3c8] ;  /* 0x0003c80001aa7983 */ /* 0x000ee80000100a00 */
[----:B------:R-:W3:Y:S01]  /*9850*/  LDL.64 R164, [R1+0x3b8] ;  /* 0x0003b80001a47983 */ /* 0x000ee20000100a00 */
[----:B-1----:R-:W-:-:S03]  /*9860*/  IMAD.WIDE R16, R0, 0x2, R12 ;  /* 0x0000000200107825 */ /* 0x002fc600078e020c */
[----:B------:R0:W3:Y:S04]  /*9870*/  LDG.E.U16 R239, desc[UR4][R20.64] ;  /* 0x0000000414ef7981 */ /* 0x0000e8000c1e1500 */
[----:B------:R-:W-:Y:S04]  /*9880*/  STL [R1], R15 ;  /* 0x0000000f01007387 */ /* 0x000fe80000100800 */
[----:B------:R4:W3:Y:S01]  /*9890*/  LDG.E.U16 R2, desc[UR4][R16.64] ;  /* 0x0000000410027981 */ /* 0x0008e2000c1e1500 */
[----:B0-----:R-:W-:-:S03]  /*98a0*/  IMAD.WIDE R20, R0, 0x2, R156 ;  /* 0x0000000200147825 */ /* 0x001fc600078e029c */
[----:B------:R-:W3:Y:S04]  /*98b0*/  LDL.64 R156, [R1+0x3a8] ;  /* 0x0003a800019c7983 */ /* 0x000ee80000100a00 */
[----:B------:R-:W3:Y:S01]  /*98c0*/  LDL.64 R180, [R1+0x3a0] ;  /* 0x0003a00001b47983 */ /* 0x000ee20000100a00 */
[----:B----4-:R-:W-:-:S03]  /*98d0*/  IMAD.WIDE R16, R0, 0x2, R166 ;  /* 0x0000000200107825 */ /* 0x010fc600078e02a6 */
[----:B------:R-:W4:Y:S04]  /*98e0*/  LDL.64 R166, [R1+0x380] ;  /* 0x0003800001a67983 */ /* 0x000f280000100a00 */
[----:B------:R0:W4:Y:S04]  /*98f0*/  LDG.E.U16 R12, desc[UR4][R22.64] ;  /* 0x00000004160c7981 */ /* 0x000128000c1e1500 */
[----:B------:R2:W4:Y:S04]  /*9900*/  LDG.E.U16 R229, desc[UR4][R16.64] ;  /* 0x0000000410e57981 */ /* 0x000528000c1e1500 */
[----:B------:R1:W4:Y:S01]  /*9910*/  LDG.E.U16 R6, desc[UR4][R154.64] ;  /* 0x000000049a067981 */ /* 0x000322000c1e1500 */
[----:B0-----:R-:W-:-:S03]  /*9920*/  IMAD.WIDE R22, R0, 0x2, R168 ;  /* 0x0000000200167825 */ /* 0x001fc600078e02a8 */
[----:B------:R-:W4:Y:S04]  /*9930*/  LDL.64 R168, [R1+0x378] ;  /* 0x0003780001a87983 */ /* 0x000f280000100a00 */
[----:B------:R-:W4:Y:S04]  /*9940*/  LDL.64 R176, [R1+0x390] ;  /* 0x0003900001b07983 */ /* 0x000f280000100a00 */
[----:B------:R0:W4:Y:S01]  /*9950*/  LDG.E.U16 R233, desc[UR4][R20.64] ;  /* 0x0000000414e97981 */ /* 0x000122000c1e1500 */
[----:B------:R-:W-:-:S03]  /*9960*/  IMAD.WIDE R18, R0, 0x2, R158 ;  /* 0x0000000200127825 */ /* 0x000fc600078e029e */
[----:B------:R3:W4:Y:S04]  /*9970*/  LDG.E.U16 R235, desc[UR4][R22.64] ;  /* 0x0000000416eb7981 */ /* 0x000728000c1e1500 */
[----:B------:R-:W4:Y:S04]  /*9980*/  LDL.64 R178, [R1+0x398] ;  /* 0x0003980001b27983 */ /* 0x000f280000100a00 */
[----:B------:R-:W4:Y:S04]  /*9990*/  LDL.64 R174, [R1+0x360] ;  /* 0x0003600001ae7983 */ /* 0x000f280000100a00 */
[----:B------:R-:W4:Y:S04]  /*99a0*/  LDL.64 R192, [R1+0x2b0] ;  /* 0x0002b00001c07983 */ /* 0x000f280000100a00 */
[----:B------:R-:W4:Y:S04]  /*99b0*/  LDL.64 R190, [R1+0x278] ;  /* 0x0002780001be7983 */ /* 0x000f280000100a00 */
[----:B------:R-:W4:Y:S04]  /*99c0*/  LDL.64 R188, [R1+0x270] ;  /* 0x0002700001bc7983 */ /* 0x000f280000100a00 */
[----:B------:R-:W4:Y:S04]  /*99d0*/  LDL.64 R194, [R1+0x240] ;  /* 0x0002400001c27983 */ /* 0x000f280000100a00 */
[----:B------:R-:W4:Y:S01]  /*99e0*/  LDL.64 R250, [R1+0x220] ;  /* 0x0002200001fa7983 */ /* 0x000f220000100a00 */
[----:B--2---:R-:W-:-:S03]  /*99f0*/  IMAD.WIDE R16, R0, 0x2, R152 ;  /* 0x0000000200107825 */ /* 0x004fc600078e0298 */
[----:B------:R-:W2:Y:S04]  /*9a00*/  LDL.64 R158, [R1+0x388] ;  /* 0x00038800019e7983 */ /* 0x000ea80000100a00 */
[----:B------:R-:W2:Y:S01]  /*9a10*/  LDL.64 R152, [R1+0x358] ;  /* 0x0003580001987983 */ /* 0x000ea20000100a00 */
[----:B-1----:R-:W-:-:S03]  /*9a20*/  IMAD.WIDE R154, R0, 0x2, R172 ;  /* 0x00000002009a7825 */ /* 0x002fc600078e02ac */
[----:B------:R-:W2:Y:S01]  /*9a30*/  LDG.E.U16 R231, desc[UR4][R18.64] ;  /* 0x0000000412e77981 */ /* 0x000ea2000c1e1500 */
[----:B0-----:R-:W-:-:S03]  /*9a40*/  IMAD.WIDE R20, R0, 0x2, R160 ;  /* 0x0000000200147825 */ /* 0x001fc600078e02a0 */
[----:B------:R0:W2:Y:S04]  /*9a50*/  LDG.E.U16 R13, desc[UR4][R154.64] ;  /* 0x000000049a0d7981 */ /* 0x0000a8000c1e1500 */
[----:B------:R-:W2:Y:S01]  /*9a60*/  LDL.64 R160, [R1+0x368] ;  /* 0x0003680001a07983 */ /* 0x000ea20000100a00 */
[----:B---3--:R-:W-:-:S03]  /*9a70*/  IMAD.WIDE R22, R0, 0x2, R170 ;  /* 0x0000000200167825 */ /* 0x008fc600078e02aa */
[----:B------:R-:W3:Y:S01]  /*9a80*/  LDL.64 R172, [R1+0x350] ;  /* 0x0003500001ac7983 */ /* 0x000ee20000100a00 */
[----:B0-----:R-:W-:-:S03]  /*9a90*/  IMAD.WIDE R154, R0, 0x2, R162 ;  /* 0x00000002009a7825 */ /* 0x001fc600078e02a2 */
[----:B------:R-:W3:Y:S04]  /*9aa0*/  LDL.64 R170, [R1+0x348] ;  /* 0x0003480001aa7983 */ /* 0x000ee80000100a00 */
[----:B------:R0:W3:Y:S01]  /*9ab0*/  LDG.E.U16 R227, desc[UR4][R154.64] ;  /* 0x000000049ae37981 */ /* 0x0000e2000c1e1500 */
[----:B------:R-:W-:-:S03]  /*9ac0*/  IMAD.WIDE R18, R0, 0x2, R164 ;  /* 0x0000000200127825 */ /* 0x000fc600078e02a4 */
[----:B------:R1:W3:Y:S04]  /*9ad0*/  LDG.E.U16 R225, desc[UR4][R22.64] ;  /* 0x0000000416e17981 */ /* 0x0002e8000c1e1500 */
[----:B------:R-:W3:Y:S01]  /*9ae0*/  LDL.64 R164, [R1+0x340] ;  /* 0x0003400001a47983 */ /* 0x000ee20000100a00 */
[----:B0-----:R-:W-:-:S03]  /*9af0*/  IMAD.WIDE R154, R0, 0x2, R156 ;  /* 0x00000002009a7825 */ /* 0x001fc600078e029c */
[----:B------:R-:W3:Y:S01]  /*9b00*/  LDL.64 R162, [R1+0x370] ;  /* 0x0003700001a27983 */ /* 0x000ee20000100a00 */
[----:B-1----:R-:W-:-:S03]  /*9b10*/  IMAD.WIDE R22, R0, 0x2, R180 ;  /* 0x0000000200167825 */ /* 0x002fc600078e02b4 */
[----:B------:R4:W3:Y:S04]  /*9b20*/  LDG.E.U16 R217, desc[UR4][R154.64] ;  /* 0x000000049ad97981 */ /* 0x0008e8000c1e1500 */
[----:B------:R0:W3:Y:S04]  /*9b30*/  LDG.E.U16 R215, desc[UR4][R22.64] ;  /* 0x0000000416d77981 */ /* 0x0000e8000c1e1500 */
[----:B------:R-:W3:Y:S01]  /*9b40*/  LDL.64 R156, [R1+0x338] ;  /* 0x00033800019c7983 */ /* 0x000ee20000100a00 */
[----:B----4-:R-:W-:-:S03]  /*9b50*/  IMAD.WIDE R154, R0, 0x2, R166 ;  /* 0x00000002009a7825 */ /* 0x010fc600078e02a6 */
[----:B------:R-:W4:Y:S04]  /*9b60*/  LDL.64 R166, [R1+0x328] ;  /* 0x0003280001a67983 */ /* 0x000f280000100a00 */
[----:B------:R-:W4:Y:S01]  /*9b70*/  LDG.E.U16 R221, desc[UR4][R18.64] ;  /* 0x0000000412dd7981 */ /* 0x000f22000c1e1500 */
[----:B0-----:R-:W-:-:S03]  /*9b80*/  IMAD.WIDE R22, R0, 0x2, R168 ;  /* 0x0000000200167825 */ /* 0x001fc600078e02a8 */
[----:B------:R-:W4:Y:S04]  /*9b90*/  LDG.E.U16 R219, desc[UR4][R16.64] ;  /* 0x0000000410db7981 */ /* 0x000f28000c1e1500 */
[----:B------:R2:W4:Y:S04]  /*9ba0*/  LDG.E.U16 R205, desc[UR4][R22.64] ;  /* 0x0000000416cd7981 */ /* 0x000528000c1e1500 */
[----:B------:R-:W4:Y:S04]  /*9bb0*/  LDL.64 R168, [R1+0x320] ;  /* 0x0003200001a87983 */ /* 0x000f280000100a00 */
[----:B------:R0:W4:Y:S04]  /*9bc0*/  LDG.E.U16 R223, desc[UR4][R20.64] ;  /* 0x0000000414df7981 */ /* 0x000128000c1e1500 */
[----:B------:R-:W4:Y:S01]  /*9bd0*/  LDG.E.U16 R207, desc[UR4][R154.64] ;  /* 0x000000049acf7981 */ /* 0x000f22000c1e1500 */
[----:B--2---:R-:W-:-:S03]  /*9be0*/  IMAD.WIDE R22, R0, 0x2, R152 ;  /* 0x0000000200167825 */ /* 0x004fc600078e0298 */
[----:B------:R-:W2:Y:S04]  /*9bf0*/  LDL.64 R154, [R1+0x300] ;  /* 0x00030000019a7983 */ /* 0x000ea80000100a00 */
[----:B------:R-:W2:Y:S01]  /*9c00*/  LDL.64 R152, [R1+0x308] ;  /* 0x0003080001987983 */ /* 0x000ea20000100a00 */
[----:B------:R-:W-:-:S03]  /*9c10*/  IMAD.WIDE R18, R0, 0x2, R176 ;  /* 0x0000000200127825 */ /* 0x000fc600078e02b0 */
[----:B------:R-:W2:Y:S04]  /*9c20*/  LDL.64 R176, [R1+0x2f8] ;  /* 0x0002f80001b07983 */ /* 0x000ea80000100a00 */
[----:B------:R1:W2:Y:S01]  /*9c30*/  LDG.E.U16 R211, desc[UR4][R18.64] ;  /* 0x0000000412d37981 */ /* 0x0002a2000c1e1500 */
[----:B------:R-:W-:-:S03]  /*9c40*/  IMAD.WIDE R16, R0, 0x2, R158 ;  /* 0x0000000200107825 */ /* 0x000fc600078e029e */
[----:B------:R-:W2:Y:S01]  /*9c50*/  LDG.E.U16 R197, desc[UR4][R22.64] ;  /* 0x0000000416c57981 */ /* 0x000ea2000c1e1500 */
[----:B0-----:R-:W-:-:S03]  /*9c60*/  IMAD.WIDE R20, R0, 0x2, R178 ;  /* 0x0000000200147825 */ /* 0x001fc600078e02b2 */
[----:B------:R0:W2:Y:S01]  /*9c70*/  LDG.E.U16 R209, desc[UR4][R16.64] ;  /* 0x0000000410d17981 */ /* 0x0000a2000c1e1500 */
[----:B-1----:R-:W-:-:S03]  /*9c80*/  IMAD.WIDE R18, R0, 0x2, R160 ;  /* 0x0000000200127825 */ /* 0x002fc600078e02a0 */
[----:B------:R-:W2:Y:S04]  /*9c90*/  LDG.E.U16 R213, desc[UR4][R20.64] ;  /* 0x0000000414d57981 */ /* 0x000ea8000c1e1500 */
[----:B------:R1:W2:Y:S01]  /*9ca0*/  LDG.E.U16 R201, desc[UR4][R18.64] ;  /* 0x0000000412c97981 */ /* 0x0002a2000c1e1500 */
[----:B0-----:R-:W-:-:S03]  /*9cb0*/  IMAD.WIDE R16, R0, 0x2, R174 ;  /* 0x0000000200107825 */ /* 0x001fc600078e02ae */
[----:B------:R-:W2:Y:S01]  /*9cc0*/  LDL.64 R160, [R1+0x310] ;  /* 0x0003100001a07983 */ /* 0x000ea20000100a00 */
[----:B---3--:R-:W-:-:S03]  /*9cd0*/  IMAD.WIDE R186, R0, 0x2, R164 ;  /* 0x0000000200ba7825 */ /* 0x008fc600078e02a4 */
[----:B------:R-:W3:Y:S01]  /*9ce0*/  LDL.64 R164, [R1+0x2e8] ;  /* 0x0002e80001a47983 */ /* 0x000ee20000100a00 */
[----:B-1----:R-:W-:-:S03]  /*9cf0*/  IMAD.WIDE R18, R0, 0x2, R170 ;  /* 0x0000000200127825 */ /* 0x002fc600078e02aa */
[----:B------:R0:W3:Y:S04]  /*9d00*/  LDG.E.U16 R199, desc[UR4][R16.64] ;  /* 0x0000000410c77981 */ /* 0x0000e8000c1e1500 */
[----:B------:R4:W3:Y:S01]  /*9d10*/  LDG.E.U16 R23, desc[UR4][R18.64] ;  /* 0x0000000412177981 */ /* 0x0008e2000c1e1500 */
[----:B------:R-:W-:-:S03]  /*9d20*/  IMAD.WIDE R20, R0, 0x2, R162 ;  /* 0x0000000200147825 */ /* 0x000fc600078e02a2 */
[----:B------:R-:W3:Y:S01]  /*9d30*/  LDL.64 R174, [R1+0x2f0] ;  /* 0x0002f00001ae7983 */ /* 0x000ee20000100a00 */
[----:B0-----:R-:W-:-:S03]  /*9d40*/  IMAD.WIDE R16, R0, 0x2, R156 ;  /* 0x0000000200107825 */ /* 0x001fc600078e029c */
[----:B------:R0:W3:Y:S01]  /*9d50*/  LDG.E.U16 R203, desc[UR4][R20.64] ;  /* 0x0000000414cb7981 */ /* 0x0000e2000c1e1500 */
[----:B----4-:R-:W-:-:S03]  /*9d60*/  IMAD.WIDE R18, R0, 0x2, R166 ;  /* 0x0000000200127825 */ /* 0x010fc600078e02a6 */
[----:B------:R-:W4:Y:S04]  /*9d70*/  LDL.64 R166, [R1+0x2d0] ;  /* 0x0002d00001a67983 */ /* 0x000f280000100a00 */
[----:B------:R-:W4:Y:S01]  /*9d80*/  LDL.64 R162, [R1+0x318] ;  /* 0x0003180001a27983 */ /* 0x000f220000100a00 */
[----:B0-----:R-:W-:-:S03]  /*9d90*/  IMAD.WIDE R20, R0, 0x2, R172 ;  /* 0x0000000200147825 */ /* 0x001fc600078e02ac */
[----:B------:R0:W4:Y:S04]  /*9da0*/  LDG.E.U16 R173, desc[UR4][R16.64] ;  /* 0x0000000410ad7981 */ /* 0x000128000c1e1500 */
[----:B------:R1:W4:Y:S04]  /*9db0*/  LDG.E.U16 R196, desc[UR4][R20.64] ;  /* 0x0000000414c47981 */ /* 0x000328000c1e1500 */
[----:B------:R-:W4:Y:S01]  /*9dc0*/  LDL.64 R158, [R1+0x330] ;  /* 0x00033000019e7983 */ /* 0x000f220000100a00 */
[----:B0-----:R-:W-:-:S03]  /*9dd0*/  IMAD.WIDE R16, R0, 0x2, R168 ;  /* 0x0000000200107825 */ /* 0x001fc600078e02a8 */
[----:B------:R-:W4:Y:S04]  /*9de0*/  LDL.64 R168, [R1+0x2c8] ;  /* 0x0002c80001a87983 */ /* 0x000f280000100a00 */
[----:B------:R3:W4:Y:S04]  /*9df0*/  LDG.E.U16 R181, desc[UR4][R16.64] ;  /* 0x0000000410b57981 */ /* 0x000728000c1e1500 */
[----:B------:R-:W4:Y:S04]  /*9e00*/  LDG.E.U16 R186, desc[UR4][R186.64] ;  /* 0x00000004baba7981 */ /* 0x000f28000c1e1500 */
[----:B------:R-:W4:Y:S04]  /*9e10*/  LDL.64 R170, [R1+0x2d8] ;  /* 0x0002d80001aa7983 */ /* 0x000f280000100a00 */
[----:B------:R-:W4:Y:S04]  /*9e20*/  LDL.64 R156, [R1+0x2e0] ;  /* 0x0002e000019c7983 */ /* 0x000f280000100a00 */
[----:B------:R0:W4:Y:S04]  /*9e30*/  LDG.E.U16 R187, desc[UR4][R18.64] ;  /* 0x0000000412bb7981 */ /* 0x000128000c1e1500 */
[----:B------:R-:W4:Y:S01]  /*9e40*/  LDL.64 R178, [R1+0x2a8] ;  /* 0x0002a80001b27983 */ /* 0x000f220000100a00 */
[----:B--2---:R-:W-:-:S03]  /*9e50*/  IMAD.WIDE R184, R0, 0x2, R152 ;  /* 0x0000000200b87825 */ /* 0x004fc600078e0298 */
[----:B------:R-:W2:Y:S01]  /*9e60*/  LDL.64 R152, [R1+0x2c0] ;  /* 0x0002c00001987983 */ /* 0x000ea20000100a00 */
[----:B-1----:R-:W-:-:S03]  /*9e70*/  IMAD.WIDE R20, R0, 0x2, R176 ;  /* 0x0000000200147825 */ /* 0x002fc600078e02b0 */
[----:B------:R-:W2:Y:S04]  /*9e80*/  LDL.64 R176, [R1+0x2a0] ;  /* 0x0002a00001b07983 */ /* 0x000ea80000100a00 */
[----:B------:R4:W2:Y:S01]  /*9e90*/  LDG.E.U16 R172, desc[UR4][R20.64] ;  /* 0x0000000414ac7981 */ /* 0x0008a2000c1e1500 */
[----:B------:R-:W-:-:S03]  /*9ea0*/  IMAD.WIDE R154, R0, 0x2, R154 ;  /* 0x00000002009a7825 */ /* 0x000fc600078e029a */
[----:B------:R-:W2:Y:S04]  /*9eb0*/  LDG.E.U16 R184, desc[UR4][R184.64] ;  /* 0x00000004b8b87981 */ /* 0x000ea8000c1e1500 */
[----:B------:R-:W2:Y:S01]  /*9ec0*/  LDG.E.U16 R185, desc[UR4][R154.64] ;  /* 0x000000049ab97981 */ /* 0x000ea2000c1e1500 */
[----:B------:R-:W-:-:S04]  /*9ed0*/  IMAD.WIDE R160, R0, 0x2, R160 ;  /* 0x0000000200a07825 */ /* 0x000fc800078e02a0 */
[C---:B---3--:R-:W-:Y:S02]  /*9ee0*/  IMAD.WIDE R16, R0.reuse, 0x2, R164 ;  /* 0x0000000200107825 */ /* 0x048fe400078e02a4 */
[----:B------:R-:W3:Y:S04]  /*9ef0*/  LDL.64 R164, [R1+0x2b8] ;  /* 0x0002b80001a47983 */ /* 0x000ee80000100a00 */
[----:B------:R-:W3:Y:S04]  /*9f00*/  LDG.E.U16 R160, desc[UR4][R160.64] ;  /* 0x00000004a0a07981 */ /* 0x000ee8000c1e1500 */
[----:B------:R-:W3:Y:S01]  /*9f10*/  LDG.E.U16 R22, desc[UR4][R16.64] ;  /* 0x0000000410167981 */ /* 0x000ee2000c1e1500 */
[----:B0-----:R-:W-:-:S03]  /*9f20*/  IMAD.WIDE R18, R0, 0x2, R174 ;  /* 0x0000000200127825 */ /* 0x001fc600078e02ae */
[----:B------:R-:W3:Y:S04]  /*9f30*/  LDL.64 R174, [R1+0x290] ;  /* 0x0002900001ae7983 */ /* 0x000ee80000100a00 */
[----:B------:R0:W3:Y:S01]  /*9f40*/  LDG.E.U16 R161, desc[UR4][R18.64] ;  /* 0x0000000412a17981 */ /* 0x0000e2000c1e1500 */
[----:B----4-:R-:W-:-:S03]  /*9f50*/  IMAD.WIDE R20, R0, 0x2, R166 ;  /* 0x0000000200147825 */ /* 0x010fc600078e02a6 */
[----:B------:R-:W4:Y:S01]  /*9f60*/  LDL.64 R166, [R1+0x298] ;  /* 0x0002980001a67983 */ /* 0x000f220000100a00 */
[----:B0-----:R-:W-:-:S03]  /*9f70*/  IMAD.WIDE R18, R0, 0x2, R168 ;  /* 0x0000000200127825 */ /* 0x001fc600078e02a8 */
[----:B------:R-:W4:Y:S01]  /*9f80*/  LDL.64 R168, [R1+0x288] ;  /* 0x0002880001a87983 */ /* 0x000f220000100a00 */
[----:B--2---:R-:W-:-:S03]  /*9f90*/  IMAD.WIDE R16, R0, 0x2, R152 ;  /* 0x0000000200107825 */ /* 0x004fc600078e0298 */
[----:B------:R-:W2:Y:S01]  /*9fa0*/  LDL.64 R152, [R1+0x280] ;  /* 0x0002800001987983 */ /* 0x000ea20000100a00 */
[----:B------:R-:W-:-:S03]  /*9fb0*/  IMAD.WIDE R162, R0, 0x2, R162 ;  /* 0x0000000200a27825 */ /* 0x000fc600078e02a2 */
[----:B------:R-:W2:Y:S01]  /*9fc0*/  LDG.E.U16 R183, desc[UR4][R16.64] ;  /* 0x0000000410b77981 */ /* 0x000ea2000c1e1500 */
[----:B------:R-:W-:-:S03]  /*9fd0*/  IMAD.WIDE R158, R0, 0x2, R158 ;  /* 0x00000002009e7825 */ /* 0x000fc600078e029e */
[----:B------:R-:W2:Y:S01]  /*9fe0*/  LDG.E.U16 R162, desc[UR4][R162.64] ;  /* 0x00000004a2a27981 */ /* 0x000ea2000c1e1500 */
[----:B------:R-:W-:-:S03]  /*9ff0*/  IMAD.WIDE R154, R0, 0x2, R170 ;  /* 0x00000002009a7825 */ /* 0x000fc600078e02aa */
[----:B------:R-:W2:Y:S01]  /*a000*/  LDG.E.U16 R158, desc[UR4][R158.64] ;  /* 0x000000049e9e7981 */ /* 0x000ea2000c1e1500 */
[----:B------:R-:W-:-:S03]  /*a010*/  IMAD.WIDE R156, R0, 0x2, R156 ;  /* 0x00000002009c7825 */ /* 0x000fc600078e029c */
[----:B------:R-:W2:Y:S04]  /*a020*/  LDG.E.U16 R171, desc[UR4][R154.64] ;  /* 0x000000049aab7981 */ /* 0x000ea8000c1e1500 */
[----:B------:R0:W2:Y:S04]  /*a030*/  LDG.E.U16 R163, desc[UR4][R20.64] ;  /* 0x0000000414a37981 */ /* 0x0000a8000c1e1500 */
[----:B------:R1:W2:Y:S01]  /*a040*/  LDG.E.U16 R159, desc[UR4][R18.64] ;  /* 0x00000004129f7981 */ /* 0x0002a2000c1e1500 */
[----:B------:R-:W-:-:S03]  /*a050*/  IMAD.WIDE R194, R0, 0x2, R194 ;  /* 0x0000000200c27825 */ /* 0x000fc600078e02c2 */
[----:B------:R-:W2:Y:S01]  /*a060*/  LDG.E.U16 R156, desc[UR4][R156.64] ;  /* 0x000000049c9c7981 */ /* 0x000ea2000c1e1500 */
[----:B---3--:R-:W-:-:S04]  /*a070*/  IMAD.WIDE R164, R0, 0x2, R164 ;  /* 0x0000000200a47825 */ /* 0x008fc800078e02a4 */
[C---:B0-----:R-:W-:Y:S02]  /*a080*/  IMAD.WIDE R20, R0.reuse, 0x2, R192 ;  /* 0x0000000200147825 */ /* 0x041fe400078e02c0 */
[----:B------:R-:W3:Y:S02]  /*a090*/  LDL.64 R192, [R1+0x238] ;  /* 0x0002380001c07983 */ /* 0x000ee40000100a00 */
[C---:B-1----:R-:W-:Y:S02]  /*a0a0*/  IMAD.WIDE R18, R0.reuse, 0x2, R176 ;  /* 0x0000000200127825 */ /* 0x042fe400078e02b0 */
[----:B------:R-:W3:Y:S04]  /*a0b0*/  LDG.E.U16 R157, desc[UR4][R194.64] ;  /* 0x00000004c29d7981 */ /* 0x000ee8000c1e1500 */
[----:B------:R-:W3:Y:S01]  /*a0c0*/  LDG.E.U16 R182, desc[UR4][R18.64] ;  /* 0x0000000412b67981 */ /* 0x000ee2000c1e1500 */
[----:B----4-:R-:W-:-:S03]  /*a0d0*/  IMAD.WIDE R16, R0, 0x2, R166 ;  /* 0x0000000200107825 */ /* 0x010fc600078e02a6 */
[----:B------:R-:W4:Y:S04]  /*a0e0*/  LDG.E.U16 R167, desc[UR4][R164.64] ;  /* 0x00000004a4a77981 */ /* 0x000f28000c1e1500 */
[----:B------:R0:W4:Y:S04]  /*a0f0*/  LDG.E.U16 R170, desc[UR4][R16.64] ;  /* 0x0000000410aa7981 */ /* 0x000128000c1e1500 */
[----:B------:R1:W4:Y:S01]  /*a100*/  LDG.E.U16 R165, desc[UR4][R20.64] ;  /* 0x0000000414a57981 */ /* 0x000322000c1e1500 */
[----:B0-----:R-:W-:-:S03]  /*a110*/  IMAD.WIDE R16, R0, 0x2, R174 ;  /* 0x0000000200107825 */ /* 0x001fc600078e02ae */
[----:B------:R-:W3:Y:S01]  /*a120*/  LDL.64 R174, [R1+0x250] ;  /* 0x0002500001ae7983 */ /* 0x000ee20000100a00 */
[----:B------:R-:W-:-:S03]  /*a130*/  IMAD.WIDE R176, R0, 0x2, R168 ;  /* 0x0000000200b07825 */ /* 0x000fc600078e02a8 */
[----:B------:R-:W4:Y:S01]  /*a140*/  LDG.E.U16 R17, desc[UR4][R16.64] ;  /* 0x0000000410117981 */ /* 0x000f22000c1e1500 */
[----:B-1----:R-:W-:-:S03]  /*a150*/  IMAD.WIDE R20, R0, 0x2, R190 ;  /* 0x0000000200147825 */ /* 0x002fc600078e02be */
[----:B------:R-:W4:Y:S01]  /*a160*/  LDL.64 R190, [R1+0x230] ;  /* 0x0002300001be7983 */ /* 0x000f220000100a00 */
[----:B------:R-:W-:-:S03]  /*a170*/  IMAD.WIDE R18, R0, 0x2, R188 ;  /* 0x0000000200127825 */ /* 0x000fc600078e02bc */
[----:B------:R-:W4:Y:S04]  /*a180*/  LDL.64 R188, [R1+0x228] ;  /* 0x0002280001bc7983 */ /* 0x000f280000100a00 */
[----:B------:R3:W4:Y:S04]  /*a190*/  LDG.E.U16 R16, desc[UR4][R18.64] ;  /* 0x0000000412107981 */ /* 0x000728000c1e1500 */
[----:B------:R-:W4:Y:S01]  /*a1a0*/  LDG.E.U16 R176, desc[UR4][R176.64] ;  /* 0x00000004b0b07981 */ /* 0x000f22000c1e1500 */
[----:B------:R-:W-:-:S03]  /*a1b0*/  IMAD.WIDE R154, R0, 0x2, R178 ;  /* 0x00000002009a7825 */ /* 0x000fc600078e02b2 */
[----:B------:R-:W4:Y:S04]  /*a1c0*/  LDL.64 R178, [R1+0x260] ;  /* 0x0002600001b27983 */ /* 0x000f280000100a00 */
[----:B------:R-:W4:Y:S04]  /*a1d0*/  LDG.E.U16 R164, desc[UR4][R20.64] ;  /* 0x0000000414a47981 */ /* 0x000f28000c1e1500 */
[----:B------:R-:W4:Y:S04]  /*a1e0*/  LDG.E.U16 R154, desc[UR4][R154.64] ;  /* 0x000000049a9a7981 */ /* 0x000f28000c1e1500 */
[----:B------:R-:W4:Y:S01]  /*a1f0*/  LDL.64 R20, [R1+0x268] ;  /* 0x0002680001147983 */ /* 0x000f220000100a00 */
[----:B--2---:R-:W-:-:S03]  /*a200*/  IMAD.WIDE R168, R0, 0x2, R152 ;  /* 0x0000000200a87825 */ /* 0x004fc600078e0298 */
[----:B------:R-:W2:Y:S04]  /*a210*/  LDL.64 R152, [R1+0x248] ;  /* 0x0002480001987983 */ /* 0x000ea80000100a00 */
[----:B------:R0:W2:Y:S04]  /*a220*/  LDG.E.U16 R177, desc[UR4][R168.64] ;  /* 0x00000004a8b17981 */ /* 0x0000a8000c1e1500 */
[----:B------:R-:W0:Y:S01]  /*a230*/  LDL.64 R168, [R1+0x258] ;  /* 0x0002580001a87983 */ /* 0x000e220000100a00 */
[----:B---3--:R-:W-:-:S06]  /*a240*/  IMAD.WIDE R18, R0, 0x2, R174 ;  /* 0x0000000200127825 */ /* 0x008fcc00078e02ae */
[----:B------:R-:W3:Y:S01]  /*a250*/  LDG.E.U16 R18, desc[UR4][R18.64] ;  /* 0x0000000412127981 */ /* 0x000ee2000c1e1500 */
[----:B----4-:R-:W-:-:S05]  /*a260*/  IMAD.WIDE R190, R0, 0x2, R190 ;  /* 0x0000000200be7825 */ /* 0x010fca00078e02be */
[----:B------:R1:W4:Y:S04]  /*a270*/  LDG.E.U16 R19, desc[UR4][R190.64] ;  /* 0x00000004be137981 */ /* 0x000328000c1e1500 */
[----:B------:R-:W1:Y:S01]  /*a280*/  LDL.64 R190, [R1+0x208] ;  /* 0x0002080001be7983 */ /* 0x000e620000100a00 */
[----:B--2---:R-:W-:-:S03]  /*a290*/  IMAD.WIDE R174, R0, 0x2, R152 ;  /* 0x0000000200ae7825 */ /* 0x004fc600078e0298 */
[----:B------:R-:W2:Y:S01]  /*a2a0*/  LDL.64 R152, [R1+0x218] ;  /* 0x0002180001987983 */ /* 0x000ea20000100a00 */
[----:B------:R-:W-:-:S03]  /*a2b0*/  IMAD.WIDE R188, R0, 0x2, R188 ;  /* 0x0000000200bc7825 */ /* 0x000fc600078e02bc */
[----:B------:R-:W4:Y:S01]  /*a2c0*/  LDG.E.U16 R174, desc[UR4][R174.64] ;  /* 0x00000004aeae7981 */ /* 0x000f22000c1e1500 */
[----:B------:R-:W-:-:S04]  /*a2d0*/  IMAD.WIDE R192, R0, 0x2, R192 ;  /* 0x0000000200c07825 */ /* 0x000fc800078e02c0 */
[C---:B0-----:R-:W-:Y:S01]  /*a2e0*/  IMAD.WIDE R168, R0.reuse, 0x2, R168 ;  /* 0x0000000200a87825 */ /* 0x041fe200078e02a8 */
[----:B------:R0:W4:Y:S05]  /*a2f0*/  LDG.E.U16 R175, desc[UR4][R188.64] ;  /* 0x00000004bcaf7981 */ /* 0x00012a000c1e1500 */
[----:B------:R-:W4:Y:S04]  /*a300*/  LDG.E.U16 R169, desc[UR4][R168.64] ;  /* 0x00000004a8a97981 */ /* 0x000f28000c1e1500 */
[----:B------:R-:W0:Y:S04]  /*a310*/  LDL.64 R188, [R1+0x200] ;  /* 0x0002000001bc7983 */ /* 0x000e280000100a00 */
[----:B------:R-:W4:Y:S04]  /*a320*/  LDG.E.U16 R168, desc[UR4][R192.64] ;  /* 0x00000004c0a87981 */ /* 0x000f28000c1e1500 */
[----:B------:R-:W3:Y:S01]  /*a330*/  LDL.64 R192, [R1+0x210] ;  /* 0x0002100001c07983 */ /* 0x000ee20000100a00 */
[----:B-1----:R-:W-:-:S05]  /*a340*/  IMAD.WIDE R190, R0, 0x2, R190 ;  /* 0x0000000200be7825 */ /* 0x002fca00078e02be */
[----:B------:R-:W4:Y:S04]  /*a350*/  LDG.E.U16 R155, desc[UR4][R190.64] ;  /* 0x00000004be9b7981 */ /* 0x000f28000c1e1500 */
[----:B------:R-:W4:Y:S01]  /*a360*/  LDL.64 R190, [R1+0x1f0] ;  /* 0x0001f00001be7983 */ /* 0x000f220000100a00 */
[----:B--2---:R-:W-:-:S03]  /*a370*/  IMAD.WIDE R194, R0, 0x2, R152 ;  /* 0x0000000200c27825 */ /* 0x004fc600078e0298 */
[----:B------:R-:W2:Y:S04]  /*a380*/  LDL.64 R152, [R1+0x1d0] ;  /* 0x0001d00001987983 */ /* 0x000ea80000100a00 */
[----:B------:R-:W2:Y:S04]  /*a390*/  LDG.E.U16 R166, desc[UR4][R194.64] ;  /* 0x00000004c2a67981 */ /* 0x000ea8000c1e1500 */
[----:B------:R-:W2:Y:S01]  /*a3a0*/  LDL.64 R194, [R1+0x1f8] ;  /* 0x0001f80001c27983 */ /* 0x000ea20000100a00 */
[----:B------:R-:W-:-:S05]  /*a3b0*/  IMAD.WIDE R178, R0, 0x2, R178 ;  /* 0x0000000200b27825 */ /* 0x000fca00078e02b2 */
[----:B------:R1:W2:Y:S01]  /*a3c0*/  LDG.E.U16 R180, desc[UR4][R178.64] ;  /* 0x00000004b2b47981 */ /* 0x0002a2000c1e1500 */
[----:B0-----:R-:W-:-:S04]  /*a3d0*/  IMAD.WIDE R188, R0, 0x2, R188 ;  /* 0x0000000200bc7825 */ /* 0x001fc800078e02bc */
[C---:B-1----:R-:W-:Y:S02]  /*a3e0*/  IMAD.WIDE R178, R0.reuse, 0x2, R250 ;  /* 0x0000000200b27825 */ /* 0x042fe400078e02fa */
[----:B------:R-:W2:Y:S02]  /*a3f0*/  LDL.64 R250, [R1+0x1e8] ;  /* 0x0001e80001fa7983 */ /* 0x000ea40000100a00 */
[C---:B------:R-:W-:Y:S02]  /*a400*/  IMAD.WIDE R20, R0.reuse, 0x2, R20 ;  /* 0x0000000200147825 */ /* 0x040fe400078e0214 */
[----:B------:R-:W2:Y:S02]  /*a410*/  LDG.E.U16 R179, desc[UR4][R178.64] ;  /* 0x00000004b2b37981 */ /* 0x000ea4000c1e1500 */
[C---:B---3--:R-:W-:Y:S02]  /*a420*/  IMAD.WIDE R192, R0.reuse, 0x2, R192 ;  /* 0x0000000200c07825 */ /* 0x048fe400078e02c0 */
[----:B------:R-:W3:Y:S04]  /*a430*/  LDG.E.U16 R21, desc[UR4][R20.64] ;  /* 0x0000000414157981 */ /* 0x000ee8000c1e1500 */
[----:B------:R4:W3:Y:S04]  /*a440*/  LDG.E.U16 R178, desc[UR4][R188.64] ;  /* 0x00000004bcb27981 */ /* 0x0008e8000c1e1500 */
[----:B------:R-:W3:Y:S04]  /*a450*/  LDG.E.U16 R20, desc[UR4][R192.64] ;  /* 0x00000004c0147981 */ /* 0x000ee8000c1e1500 */
[----:B------:R-:W3:Y:S01]  /*a460*/  LDL.64 R192, [R1+0x1d8] ;  /* 0x0001d80001c07983 */ /* 0x000ee20000100a00 */
[----:B----4-:R-:W-:-:S04]  /*a470*/  IMAD.WIDE R188, R0, 0x2, R190 ;  /* 0x0000000200bc7825 */ /* 0x010fc800078e02be */
[----:B--2---:R-:W-:-:S06]  /*a480*/  IMAD.WIDE R194, R0, 0x2, R194 ;  /* 0x0000000200c27825 */ /* 0x004fcc00078e02c2 */
[----:B------:R-:W2:Y:S04]  /*a490*/  LDG.E.U16 R194, desc[UR4][R194.64] ;  /* 0x00000004c2c27981 */ /* 0x000ea8000c1e1500 */
[----:B------:R-:W4:Y:S04]  /*a4a0*/  LDG.E.U16 R195, desc[UR4][R188.64] ;  /* 0x00000004bcc37981 */ /* 0x000f28000c1e1500 */
[----:B------:R-:W2:Y:S01]  /*a4b0*/  LDL.64 R188, [R1+0x1e0] ;  /* 0x0001e00001bc7983 */ /* 0x000ea20000100a00 */
[----:B------:R-:W-:-:S03]  /*a4c0*/  IMAD.WIDE R190, R0, 0x2, R250 ;  /* 0x0000000200be7825 */ /* 0x000fc600078e02fa */
[----:B------:R-:W4:Y:S04]  /*a4d0*/  LDL.64 R250, [R1+0x1a0] ;  /* 0x0001a00001fa7983 */ /* 0x000f280000100a00 */
[----:B------:R3:W4:Y:S02]  /*a4e0*/  LDG.E.U16 R198, desc[UR4][R190.64] ;  /* 0x00000004bec67981 */ /* 0x000724000c1e1500 */
[----:B---3--:R-:W-:-:S05]  /*a4f0*/  IMAD.WIDE R190, R0, 0x2, R192 ;  /* 0x0000000200be7825 */ /* 0x008fca00078e02c0 */
[----:B------:R0:W3:Y:S04]  /*a500*/  LDG.E.U16 R202, desc[UR4][R190.64] ;  /* 0x00000004beca7981 */ /* 0x0000e8000c1e1500 */
[----:B------:R-:W0:Y:S01]  /*a510*/  LDL.64 R190, [R1+0x1c0] ;  /* 0x0001c00001be7983 */ /* 0x000e220000100a00 */
[----:B--2---:R-:W-:-:S05]  /*a520*/  IMAD.WIDE R188, R0, 0x2, R188 ;  /* 0x0000000200bc7825 */ /* 0x004fca00078e02bc */
[----:B------:R1:W2:Y:S04]  /*a530*/  LDG.E.U16 R200, desc[UR4][R188.64] ;  /* 0x00000004bcc87981 */ /* 0x0002a8000c1e1500 */
[----:B------:R-:W1:Y:S01]  /*a540*/  LDL.64 R188, [R1+0x1c8] ;  /* 0x0001c80001bc7983 */ /* 0x000e620000100a00 */
[----:B0-----:R-:W-:-:S05]  /*a550*/  IMAD.WIDE R190, R0, 0x2, R190 ;  /* 0x0000000200be7825 */ /* 0x001fca00078e02be */
[----:B------:R0:W3:Y:S04]  /*a560*/  LDG.E.U16 R208, desc[UR4][R190.64] ;  /* 0x00000004bed07981 */ /* 0x0000e8000c1e1500 */
[----:B------:R-:W0:Y:S01]  /*a570*/  LDL.64 R190, [R1+0x1a8] ;  /* 0x0001a80001be7983 */ /* 0x000e220000100a00 */
[----:B-1----:R-:W-:-:S05]  /*a580*/  IMAD.WIDE R188, R0, 0x2, R188 ;  /* 0x0000000200bc7825 */ /* 0x002fca00078e02bc */
        /* <DEDUP_REMOVED lines=12> */
[----:B------:R1:W3:Y:S04]  /*a650*/  LDG.E.U16 R218, desc[UR4][R188.64] ;  /* 0x00000004bcda7981 */ /* 0x0002e8000c1e1500 */
[----:B------:R-:W1:Y:S01]  /*a660*/  LDL.64 R188, [R1+0x180] ;  /* 0x0001800001bc7983 */ /* 0x000e620000100a00 */
[----:B0-----:R-:W-:-:S05]  /*a670*/  IMAD.WIDE R190, R0, 0x2, R190 ;  /* 0x0000000200be7825 */ /* 0x001fca00078e02be */
[----:B------:R0:W3:Y:S04]  /*a680*/  LDG.E.U16 R226, desc[UR4][R190.64] ;  /* 0x00000004bee27981 */ /* 0x0000e8000c1e1500 */
[----:B------:R-:W0:Y:S01]  /*a690*/  LDL.64 R190, [R1+0x160] ;  /* 0x0001600001be7983 */ /* 0x000e220000100a00 */
[----:B-1----:R-:W-:-:S05]  /*a6a0*/  IMAD.WIDE R188, R0, 0x2, R188 ;  /* 0x0000000200bc7825 */ /* 0x002fca00078e02bc */
[----:B------:R1:W3:Y:S04]  /*a6b0*/  LDG.E.U16 R224, desc[UR4][R188.64] ;  /* 0x00000004bce07981 */ /* 0x0002e8000c1e1500 */
[----:B------:R-:W1:Y:S01]  /*a6c0*/  LDL.64 R188, [R1+0x168] ;  /* 0x0001680001bc7983 */ /* 0x000e620000100a00 */
[----:B------:R-:W-:-:S03]  /*a6d0*/  IMAD.WIDE R192, R0, 0x2, R152 ;  /* 0x0000000200c07825 */ /* 0x000fc600078e0298 */
[----:B------:R-:W2:Y:S04]  /*a6e0*/  LDL.64 R152, [R1+0x188] ;  /* 0x0001880001987983 */ /* 0x000ea80000100a00 */
[----:B------:R4:W3:Y:S04]  /*a6f0*/  LDG.E.U16 R204, desc[UR4][R192.64] ;  /* 0x00000004c0cc7981 */ /* 0x0008e8000c1e1500 */
[----:B------:R-:W4:Y:S01]  /*a700*/  LDL.64 R192, [R1+0x1b8] ;  /* 0x0001b80001c07983 */ /* 0x000f220000100a00 */
[----:B0-----:R-:W-:-:S05]  /*a710*/  IMAD.WIDE R190, R0, 0x2, R190 ;  /* 0x0000000200be7825 */ /* 0x001fca00078e02be */
[----:B------:R-:W3:Y:S04]  /*a720*/  LDG.E.U16 R232, desc[UR4][R190.64] ;  /* 0x00000004bee87981 */ /* 0x000ee8000c1e1500 */
[----:B------:R-:W3:Y:S01]  /*a730*/  LDL.64 R190, [R1+0x148] ;  /* 0x0001480001be7983 */ /* 0x000ee20000100a00 */
[----:B-1----:R-:W-:-:S05]  /*a740*/  IMAD.WIDE R188, R0, 0x2, R188 ;  /* 0x0000000200bc7825 */ /* 0x002fca00078e02bc */
[----:B------:R-:W3:Y:S04]  /*a750*/  LDG.E.U16 R230, desc[UR4][R188.64] ;  /* 0x00000004bce67981 */ /* 0x000ee8000c1e1500 */
[----:B------:R-:W3:Y:S01]  /*a760*/  LDL.64 R188, [R1+0x150] ;  /* 0x0001500001bc7983 */ /* 0x000ee20000100a00 */
[----:B----4-:R-:W-:-:S05]  /*a770*/  IMAD.WIDE R192, R0, 0x2, R192 ;  /* 0x0000000200c07825 */ /* 0x010fca00078e02c0 */
[----:B------:R0:W4:Y:S02]  /*a780*/  LDG.E.U16 R210, desc[UR4][R192.64] ;  /* 0x00000004c0d27981 */ /* 0x000124000c1e1500 */
[C---:B0-----:R-:W-:Y:S02]  /*a790*/  IMAD.WIDE R192, R0.reuse, 0x2, R250 ;  /* 0x0000000200c07825 */ /* 0x041fe400078e02fa */
[----:B------:R-:W4:Y:S04]  /*a7a0*/  LDL.64 R250, [R1+0x158] ;  /* 0x0001580001fa7983 */ /* 0x000f280000100a00 */
[----:B------:R2:W4:Y:S02]  /*a7b0*/  LDG.E.U16 R216, desc[UR4][R192.64] ;  /* 0x00000004c0d87981 */ /* 0x000524000c1e1500 */
[----:B--2---:R-:W-:-:S02]  /*a7c0*/  IMAD.WIDE R192, R0, 0x2, R152 ;  /* 0x0000000200c07825 */ /* 0x004fc400078e0298 */
[----:B------:R-:W2:Y:S04]  /*a7d0*/  LDL.64 R152, [R1+0x140] ;  /* 0x0001400001987983 */ /* 0x000ea80000100a00 */
[----:B------:R0:W2:Y:S01]  /*a7e0*/  LDG.E.U16 R222, desc[UR4][R192.64] ;  /* 0x00000004c0de7981 */ /* 0x0000a2000c1e1500 */
[----:B---3--:R-:W-:-:S05]  /*a7f0*/  IMAD.WIDE R190, R0, 0x2, R190 ;  /* 0x0000000200be7825 */ /* 0x008fca00078e02be */
[----:B------:R1:W3:Y:S04]  /*a800*/  LDG.E.U16 R238, desc[UR4][R190.64] ;  /* 0x00000004beee7981 */ /* 0x0002e8000c1e1500 */
[----:B------:R-:W0:Y:S04]  /*a810*/  LDL.64 R192, [R1+0x170] ;  /* 0x0001700001c07983 */ /* 0x000e280000100a00 */
[----:B------:R-:W1:Y:S01]  /*a820*/  LDL.64 R190, [R1+0x130] ;  /* 0x0001300001be7983 */ /* 0x000e620000100a00 */
[----:B------:R-:W-:-:S05]  /*a830*/  IMAD.WIDE R188, R0, 0x2, R188 ;  /* 0x0000000200bc7825 */ /* 0x000fca00078e02bc */
[----:B------:R-:W3:Y:S04]  /*a840*/  LDG.E.U16 R236, desc[UR4][R188.64] ;  /* 0x00000004bcec7981 */ /* 0x000ee8000c1e1500 */
[----:B------:R-:W3:Y:S01]  /*a850*/  LDL.64 R188, [R1+0x138] ;  /* 0x0001380001bc7983 */ /* 0x000ee20000100a00 */
[----:B0-----:R-:W-:-:S05]  /*a860*/  IMAD.WIDE R192, R0, 0x2, R192 ;  /* 0x0000000200c07825 */ /* 0x001fca00078e02c0 */
[----:B------:R4:W3:Y:S01]  /*a870*/  LDG.E.U16 R228, desc[UR4][R192.64] ;  /* 0x00000004c0e47981 */ /* 0x0008e2000c1e1500 */
[----:B-1----:R-:W-:-:S05]  /*a880*/  IMAD.WIDE R190, R0, 0x2, R190 ;  /* 0x0000000200be7825 */ /* 0x002fca00078e02be */
[----:B------:R-:W3:Y:S01]  /*a890*/  LDG.E.U16 R244, desc[UR4][R190.64] ;  /* 0x00000004bef47981 */ /* 0x000ee2000c1e1500 */
[----:B----4-:R-:W-:-:S03]  /*a8a0*/  IMAD.WIDE R192, R0, 0x2, R250 ;  /* 0x0000000200c07825 */ /* 0x010fc600078e02fa */
[----:B------:R-:W4:Y:S04]  /*a8b0*/  LDL.64 R250, [R1+0x110] ;  /* 0x0001100001fa7983 */ /* 0x000f280000100a00 */
[----:B------:R2:W4:Y:S04]  /*a8c0*/  LDG.E.U16 R234, desc[UR4][R192.64] ;  /* 0x00000004c0ea7981 */ /* 0x000528000c1e1500 */
[----:B------:R-:W4:Y:S01]  /*a8d0*/  LDL.64 R190, [R1+0x118] ;  /* 0x0001180001be7983 */ /* 0x000f220000100a00 */
[----:B--2---:R-:W-:-:S03]  /*a8e0*/  IMAD.WIDE R192, R0, 0x2, R152 ;  /* 0x0000000200c07825 */ /* 0x004fc600078e0298 */
[----:B------:R-:W2:Y:S04]  /*a8f0*/  LDL.64 R152, [R1+0xf8] ;  /* 0x0000f80001987983 */ /* 0x000ea80000100a00 */
[----:B------:R0:W2:Y:S04]  /*a900*/  LDG.E.U16 R240, desc[UR4][R192.64] ;  /* 0x00000004c0f07981 */ /* 0x0000a8000c1e1500 */
[----:B------:R-:W0:Y:S01]  /*a910*/  LDL.64 R192, [R1+0x128] ;  /* 0x0001280001c07983 */ /* 0x000e220000100a00 */
[----:B---3--:R-:W-:-:S05]  /*a920*/  IMAD.WIDE R188, R0, 0x2, R188 ;  /* 0x0000000200bc7825 */ /* 0x008fca00078e02bc */
[----:B------:R-:W3:Y:S04]  /*a930*/  LDG.E.U16 R242, desc[UR4][R188.64] ;  /* 0x00000004bcf27981 */ /* 0x000ee8000c1e1500 */
[----:B------:R-:W2:Y:S01]  /*a940*/  LDL.64 R188, [R1+0x120] ;  /* 0x0001200001bc7983 */ /* 0x000ea20000100a00 */
[----:B----4-:R-:W-:-:S04]  /*a950*/  IMAD.WIDE R190, R0, 0x2, R190 ;  /* 0x0000000200be7825 */ /* 0x010fc800078e02be */
[----:B0-----:R-:W-:-:S05]  /*a960*/  IMAD.WIDE R192, R0, 0x2, R192 ;  /* 0x0000000200c07825 */ /* 0x001fca00078e02c0 */
[----:B------:R0:W4:Y:S02]  /*a970*/  LDG.E.U16 R246, desc[UR4][R192.64] ;  /* 0x00000004c0f67981 */ /* 0x000124000c1e1500 */
[C---:B0-----:R-:W-:Y:S02]  /*a980*/  IMAD.WIDE R192, R0.reuse, 0x2, R250 ;  /* 0x0000000200c07825 */ /* 0x041fe400078e02fa */
[----:B------:R-:W3:Y:S04]  /*a990*/  LDG.E.U16 R250, desc[UR4][R190.64] ;  /* 0x00000004befa7981 */ /* 0x000ee8000c1e1500 */
[----:B------:R0:W4:Y:S04]  /*a9a0*/  LDG.E.U16 R251, desc[UR4][R192.64] ;  /* 0x00000004c0fb7981 */ /* 0x000128000c1e1500 */
[----:B------:R-:W3:Y:S01]  /*a9b0*/  LDL.64 R190, [R1+0x100] ;  /* 0x0001000001be7983 */ /* 0x000ee20000100a00 */
[----:B--2---:R-:W-:-:S05]  /*a9c0*/  IMAD.WIDE R188, R0, 0x2, R188 ;  /* 0x0000000200bc7825 */ /* 0x004fca00078e02bc */
[----:B------:R-:W2:Y:S04]  /*a9d0*/  LDG.E.U16 R248, desc[UR4][R188.64] ;  /* 0x00000004bcf87981 */ /* 0x000ea8000c1e1500 */
[----:B------:R-:W4:Y:S01]  /*a9e0*/  LDL.64 R188, [R1+0x108] ;  /* 0x0001080001bc7983 */ /* 0x000f220000100a00 */
[----:B0-----:R-:W-:Y:S01]  /*a9f0*/  IMAD.WIDE R192, R0, 0x2, R152 ;  /* 0x0000000200c07825 */ /* 0x001fe200078e0298 */
[----:B------:R-:W-:-:S05]  /*aa00*/  WARPGROUP.DEPBAR.LE gsb0, 0x0 ;  /* 0x00008000000079c5 */ /* 0x000fca0000010000 */
[----:B------:R-:W2:Y:S01]  /*aa10*/  LDG.E.U16 R192, desc[UR4][R192.64] ;  /* 0x00000004c0c07981 */ /* 0x000ea2000c1e1500 */
[----:B---3--:R-:W-:-:S06]  /*aa20*/  IMAD.WIDE R190, R0, 0x2, R190 ;  /* 0x0000000200be7825 */ /* 0x008fcc00078e02be */
[----:B------:R0:W3:Y:S02]  /*aa30*/  LDG.E.U16 R190, desc[UR4][R190.64] ;  /* 0x00000004bebe7981 */ /* 0x0000e4000c1e1500 */
[----:B0-----:R-:W-:Y:S01]  /*aa40*/  FMUL R191, R123, R252 ;  /* 0x000000fc7bbf7220 */ /* 0x001fe20000400000 */
[----:B----4-:R-:W-:-:S06]  /*aa50*/  IMAD.WIDE R188, R0, 0x2, R188 ;  /* 0x0000000200bc7825 */ /* 0x010fcc00078e02bc */
[----:B------:R0:W4:Y:S01]  /*aa60*/  LDG.E.U16 R188, desc[UR4][R188.64] ;  /* 0x00000004bcbc7981 */ /* 0x000122000c1e1500 */
[----:B------:R-:W-:Y:S06]  /*aa70*/  BAR.SYNC.DEFER_BLOCKING 0x0 ;  /* 0x0000000000007b1d */ /* 0x000fec0000010000 */
[----:B------:R1:W-:Y:S04]  /*aa80*/  STS.U16 [R5+0x400], R4 ;  /* 0x0004000405007388 */ /* 0x0003e80000000400 */
[----:B-1----:R-:W2:Y:S01]  /*aa90*/  LDL.LU R4, [R1+0x24] ;  /* 0x0000240001047983 */ /* 0x002ea20000300800 */
[----:B0-----:R-:W-:-:S05]  /*aaa0*/  FMUL R189, R122, R252 ;  /* 0x000000fc7abd7220 */ /* 0x001fca0000400000 */
[----:B------:R-:W-:Y:S01]  /*aab0*/  FMNMX R189, R189, R191, !PT ;  /* 0x000000bfbdbd7209 */ /* 0x000fe20007800000 */
[----:B------:R-:W-:-:S05]  /*aac0*/  FMUL R191, R126, R252 ;  /* 0x000000fc7ebf7220 */ /* 0x000fca0000400000 */
        /* <DEDUP_REMOVED lines=58> */
[----:B------:R-:W-:-:S05]  /*ae70*/  FMNMX R189, R191, R189, !PT ;  /* 0x000000bdbfbd7209 */ /* 0x000fca0007800000 */
[----:B------:R-:W0:Y:S01]  /*ae80*/  SHFL.BFLY PT, R191, R189, 0x2, 0x1f ;  /* 0x0c401f00bdbf7f89 */ /* 0x000e2200000e0000 */
[----:B------:R-:W-:-:S03]  /*ae90*/  FMUL R193, R120, R252 ;  /* 0x000000fc78c17220 */ /* 0x000fc60000400000 */
[----:B------:R1:W-:Y:S02]  /*aea0*/  STS.U16 [R5+0x2c00], R211 ;  /* 0x002c00d305007388 */ /* 0x0003e40000000400 */
[----:B-1----:R-:W-:-:S05]  /*aeb0*/  FMUL R211, R121, R252 ;  /* 0x000000fc79d37220 */ /* 0x002fca0000400000 */
[----:B------:R-:W-:Y:S01]  /*aec0*/  FMNMX R193, R193, R211, !PT ;  /* 0x000000d3c1c17209 */ /* 0x000fe20007800000 */
[----:B------:R-:W-:-:S05]  /*aed0*/  FMUL R211, R124, R252 ;  /* 0x000000fc7cd37220 */ /* 0x000fca0000400000 */
[----:B------:R-:W-:Y:S01]  /*aee0*/  FMNMX R193, R211, R193, !PT ;  /* 0x000000c1d3c17209 */ /* 0x000fe20007800000 */
[-C--:B------:R-:W-:Y:S01]  /*aef0*/  FMUL R211, R125, R252.reuse ;  /* 0x000000fc7dd37220 */ /* 0x080fe20000400000 */
[----:B0-----:R-:W-:Y:S01]  /*af00*/  FMNMX R191, R189, R191, !PT ;  /* 0x000000bfbdbf7209 */ /* 0x001fe20007800000 */
[----:B------:R-:W-:-:S03]  /*af10*/  FMUL R189, R128, R252 ;  /* 0x000000fc80bd7220 */ /* 0x000fc60000400000 */
[----:B------:R-:W-:-:S04]  /*af20*/  FMNMX R193, R211, R193, !PT ;  /* 0x000000c1d3c17209 */ /* 0x000fc80007800000 */
[----:B------:R-:W-:Y:S02]  /*af30*/  FMNMX R193, R189, R193, !PT ;  /* 0x000000c1bdc17209 */ /* 0x000fe40007800000 */
[----:B------:R-:W0:Y:S01]  /*af40*/  SHFL.BFLY PT, R189, R191, 0x1, 0x1f ;  /* 0x0c201f00bfbd7f89 */ /* 0x000e2200000e0000 */
[----:B------:R-:W-:-:S05]  /*af50*/  FMUL R211, R129, R252 ;  /* 0x000000fc81d37220 */ /* 0x000fca0000400000 */
[----:B------:R-:W-:Y:S01]  /*af60*/  FMNMX R193, R211, R193, !PT ;  /* 0x000000c1d3c17209 */ /* 0x000fe20007800000 */
[----:B------:R-:W-:-:S05]  /*af70*/  FMUL R211, R132, R252 ;  /* 0x000000fc84d37220 */ /* 0x000fca0000400000 */
[----:B------:R-:W-:Y:S01]  /*af80*/  FMNMX R193, R211, R193, !PT ;  /* 0x000000c1d3c17209 */ /* 0x000fe20007800000 */
[----:B------:R-:W-:-:S05]  /*af90*/  FMUL R211, R133, R252 ;  /* 0x000000fc85d37220 */ /* 0x000fca0000400000 */
[----:B------:R-:W-:Y:S01]  /*afa0*/  FMNMX R193, R211, R193, !PT ;  /* 0x000000c1d3c17209 */ /* 0x000fe20007800000 */
[-C--:B------:R-:W-:Y:S01]  /*afb0*/  FMUL R211, R136, R252.reuse ;  /* 0x000000fc88d37220 */ /* 0x080fe20000400000 */
[----:B0-----:R-:W-:Y:S01]  /*afc0*/  FMNMX R189, R191, R189, !PT ;  /* 0x000000bdbfbd7209 */ /* 0x001fe20007800000 */
[----:B------:R-:W-:-:S03]  /*afd0*/  FMUL R191, R137, R252 ;  /* 0x000000fc89bf7220 */ /* 0x000fc60000400000 */
[----:B------:R-:W-:-:S04]  /*afe0*/  FMNMX R193, R211, R193, !PT ;  /* 0x000000c1d3c17209 */ /* 0x000fc80007800000 */
[----:B------:R-:W-:Y:S01]  /*aff0*/  FMNMX R193, R191, R193, !PT ;  /* 0x000000c1bfc17209 */ /* 0x000fe20007800000 */
[----:B------:R-:W-:Y:S01]  /*b000*/  FMUL R191, R140, R252 ;  /* 0x000000fc8cbf7220 */ /* 0x000fe20000400000 */
[----:B--2---:R-:W-:-:S05]  /*b010*/  FMNMX R189, R189, R4, !PT ;  /* 0x00000004bdbd7209 */ /* 0x004fca0007800000 */
[-CC-:B------:R-:W-:Y:S01]  /*b020*/  FFMA R211, R122, R252.reuse, -R189.reuse ;  /* 0x000000fc7ad37223 */ /* 0x180fe200000008bd */
[----:B------:R-:W-:Y:S01]  /*b030*/  FMNMX R122, R191, R193, !PT ;  /* 0x000000c1bf7a7209 */ /* 0x000fe20007800000 */
[-C--:B------:R-:W-:Y:S01]  /*b040*/  FMUL R191, R141, R252.reuse ;  /* 0x000000fc8dbf7220 */ /* 0x080fe20000400000 */
[----:B------:R-:W-:-:S04]  /*b050*/  FFMA R123, R123, R252, -R189 ;  /* 0x000000fc7b7b7223 */ /* 0x000fc800000008bd */
[----:B------:R-:W-:Y:S01]  /*b060*/  FMNMX R122, R191, R122, !PT ;  /* 0x0000007abf7a7209 */ /* 0x000fe20007800000 */
[----:B------:R-:W-:Y:S01]  /*b070*/  FMUL R191, R123, 1.4426950216293334961 ;  /* 0x3fb8aa3b7bbf7820 */ /* 0x000fe20000400000 */
        /* <DEDUP_REMOVED lines=26> */
[-C--:B------:R-:W-:Y:S01]  /*b220*/  FMUL R123, R105, R252.reuse ;  /* 0x000000fc697b7220 */ /* 0x080fe20000400000 */
[-CC-:B------:R-:W-:Y:S01]  /*b230*/  FFMA R126, R126, R252.reuse, -R189.reuse ;  /* 0x000000fc7e7e7223 */ /* 0x180fe200000008bd */
[----:B------:R-:W-:-:S03]  /*b240*/  FFMA R127, R127, R252, -R189 ;  /* 0x000000fc7f7f7223 */ /* 0x000fc600000008bd */
[----:B------:R-:W-:Y:S01]  /*b250*/  FMNMX R122, R123, R122, !PT ;  /* 0x0000007a7b7a7209 */ /* 0x000fe20007800000 */
[----:B------:R-:W-:Y:S01]  /*b260*/  FMUL R123, R108, R252 ;  /* 0x000000fc6c7b7220 */ /* 0x000fe20000400000 */
[----:B------:R-:W-:Y:S01]  /*b270*/  FMUL R126, R126, 1.4426950216293334961 ;  /* 0x3fb8aa3b7e7e7820 */ /* 0x000fe20000400000 */
[----:B------:R-:W-:-:S03]  /*b280*/  FMUL R127, R127, 1.4426950216293334961 ;  /* 0x3fb8aa3b7f7f7820 */ /* 0x000fc60000400000 */
[----:B------:R-:W-:Y:S01]  /*b290*/  FMNMX R122, R123, R122, !PT ;  /* 0x0000007a7b7a7209 */ /* 0x000fe20007800000 */
[----:B------:R0:W-:Y:S01]  /*b2a0*/  MUFU.EX2 R15, R126 ;  /* 0x0000007e000f7308 */ /* 0x0001e20000000800 */
[-C--:B------:R-:W-:Y:S01]  /*b2b0*/  FMUL R123, R109, R252.reuse ;  /* 0x000000fc6d7b7220 */ /* 0x080fe20000400000 */
[----:B------:R1:W-:Y:S01]  /*b2c0*/  STS.U16 [R5+0x800], R249 ;  /* 0x000800f905007388 */ /* 0x0003e20000000400 */
[----:B0-----:R-:W-:-:S03]  /*b2d0*/  FFMA R126, R90, R252, -R189 ;  /* 0x000000fc5a7e7223 */ /* 0x001fc600000008bd */
[----:B------:R-:W-:Y:S02]  /*b2e0*/  FMNMX R122, R123, R122, !PT ;  /* 0x0000007a7b7a7209 */ /* 0x000fe40007800000 */
[----:B-1----:R0:W-:Y:S01]  /*b2f0*/  MUFU.EX2 R249, R127 ;  /* 0x0000007f00f97308 */ /* 0x0021e20000000800 */
[-C--:B------:R-:W-:Y:S01]  /*b300*/  FMUL R123, R112, R252.reuse ;  /* 0x000000fc707b7220 */ /* 0x080fe20000400000 */
[----:B0-----:R-:W-:Y:S01]  /*b310*/  FMUL R127, R126, 1.4426950216293334961 ;  /* 0x3fb8aa3b7e7f7820 */ /* 0x001fe20000400000 */
[----:B------:R-:W-:-:S03]  /*b320*/  FFMA R126, R91, R252, -R189 ;  /* 0x000000fc5b7e7223 */ /* 0x000fc600000008bd */
[----:B------:R-:W-:Y:S02]  /*b330*/  FMNMX R122, R123, R122, !PT ;  /* 0x0000007a7b7a7209 */ /* 0x000fe40007800000 */
[----:B------:R0:W-:Y:S01]  /*b340*/  MUFU.EX2 R91, R127 ;  /* 0x0000007f005b7308 */ /* 0x0001e20000000800 */
[-C--:B------:R-:W-:Y:S01]  /*b350*/  FMUL R123, R113, R252.reuse ;  /* 0x000000fc717b7220 */ /* 0x080fe20000400000 */
[----:B0-----:R-:W-:Y:S01]  /*b360*/  FMUL R127, R126, 1.4426950216293334961 ;  /* 0x3fb8aa3b7e7f7820 */ /* 0x001fe20000400000 */
[----:B------:R-:W-:-:S05]  /*b370*/  FFMA R126, R94, R252, -R189 ;  /* 0x000000fc5e7e7223 */ /* 0x000fca00000008bd */
[----:B------:R0:W-:Y:S01]  /*b380*/  MUFU.EX2 R94, R127 ;  /* 0x0000007f005e7308 */ /* 0x0001e20000000800 */
[----:B------:R-:W-:Y:S01]  /*b390*/  FMNMX R122, R123, R122, !PT ;  /* 0x0000007a7b7a7209 */ /* 0x000fe20007800000 */
[-C--:B------:R-:W-:Y:S01]  /*b3a0*/  FMUL R123, R116, R252.reuse ;  /* 0x000000fc747b7220 */ /* 0x080fe20000400000 */
[----:B0-----:R-:W-:Y:S01]  /*b3b0*/  FMUL R127, R126, 1.4426950216293334961 ;  /* 0x3fb8aa3b7e7f7820 */ /* 0x001fe20000400000 */
[----:B------:R-:W-:-:S04]  /*b3c0*/  FFMA R126, R95, R252, -R189 ;  /* 0x000000fc5f7e7223 */ /* 0x000fc800000008bd */
[----:B------:R0:W-:Y:S01]  /*b3d0*/  MUFU.EX2 R95, R127 ;  /* 0x0000007f005f7308 */ /* 0x0001e20000000800 */
[----:B------:R-:W-:Y:S01]  /*b3e0*/  FMNMX R122, R123, R122, !PT ;  /* 0x0000007a7b7a7209 */ /* 0x000fe20007800000 */
[-C--:B------:R-:W-:Y:S01]  /*b3f0*/  FMUL R123, R117, R252.reuse ;  /* 0x000000fc757b7220 */ /* 0x080fe20000400000 */
[----:B0-----:R-:W-:Y:S01]  /*b400*/  FMUL R127, R126, 1.4426950216293334961 ;  /* 0x3fb8aa3b7e7f7820 */ /* 0x001fe20000400000 */
[----:B------:R-:W-:-:S04]  /*b410*/  FFMA R126, R98, R252, -R189 ;  /* 0x000000fc627e7223 */ /* 0x000fc800000008bd */
[----:B------:R0:W-:Y:S01]  /*b420*/  MUFU.EX2 R98, R127 ;  /* 0x0000007f00627308 */ /* 0x0001e20000000800 */
[----:B------:R-:W-:Y:S01]  /*b430*/  FMNMX R122, R123, R122, !PT ;  /* 0x0000007a7b7a7209 */ /* 0x000fe20007800000 */
[-CC-:B------:R-:W-:Y:S01]  /*b440*/  FFMA R123, R102, R252.reuse, -R189.reuse ;  /* 0x000000fc667b7223 */ /* 0x180fe200000008bd */
[----:B0-----:R-:W-:Y:S01]  /*b450*/  FMUL R127, R126, 1.4426950216293334961 ;  /* 0x3fb8aa3b7e7f7820 */ /* 0x001fe20000400000 */
[----:B------:R-:W-:-:S04]  /*b460*/  FFMA R126, R99, R252, -R189 ;  /* 0x000000fc637e7223 */ /* 0x000fc800000008bd */
[----:B------:R-:W-:-:S04]  /*b470*/  FMUL R126, R126, 1.4426950216293334961 ;  /* 0x3fb8aa3b7e7e7820 */ /* 0x000fc80000400000 */
[----:B------:R0:W-:Y:S02]  /*b480*/  MUFU.EX2 R102, R126 ;  /* 0x0000007e00667308 */ /* 0x0001e40000000800 */
[----:B0-----:R-:W-:Y:S02]  /*b490*/  FMUL R126, R123, 1.4426950216293334961 ;  /* 0x3fb8aa3b7b7e7820 */ /* 0x001fe40000400000 */
[----:B------:R-:W0:Y:S04]  /*b4a0*/  SHFL.BFLY PT, R123, R122, 0x2, 0x1f ;  /* 0x0c401f007a7b7f89 */ /* 0x000e2800000e0000 */
[----:B------:R1:W-:Y:S02]  /*b4b0*/  MUFU.EX2 R99, R127 ;  /* 0x0000007f00637308 */ /* 0x0003e40000000800 */
[----:B-1----:R-:W-:-:S06]  /*b4c0*/  FFMA R127, R103, R252, -R189 ;  /* 0x000000fc677f7223 */ /* 0x002fcc00000008bd */
[----:B------:R1:W-:Y:S01]  /*b4d0*/  MUFU.EX2 R103, R126 ;  /* 0x0000007e00677308 */ /* 0x0003e20000000800 */
[----:B------:R-:W-:Y:S01]  /*b4e0*/  FMUL R127, R127, 1.4426950216293334961 ;  /* 0x3fb8aa3b7f7f7820 */ /* 0x000fe20000400000 */
[----:B-1----:R-:W-:-:S06]  /*b4f0*/  FFMA R126, R106, R252, -R189 ;  /* 0x000000fc6a7e7223 */ /* 0x002fcc00000008bd */
[----:B------:R1:W-:Y:S01]  /*b500*/  MUFU.EX2 R106, R127 ;  /* 0x0000007f006a7308 */ /* 0x0003e20000000800 */
[----:B------:R-:W-:Y:S01]  /*b510*/  FMUL R126, R126, 1.4426950216293334961 ;  /* 0x3fb8aa3b7e7e7820 */ /* 0x000fe20000400000 */
[----:B0-----:R-:W-:Y:S01]  /*b520*/  FMNMX R123, R122, R123, !PT ;  /* 0x0000007b7a7b7209 */ /* 0x001fe20007800000 */
[----:B-1----:R-:W-:-:S05]  /*b530*/  FFMA R127, R107, R252, -R189 ;  /* 0x000000fc6b7f7223 */ /* 0x002fca00000008bd */
[----:B------:R0:W-:Y:S01]  /*b540*/  MUFU.EX2 R107, R126 ;  /* 0x0000007e006b7308 */ /* 0x0001e20000000800 */
[-CC-:B------:R-:W-:Y:S01]  /*b550*/  FFMA R122, R111, R252.reuse, -R189.reuse ;  /* 0x000000fc6f7a7223 */ /* 0x180fe200000008bd */
[----:B0-----:R-:W-:-:S04]  /*b560*/  FFMA R126, R110, R252, -R189 ;  /* 0x000000fc6e7e7223 */ /* 0x001fc800000008bd */
[----:B------:R-:W-:-:S04]  /*b570*/  FMUL R126, R126, 1.4426950216293334961 ;  /* 0x3fb8aa3b7e7e7820 */ /* 0x000fc80000400000 */
[----:B------:R0:W-:Y:S02]  /*b580*/  MUFU.EX2 R111, R126 ;  /* 0x0000007e006f7308 */ /* 0x0001e40000000800 */
[----:B0-----:R-:W-:Y:S02]  /*b590*/  FMUL R126, R122, 1.4426950216293334961 ;  /* 0x3fb8aa3b7a7e7820 */ /* 0x001fe40000400000 */
[----:B------:R-:W0:Y:S04]  /*b5a0*/  SHFL.BFLY PT, R122, R123, 0x1, 0x1f ;  /* 0x0c201f007b7a7f89 */ /* 0x000e2800000e0000 */
[----:B------:R1:W-:Y:S04]  /*b5b0*/  STS.U16 [R5], R14 ;  /* 0x0000000e05007388 */ /* 0x0003e80000000400 */
[----:B-1----:R-:W2:Y:S01]  /*b5c0*/  LDL.LU R14, [R1+0x2c] ;  /* 0x00002c00010e7983 */ /* 0x002ea20000300800 */
[----:B0-----:R-:W-:Y:S01]  /*b5d0*/  FMNMX R122, R123, R122, !PT ;  /* 0x0000007a7b7a7209 */ /* 0x001fe20007800000 */
[----:B------:R-:W-:-:S02]  /*b5e0*/  FADD R123, -R189, R4 ;  /* 0x00000004bd7b7221 */ /* 0x000fc40000000100 */
[----:B------:R-:W3:Y:S01]  /*b5f0*/  LDL.LU R4, [R1+0x550] ;  /* 0x0005500001047983 */ /* 0x000ee20000300800 */
[----:B------:R-:W-:Y:S01]  /*b600*/  FMUL R127, R127, 1.4426950216293334961 ;  /* 0x3fb8aa3b7f7f7820 */ /* 0x000fe20000400000 */
[----:B------:R-:W-:-:S03]  /*b610*/  FFMA R119, R119, R252, -R189 ;  /* 0x000000fc77777223 */ /* 0x000fc600000008bd */
[----:B------:R0:W-:Y:S01]  /*b620*/  MUFU.EX2 R110, R127 ;  /* 0x0000007f006e7308 */ /* 0x0001e20000000800 */
[----:B------:R-:W-:Y:S01]  /*b630*/  FMUL R119, R119, 1.4426950216293334961 ;  /* 0x3fb8aa3b77777820 */ /* 0x000fe20000400000 */
[----:B------:R1:W-:Y:S01]  /*b640*/  STS.U16 [R5+0x3c00], R160 ;  /* 0x003c00a005007388 */ /* 0x0003e20000000400 */
[----:B0-----:R-:W-:-:S05]  /*b650*/  FFMA R127, R114, R252, -R189 ;  /* 0x000000fc727f7223 */ /* 0x001fca00000008bd */
[----:B-1----:R-:W-:Y:S01]  /*b660*/  MUFU.EX2 R160, R119 ;  /* 0x0000007700a07308 */ /* 0x002fe20000000800 */
[----:B------:R-:W-:Y:S01]  /*b670*/  FMUL R127, R127, 1.4426950216293334961 ;  /* 0x3fb8aa3b7f7f7820 */ /* 0x000fe20000400000 */
[----:B------:R0:W-:Y:S01]  /*b680*/  STS.U16 [R5+0x7000], R228 ;  /* 0x007000e405007388 */ /* 0x0001e20000000400 */
[-CC-:B------:R-:W-:Y:S01]  /*b690*/  FFMA R130, R130, R252.reuse, -R189.reuse ;  /* 0x000000fc82827223 */ /* 0x180fe200000008bd */
[-CC-:B------:R-:W-:Y:S02]  /*b6a0*/  FFMA R131, R131, R252.reuse, -R189.reuse ;  /* 0x000000fc83837223 */ /* 0x180fe400000008bd */
[----:B------:R1:W-:Y:S02]  /*b6b0*/  STS.U16 [R5+0x7400], R236 ;  /* 0x007400ec05007388 */ /* 0x0003e40000000400 */
[----:B------:R4:W-:Y:S01]  /*b6c0*/  MUFU.EX2 R114, R126 ;  /* 0x0000007e00727308 */ /* 0x0009e20000000800 */
[-CC-:B------:R-:W-:Y:S01]  /*b6d0*/  FFMA R134, R134, R252.reuse, -R189.reuse ;  /* 0x000000fc86867223 */ /* 0x180fe200000008bd */
[----:B------:R1:W-:Y:S01]  /*b6e0*/  STS.U16 [R5+0x7800], R244 ;  /* 0x007800f405007388 */ /* 0x0003e20000000400 */
[-CC-:B------:R-:W-:Y:S01]  /*b6f0*/  FFMA R135, R135, R252.reuse, -R189.reuse ;  /* 0x000000fc87877223 */ /* 0x180fe200000008bd */
[----:B------:R-:W-:-:S02]  /*b700*/  FFMA R138, R138, R252, -R189 ;  /* 0x000000fc8a8a7223 */ /* 0x000fc400000008bd */
[----:B0-----:R-:W3:Y:S01]  /*b710*/  LDL.LU R228, [R1+0x8] ;  /* 0x0000080001e47983 */ /* 0x001ee20000300800 */
[-CC-:B------:R-:W-:Y:S01]  /*b720*/  FFMA R139, R139, R252.reuse, -R189.reuse ;  /* 0x000000fc8b8b7223 */ /* 0x180fe200000008bd */
[-CC-:B----4-:R-:W-:Y:S02]  /*b730*/  FFMA R126, R115, R252.reuse, -R189.reuse ;  /* 0x000000fc737e7223 */ /* 0x190fe400000008bd */
[----:B-1----:R-:W4:Y:S01]  /*b740*/  LDL.LU R236, [R1] ;  /* 0x0000000001ec7983 */ /* 0x002f220000300800 */
[----:B------:R0:W-:Y:S01]  /*b750*/  MUFU.EX2 R115, R127 ;  /* 0x0000007f00737308 */ /* 0x0001e20000000800 */
[-CC-:B------:R-:W-:Y:S01]  /*b760*/  FFMA R142, R142, R252.reuse, -R189.reuse ;  /* 0x000000fc8e8e7223 */ /* 0x180fe200000008bd */
[-CC-:B------:R-:W-:Y:S01]  /*b770*/  FFMA R143, R143, R252.reuse, -R189.reuse ;  /* 0x000000fc8f8f7223 */ /* 0x180fe200000008bd */
[-CC-:B------:R-:W-:Y:S01]  /*b780*/  FFMA R146, R146, R252.reuse, -R189.reuse ;  /* 0x000000fc92927223 */ /* 0x180fe200000008bd */
[-CC-:B------:R-:W-:Y:S01]  /*b790*/  FFMA R147, R147, R252.reuse, -R189.reuse ;  /* 0x000000fc93937223 */ /* 0x180fe200000008bd */
[-CC-:B------:R-:W-:Y:S01]  /*b7a0*/  FFMA R150, R150, R252.reuse, -R189.reuse ;  /* 0x000000fc96967223 */ /* 0x180fe200000008bd */
[-CC-:B------:R-:W-:Y:S01]  /*b7b0*/  FFMA R151, R151, R252.reuse, -R189.reuse ;  /* 0x000000fc97977223 */ /* 0x180fe200000008bd */
[----:B------:R-:W4:Y:S01]  /*b7c0*/  LDL.LU R244, [R1+0x4] ;  /* 0x0000040001f47983 */ /* 0x000f220000300800 */
[----:B0-----:R-:W-:-:S03]  /*b7d0*/  FFMA R127, R118, R252, -R189 ;  /* 0x000000fc767f7223 */ /* 0x001fc600000008bd */
[----:B------:R0:W-:Y:S04]  /*b7e0*/  STS.U16 [R5+0x7c00], R251 ;  /* 0x007c00fb05007388 */ /* 0x0001e80000000400 */
        /* <DEDUP_REMOVED lines=23> */
[----:B--2---:R-:W-:-:S05]  /*b960*/  FMNMX R119, R122, R14, !PT ;  /* 0x0000000e7a777209 */ /* 0x004fca0007800000 */
[-CC-:B------:R-:W-:Y:S01]  /*b970*/  FFMA R120, R120, R252.reuse, -R119.reuse ;  /* 0x000000fc78787223 */ /* 0x180fe20000000877 */
        /* <DEDUP_REMOVED lines=12> */
[----:B------:R-:W-:-:S02]  /*ba40*/  FFMA R145, R145, R252, -R119 ;  /* 0x000000fc91917223 */ /* 0x000fc40000000877 */
[----:B------:R-:W2:Y:S04]  /*ba50*/  LDL.LU R252, [R1+0x10] ;  /* 0x0000100001fc7983 */ /* 0x000ea80000300800 */
[----:B0-----:R-:W2:Y:S04]  /*ba60*/  LDL.LU R251, [R1+0xc] ;  /* 0x00000c0001fb7983 */ /* 0x001ea80000300800 */
[----:B---3--:R0:W-:Y:S04]  /*ba70*/  STS.U16 [R4+0x1500], R9 ;  /* 0x0015000904007388 */ /* 0x0081e80000000400 */
[----:B------:R1:W-:Y:S04]  /*ba80*/  STS.U16 [R4+0x1900], R3 ;  /* 0x0019000304007388 */ /* 0x0003e80000000400 */
[----:B0-----:R-:W3:Y:S04]  /*ba90*/  LDL.LU R9, [R1+0x54c] ;  /* 0x00054c0001097983 */ /* 0x001ee80000300800 */
[----:B-1----:R-:W3:Y:S04]  /*baa0*/  LDL.LU R3, [R1+0x548] ;  /* 0x0005480001037983 */ /* 0x002ee80000300800 */
[----:B------:R-:W-:Y:S04]  /*bab0*/  STS.U16 [R4+0x1d00], R237 ;  /* 0x001d00ed04007388 */ /* 0x000fe80000000400 */
[----:B----4-:R-:W-:Y:S04]  /*bac0*/  STS.U16 [R4+0xd00], R244 ;  /* 0x000d00f404007388 */ /* 0x010fe80000000400 */
        /* <DEDUP_REMOVED lines=26> */
[----:B--2---:R0:W-:Y:S04]  /*bc70*/  STS.U16 [R4+0x500], R251 ;  /* 0x000500fb04007388 */ /* 0x0041e80000000400 */
[----:B0-----:R-:W2:Y:S04]  /*bc80*/  LDL.LU R251, [R1+0x18] ;  /* 0x0000180001fb7983 */ /* 0x001ea80000300800 */
[----:B------:R-:W4:Y:S04]  /*bc90*/  LDL.LU R244, [R1+0x14] ;  /* 0x0000140001f47983 */ /* 0x000f280000300800 */
[----:B------:R0:W-:Y:S04]  /*bca0*/  STS.U16 [R4+0x100], R252 ;  /* 0x000100fc04007388 */ /* 0x0001e80000000400 */
[----:B------:R-:W2:Y:S04]  /*bcb0*/  LDL.LU R237, [R1+0x1c] ;  /* 0x00001c0001ed7983 */ /* 0x000ea80000300800 */
[----:B------:R-:W2:Y:S01]  /*bcc0*/  LDL.LU R233, [R1+0x20] ;  /* 0x0000200001e97983 */ /* 0x000ea20000300800 */
[----:B0-----:R-:W0:Y:S03]  /*bcd0*/  LDC R252, c[0x0][0x238] ;  /* 0x00008e00fffc7b82 */ /* 0x001e260000000800 */
[----:B---3--:R1:W-:Y:S04]  /*bce0*/  STS.U16 [R3+0x1200], R8 ;  /* 0x0012000803007388 */ /* 0x0083e80000000400 */
[----:B------:R3:W-:Y:S04]  /*bcf0*/  STS.U16 [R3+0x1600], R7 ;  /* 0x0016000703007388 */ /* 0x0007e80000000400 */
[----:B------:R3:W-:Y:S04]  /*bd00*/  STS.U16 [R3+0x1a00], R6 ;  /* 0x001a000603007388 */ /* 0x0007e80000000400 */
[----:B-1----:R-:W2:Y:S04]  /*bd10*/  LDL.LU R8, [R1+0x544] ;  /* 0x0005440001087983 */ /* 0x002ea80000300800 */
[----:B---3--:R-:W3:Y:S04]  /*bd20*/  LDL.LU R7, [R1+0x540] ;  /* 0x0005400001077983 */ /* 0x008ee80000300800 */
[----:B------:R-:W3:Y:S04]  /*bd30*/  LDL.LU R6, [R1+0x53c] ;  /* 0x00053c0001067983 */ /* 0x000ee80000300800 */
[----:B------:R1:W-:Y:S04]  /*bd40*/  STS.U16 [R3+0x1e00], R2 ;  /* 0x001e000203007388 */ /* 0x0003e80000000400 */
[----:B-1----:R-:W3:Y:S01]  /*bd50*/  LDL.LU R2, [R1+0x538] ;  /* 0x0005380001027983 */ /* 0x002ee20000300800 */
[----:B------:R-:W1:Y:S03]  /*bd60*/  S2R R155, SR_CgaCtaId ;  /* 0x00000000009b7919 */ /* 0x000e660000008800 */
        /* <DEDUP_REMOVED lines=24> */
[-CC-:B0-----:R-:W-:Y:S01]  /*bef0*/  FFMA R92, R92, R252.reuse, -R119.reuse ;  /* 0x000000fc5c5c7223 */ /* 0x181fe20000000877 */
[-CC-:B------:R-:W-:Y:S01]  /*bf00*/  FFMA R96, R96, R252.reuse, -R119.reuse ;  /* 0x000000fc60607223 */ /* 0x180fe20000000877 */
[-CC-:B------:R-:W-:Y:S01]  /*bf10*/  FFMA R100, R100, R252.reuse, -R119.reuse ;  /* 0x000000fc64647223 */ /* 0x180fe20000000877 */
[-CC-:B------:R-:W-:Y:S01]  /*bf20*/  FFMA R104, R104, R252.reuse, -R119.reuse ;  /* 0x000000fc68687223 */ /* 0x180fe20000000877 */
[----:B------:R-:W-:Y:S01]  /*bf30*/  FMUL R23, R92, 1.4426950216293334961 ;  /* 0x3fb8aa3b5c177820 */ /* 0x000fe20000400000 */
[-CC-:B------:R-:W-:Y:S01]  /*bf40*/  FFMA R108, R108, R252.reuse, -R119.reuse ;  /* 0x000000fc6c6c7223 */ /* 0x180fe20000000877 */
[----:B------:R-:W-:Y:S01]  /*bf50*/  FMUL R92, R96, 1.4426950216293334961 ;  /* 0x3fb8aa3b605c7820 */ /* 0x000fe20000400000 */
[-CC-:B------:R-:W-:Y:S01]  /*bf60*/  FFMA R112, R112, R252.reuse, -R119.reuse ;  /* 0x000000fc70707223 */ /* 0x180fe20000000877 */
[-CC-:B------:R-:W-:Y:S01]  /*bf70*/  FFMA R89, R89, R252.reuse, -R119.reuse ;  /* 0x000000fc59597223 */ /* 0x180fe20000000877 */
[----:B------:R-:W-:Y:S01]  /*bf80*/  FMUL R96, R100, 1.4426950216293334961 ;  /* 0x3fb8aa3b64607820 */ /* 0x000fe20000400000 */
[-CC-:B------:R-:W-:Y:S01]  /*bf90*/  FFMA R116, R116, R252.reuse, -R119.reuse ;  /* 0x000000fc74747223 */ /* 0x180fe20000000877 */
[-CC-:B------:R-:W-:Y:S01]  /*bfa0*/  FFMA R93, R93, R252.reuse, -R119.reuse ;  /* 0x000000fc5d5d7223 */ /* 0x180fe20000000877 */
[----:B------:R-:W-:Y:S01]  /*bfb0*/  FMUL R100, R104, 1.4426950216293334961 ;  /* 0x3fb8aa3b68647820 */ /* 0x000fe20000400000 */
[-CC-:B------:R-:W-:Y:S01]  /*bfc0*/  FFMA R97, R97, R252.reuse, -R119.reuse ;  /* 0x000000fc61617223 */ /* 0x180fe20000000877 */
[----:B------:R-:W-:Y:S01]  /*bfd0*/  FMUL R104, R108, 1.4426950216293334961 ;  /* 0x3fb8aa3b6c687820 */ /* 0x000fe20000400000 */
[-CC-:B------:R-:W-:Y:S01]  /*bfe0*/  FFMA R101, R101, R252.reuse, -R119.reuse ;  /* 0x000000fc65657223 */ /* 0x180fe20000000877 */
[----:B------:R-:W-:Y:S01]  /*bff0*/  FMUL R108, R112, 1.4426950216293334961 ;  /* 0x3fb8aa3b706c7820 */ /* 0x000fe20000400000 */
[----:B------:R-:W-:Y:S01]  /*c000*/  FMUL R120, R120, 1.4426950216293334961 ;  /* 0x3fb8aa3b78787820 */ /* 0x000fe20000400000 */
[----:B------:R-:W-:Y:S01]  /*c010*/  FMUL R21, R89, 1.4426950216293334961 ;  /* 0x3fb8aa3b59157820 */ /* 0x000fe20000400000 */
[-CC-:B------:R-:W-:Y:S01]  /*c020*/  FFMA R105, R105, R252.reuse, -R119.reuse ;  /* 0x000000fc69697223 */ /* 0x180fe20000000877 */
[----:B------:R-:W-:Y:S01]  /*c030*/  FMUL R112, R116, 1.4426950216293334961 ;  /* 0x3fb8aa3b74707820 */ /* 0x000fe20000400000 */
[----:B------:R-:W-:Y:S01]  /*c040*/  FMUL R89, R93, 1.4426950216293334961 ;  /* 0x3fb8aa3b5d597820 */ /* 0x000fe20000400000 */
[-CC-:B------:R-:W-:Y:S01]  /*c050*/  FFMA R109, R109, R252.reuse, -R119.reuse ;  /* 0x000000fc6d6d7223 */ /* 0x180fe20000000877 */
[----:B------:R-:W-:Y:S01]  /*c060*/  FADD R116, -R119, R14 ;  /* 0x0000000e77747221 */ /* 0x000fe20000000100 */
[----:B------:R-:W-:Y:S01]  /*c070*/  FMUL R93, R97, 1.4426950216293334961 ;  /* 0x3fb8aa3b615d7820 */ /* 0x000fe20000400000 */
[-CC-:B------:R-:W-:Y:S01]  /*c080*/  FFMA R113, R113, R252.reuse, -R119.reuse ;  /* 0x000000fc71717223 */ /* 0x180fe20000000877 */
[----:B------:R-:W-:Y:S01]  /*c090*/  FMUL R97, R101, 1.4426950216293334961 ;  /* 0x3fb8aa3b65617820 */ /* 0x000fe20000400000 */
[-CC-:B------:R-:W-:Y:S01]  /*c0a0*/  FFMA R117, R117, R252.reuse, -R119.reuse ;  /* 0x000000fc75757223 */ /* 0x180fe20000000877 */
[----:B------:R0:W-:Y:S01]  /*c0b0*/  MUFU.EX2 R163, R120 ;  /* 0x0000007800a37308 */ /* 0x0001e20000000800 */
[----:B------:R-:W-:Y:S01]  /*c0c0*/  FMUL R101, R105, 1.4426950216293334961 ;  /* 0x3fb8aa3b69657820 */ /* 0x000fe20000400000 */
[-CC-:B------:R-:W-:Y:S01]  /*c0d0*/  FFMA R148, R148, R252.reuse, -R119.reuse ;  /* 0x000000fc94947223 */ /* 0x180fe20000000877 */
[-CC-:B------:R-:W-:Y:S01]  /*c0e0*/  FFMA R149, R149, R252.reuse, -R119.reuse ;  /* 0x000000fc95957223 */ /* 0x180fe20000000877 */
[----:B------:R-:W-:Y:S01]  /*c0f0*/  FMUL R105, R109, 1.4426950216293334961 ;  /* 0x3fb8aa3b6d697820 */ /* 0x000fe20000400000 */
[----:B------:R-:W-:Y:S01]  /*c100*/  FMUL R116, R116, 1.4426950216293334961 ;  /* 0x3fb8aa3b74747820 */ /* 0x000fe20000400000 */
[----:B------:R-:W-:Y:S01]  /*c110*/  FMUL R109, R113, 1.4426950216293334961 ;  /* 0x3fb8aa3b716d7820 */ /* 0x000fe20000400000 */
[----:B------:R-:W-:Y:S01]  /*c120*/  FMUL R211, R211, 1.4426950216293334961 ;  /* 0x3fb8aa3bd3d37820 */ /* 0x000fe20000400000 */
[----:B------:R-:W-:Y:S01]  /*c130*/  FMUL R123, R123, 1.4426950216293334961 ;  /* 0x3fb8aa3b7b7b7820 */ /* 0x000fe20000400000 */
[----:B0-----:R-:W-:Y:S01]  /*c140*/  FFMA R120, R88, R252, -R119 ;  /* 0x000000fc58787223 */ /* 0x001fe20000000877 */
[----:B------:R-:W-:Y:S01]  /*c150*/  FMUL R17, R121, 1.4426950216293334961 ;  /* 0x3fb8aa3b79117820 */ /* 0x000fe20000400000 */
        /* <DEDUP_REMOVED lines=30> */
[----:B------:R-:W0:Y:S01]  /*c340*/  MUFU.EX2 R161, R123 ;  /* 0x0000007b00a17308 */ /* 0x000e220000000800 */
[----:B------:R-:W-:Y:S01]  /*c350*/  UMOV UR7, 0x40000040 ;  /* 0x4000004000077882 */ /* 0x000fe20000000000 */
[----:B-1----:R-:W1:Y:S06]  /*c360*/  LDC R156, c[0x0][0x280] ;  /* 0x0000a000ff9c7b82 */ /* 0x002e6c0000000800 */
[----:B------:R-:W1:Y:S08]  /*c370*/  MUFU.EX2 R116, R116 ;  /* 0x0000007400747308 */ /* 0x000e700000000800 */
[----:B------:R-:W-:Y:S08]  /*c380*/  MUFU.EX2 R153, R211 ;  /* 0x000000d300997308 */ /* 0x000ff00000000800 */
[----:B------:R-:W1:Y:S08]  /*c390*/  MUFU.EX2 R152, R191 ;  /* 0x000000bf00987308 */ /* 0x000e700000000800 */
[----:B------:R-:W-:Y:S01]  /*c3a0*/  MUFU.EX2 R247, R130 ;  /* 0x0000008200f77308 */ /* 0x000fe20000000800 */
[----:B----4-:R4:W-:Y:S02]  /*c3b0*/  STS.U16 [R3+0xe00], R244 ;  /* 0x000e00f403007388 */ /* 0x0109e40000000400 */
[----:B----4-:R-:W4:Y:S02]  /*c3c0*/  S2R R244, SR_TID.X ;  /* 0x0000000000f47919 */ /* 0x010f240000002100 */
[----:B--2---:R-:W-:Y:S04]  /*c3d0*/  STS.U16 [R3+0x200], R233 ;  /* 0x000200e903007388 */ /* 0x004fe80000000400 */
[----:B------:R-:W-:Y:S04]  /*c3e0*/  STS.U16 [R3+0x600], R237 ;  /* 0x000600ed03007388 */ /* 0x000fe80000000400 */
[----:B------:R-:W-:Y:S04]  /*c3f0*/  STS.U16 [R3+0xa00], R251 ;  /* 0x000a00fb03007388 */ /* 0x000fe80000000400 */
[----:B---3--:R2:W-:Y:S04]  /*c400*/  STS.U16 [R2+0x300], R6 ;  /* 0x0003000602007388 */ /* 0x0085e80000000400 */
[----:B------:R3:W-:Y:S04]  /*c410*/  STS.U16 [R2+0x700], R7 ;  /* 0x0007000702007388 */ /* 0x0007e80000000400 */
[----:B------:R3:W-:Y:S04]  /*c420*/  STS.U16 [R2+0xb00], R8 ;  /* 0x000b000802007388 */ /* 0x0007e80000000400 */
[----:B------:R3:W-:Y:S04]  /*c430*/  STS.U16 [R2+0xf00], R9 ;  /* 0x000f000902007388 */ /* 0x0007e80000000400 */
[----:B------:R3:W-:Y:S04]  /*c440*/  STS.U16 [R2+0x1300], R10 ;  /* 0x0013000a02007388 */ /* 0x0007e80000000400 */
[----:B------:R3:W-:Y:S04]  /*c450*/  STS.U16 [R2+0x1700], R11 ;  /* 0x0017000b02007388 */ /* 0x0007e80000000400 */
[----:B------:R3:W-:Y:S04]  /*c460*/  STS.U16 [R2+0x1b00], R12 ;  /* 0x001b000c02007388 */ /* 0x0007e80000000400 */
        /* <DEDUP_REMOVED lines=26> */
[----:B0-----:R-:W0:Y:S01]  /*c610*/  FENCE.VIEW.ASYNC.S ;  /* 0x00000000000073c6 */ /* 0x001e220000000000 */
[----:B----4-:R-:W-:Y:S01]  /*c620*/  SHF.R.U32.HI R154, RZ, 0x5, R244 ;  /* 0x00000005ff9a7819 */ /* 0x010fe200000116f4 */
[----:B------:R-:W-:Y:S08]  /*c630*/  MUFU.EX2 R245, R131 ;  /* 0x0000008300f57308 */ /* 0x000ff00000000800 */
[----:B------:R-:W-:Y:S01]  /*c640*/  MUFU.EX2 R243, R134 ;  /* 0x0000008600f37308 */ /* 0x000fe20000000800 */
[----:B------:R-:W-:Y:S01]  /*c650*/  IMAD.SHL.U32 R117, R154, 0x100, RZ ;  /* 0x000001009a757824 */ /* 0x000fe200078e00ff */
[----:B------:R-:W-:-:S06]  /*c660*/  MOV R154, 0x400 ;  /* 0x00000400009a7802 */ /* 0x000fcc0000000f00 */
[----:B------:R-:W-:Y:S01]  /*c670*/  MUFU.EX2 R241, R135 ;  /* 0x0000008700f17308 */ /* 0x000fe20000000800 */
[----:B------:R-:W-:-:S07]  /*c680*/  LOP3.LUT R117, R117, 0x400, RZ, 0xc0, !PT ;  /* 0x0000040075757812 */ /* 0x000fce00078ec0ff */
[----:B------:R-:W-:Y:S01]  /*c690*/  MUFU.EX2 R239, R138 ;  /* 0x0000008a00ef7308 */ /* 0x000fe20000000800 */
[----:B------:R-:W-:-:S07]  /*c6a0*/  LEA R154, R155, R154, 0x18 ;  /* 0x0000009a9b9a7211 */ /* 0x000fce00078ec0ff */
[----:B------:R-:W-:Y:S01]  /*c6b0*/  MUFU.EX2 R235, R139 ;  /* 0x0000008b00eb7308 */ /* 0x000fe20000000800 */
[----:B------:R-:W-:-:S07]  /*c6c0*/  LEA.HI R117, R154, R117, RZ, 0x1c ;  /* 0x000000759a757211 */ /* 0x000fce00078fe0ff */
[----:B------:R-:W-:Y:S08]  /*c6d0*/  MUFU.EX2 R227, R142 ;  /* 0x0000008e00e37308 */ /* 0x000ff00000000800 */
[----:B------:R-:W-:Y:S08]  /*c6e0*/  MUFU.EX2 R219, R143 ;  /* 0x0000008f00db7308 */ /* 0x000ff00000000800 */
[----:B------:R-:W-:Y:S08]  /*c6f0*/  MUFU.EX2 R211, R146 ;  /* 0x0000009200d37308 */ /* 0x000ff00000000800 */
[----:B------:R-:W-:Y:S08]  /*c700*/  MUFU.EX2 R193, R147 ;  /* 0x0000009300c17308 */ /* 0x000ff00000000800 */
[----:B------:R-:W-:Y:S08]  /*c710*/  MUFU.EX2 R191, R150 ;  /* 0x0000009600bf7308 */ /* 0x000ff00000000800 */
[----:B------:R-:W-:Y:S08]  /*c720*/  MUFU.EX2 R90, R151 ;  /* 0x00000097005a7308 */ /* 0x000ff00000000800 */
[----:B------:R-:W-:Y:S08]  /*c730*/  MUFU.EX2 R118, R126 ;  /* 0x0000007e00767308 */ /* 0x000ff00000000800 */
[----:B------:R-:W-:Y:S08]  /*c740*/  MUFU.EX2 R158, R127 ;  /* 0x0000007f009e7308 */ /* 0x000ff00000000800 */
[----:B------:R-:W4:Y:S08]  /*c750*/  MUFU.EX2 R17, R17 ;  /* 0x0000001100117308 */ /* 0x000f300000000800 */
[----:B------:R-:W-:Y:S08]  /*c760*/  MUFU.EX2 R16, R16 ;  /* 0x0000001000107308 */ /* 0x000ff00000000800 */
[----:B------:R-:W3:Y:S08]  /*c770*/  MUFU.EX2 R18, R18 ;  /* 0x0000001200127308 */ /* 0x000ef00000000800 */
[----:B------:R-:W-:Y:S08]  /*c780*/  MUFU.EX2 R19, R19 ;  /* 0x0000001300137308 */ /* 0x000ff00000000800 */
[----:B------:R-:W0:Y:S08]  /*c790*/  MUFU.EX2 R20, R20 ;  /* 0x0000001400147308 */ /* 0x000e300000000800 */
        /* <DEDUP_REMOVED lines=10> */
[----:B------:R4:W-:Y:S08]  /*c840*/  MUFU.EX2 R22, R120 ;  /* 0x0000007800167308 */ /* 0x0009f00000000800 */
        /* <DEDUP_REMOVED lines=14> */
[----:B------:R-:W0:Y:S01]  /*c930*/  MUFU.EX2 R113, R113 ;  /* 0x0000007100717308 */ /* 0x000e220000000800 */
[----:B------:R-:W-:Y:S01]  /*c940*/  LOP3.LUT R117, R117, 0x3fff, RZ, 0xc0, !PT ;  /* 0x00003fff75757812 */ /* 0x000fe200078ec0ff */
[-C--:B------:R-:W-:Y:S01]  /*c950*/  FMUL R26, R26, R161.reuse ;  /* 0x000000a11a1a7220 */ /* 0x080fe20000400000 */
[-C--:B------:R-:W-:Y:S01]  /*c960*/  FMUL R27, R27, R161.reuse ;  /* 0x000000a11b1b7220 */ /* 0x080fe20000400000 */
[-C--:B------:R-:W-:Y:S01]  /*c970*/  FMUL R30, R30, R161.reuse ;  /* 0x000000a11e1e7220 */ /* 0x080fe20000400000 */
[----:B------:R-:W-:Y:S01]  /*c980*/  R2UR UR6, R117 ;  /* 0x00000000750672ca */ /* 0x000fe200000e0000 */
[-C--:B------:R-:W-:Y:S01]  /*c990*/  FMUL R31, R31, R161.reuse ;  /* 0x000000a11f1f7220 */ /* 0x080fe20000400000 */
        /* <DEDUP_REMOVED lines=27> */
[----:B------:R-:W-:Y:S01]  /*cb50*/  FMUL R87, R87, R161 ;  /* 0x000000a157577220 */ /* 0x000fe20000400000 */
[-C--:B-1----:R-:W-:Y:S01]  /*cb60*/  FMUL R24, R24, R116.reuse ;  /* 0x0000007418187220 */ /* 0x082fe20000400000 */
        /* <DEDUP_REMOVED lines=31> */
[----:B------:R-:W-:Y:S01]  /*cd60*/  F2FP.BF16.F32.PACK_AB R121, R152, R153 ;  /* 0x000000999879723e */ /* 0x000fe200000010ff */
[----:B--2---:R2:W5:Y:S01]  /*cd70*/  LDL.LU R6, [R1+0x534] ;  /* 0x0005340001067983 */ /* 0x0045620000300800 */
[----:B------:R-:W-:-:S02]  /*cd80*/  F2FP.BF16.F32.PACK_AB R123, R249, R15 ;  /* 0x0000000ff97b723e */ /* 0x000fc400000010ff */
[----:B----4-:R-:W-:Y:S02]  /*cd90*/  F2FP.BF16.F32.PACK_AB R120, R17, R163 ;  /* 0x000000a31178723e */ /* 0x010fe400000010ff */
[----:B------:R-:W-:Y:S02]  /*cda0*/  F2FP.BF16.F32.PACK_AB R125, R245, R247 ;  /* 0x000000f7f57d723e */ /* 0x000fe400000010ff */
[----:B------:R-:W-:Y:S02]  /*cdb0*/  F2FP.BF16.F32.PACK_AB R129, R235, R239 ;  /* 0x000000efeb81723e */ /* 0x000fe400000010ff */
[----:B------:R-:W-:Y:S01]  /*cdc0*/  F2FP.BF16.F32.PACK_AB R139, R98, R95 ;  /* 0x0000005f628b723e */ /* 0x000fe200000010ff */
[----:B------:R-:W-:Y:S01]  /*cdd0*/  IMAD.MOV.U32 R154, RZ, RZ, RZ ;  /* 0x000000ffff9a7224 */ /* 0x000fe200078e00ff */
[----:B---3--:R-:W-:Y:S01]  /*cde0*/  F2FP.BF16.F32.PACK_AB R122, R18, R16 ;  /* 0x00000010127a723e */ /* 0x008fe200000010ff */
[----:B------:R2:W5:Y:S01]  /*cdf0*/  LDL.LU R7, [R1+0x530] ;  /* 0x0005300001077983 */ /* 0x0005620000300800 */
[----:B0-----:R-:W-:-:S02]  /*ce00*/  F2FP.BF16.F32.PACK_AB R124, R20, R19 ;  /* 0x00000013147c723e */ /* 0x001fc400000010ff */
[----:B------:R-:W-:Y:S01]  /*ce10*/  F2FP.BF16.F32.PACK_AB R126, R195, R165 ;  /* 0x000000a5c37e723e */ /* 0x000fe200000010ff */
[----:B------:R2:W5:Y:S01]  /*ce20*/  LDL.LU R8, [R1+0x52c] ;  /* 0x00052c0001087983 */ /* 0x0005620000300800 */
[----:B------:R-:W-:Y:S02]  /*ce30*/  F2FP.BF16.F32.PACK_AB R127, R241, R243 ;  /* 0x000000f3f17f723e */ /* 0x000fe400000010ff */
[----:B------:R-:W-:Y:S01]  /*ce40*/  F2FP.BF16.F32.PACK_AB R128, R203, R196 ;  /* 0x000000c4cb80723e */ /* 0x000fe200000010ff */
[----:B------:R2:W5:Y:S01]  /*ce50*/  LDL.LU R9, [R1+0x528] ;  /* 0x0005280001097983 */ /* 0x0005620000300800 */
[----:B------:R-:W-:Y:S02]  /*ce60*/  F2FP.BF16.F32.PACK_AB R130, R212, R204 ;  /* 0x000000ccd482723e */ /* 0x000fe400000010ff */
[----:B------:R-:W-:Y:S01]  /*ce70*/  F2FP.BF16.F32.PACK_AB R131, R219, R227 ;  /* 0x000000e3db83723e */ /* 0x000fe200000010ff */
[----:B------:R2:W5:Y:S01]  /*ce80*/  LDL.LU R10, [R1+0x524] ;  /* 0x00052400010a7983 */ /* 0x0005620000300800 */
[----:B------:R-:W-:-:S02]  /*ce90*/  F2FP.BF16.F32.PACK_AB R132, R228, R220 ;  /* 0x000000dce484723e */ /* 0x000fc400000010ff */
        /* <DEDUP_REMOVED lines=10> */
[----:B------:R-:W3:Y:S01]  /*cf40*/  LDL.LU R14, [R1+0x514] ;  /* 0x00051400010e7983 */ /* 0x000ee20000300800 */
[----:B------:R-:W-:Y:S02]  /*cf50*/  F2FP.BF16.F32.PACK_AB R141, R102, R99 ;  /* 0x00000063668d723e */ /* 0x000fe400000010ff */
[----:B------:R-:W-:Y:S02]  /*cf60*/  F2FP.BF16.F32.PACK_AB R142, R97, R96 ;  /* 0x00000060618e723e */ /* 0x000fe400000010ff */
[----:B------:R-:W-:Y:S02]  /*cf70*/  F2FP.BF16.F32.PACK_AB R143, R106, R103 ;  /* 0x000000676a8f723e */ /* 0x000fe400000010ff */
[----:B------:R-:W-:Y:S02]  /*cf80*/  F2FP.BF16.F32.PACK_AB R144, R101, R100 ;  /* 0x000000646590723e */ /* 0x000fe400000010ff */
[----:B------:R-:W-:-:S02]  /*cf90*/  F2FP.BF16.F32.PACK_AB R145, R110, R107 ;  /* 0x0000006b6e91723e */ /* 0x000fc400000010ff */
[----:B------:R-:W-:Y:S02]  /*cfa0*/  F2FP.BF16.F32.PACK_AB R146, R105, R104 ;  /* 0x000000686992723e */ /* 0x000fe400000010ff */
[----:B------:R-:W-:Y:S02]  /*cfb0*/  F2FP.BF16.F32.PACK_AB R147, R114, R111 ;  /* 0x0000006f7293723e */ /* 0x000fe400000010ff */
[----:B------:R-:W-:Y:S02]  /*cfc0*/  F2FP.BF16.F32.PACK_AB R148, R109, R108 ;  /* 0x0000006c6d94723e */ /* 0x000fe400000010ff */
[----:B------:R-:W-:Y:S02]  /*cfd0*/  F2FP.BF16.F32.PACK_AB R149, R118, R115 ;  /* 0x000000737695723e */ /* 0x000fe400000010ff */
[----:B------:R-:W-:Y:S02]  /*cfe0*/  F2FP.BF16.F32.PACK_AB R150, R113, R112 ;  /* 0x000000707196723e */ /* 0x000fe400000010ff */
[----:B------:R-:W-:Y:S01]  /*cff0*/  F2FP.BF16.F32.PACK_AB R151, R160, R158 ;  /* 0x0000009ea097723e */ /* 0x000fe200000010ff */
[----:B------:R-:W-:Y:S06]  /*d000*/  BAR.SYNC.DEFER_BLOCKING 0x0 ;  /* 0x0000000000007b1d */ /* 0x000fec0000010000 */
[----:B------:R-:W-:-:S06]  /*d010*/  WARPGROUP.ARRIVE ;  /* 0x00000000000079c5 */ /* 0x000fcc0000000000 */
[----:B------:R-:W-:Y:S01]  /*d020*/  HGMMA.64x128x16.F32.BF16 R24, R120, gdesc[UR4], R24 ;  /* 0x01e0000478187df0 */ /* 0x000fe20008701818 */
[----:B------:R-:W-:-:S04]  /*d030*/  IADD3 R117, P0, R117, 0x2, RZ ;  /* 0x0000000275757810 */ /* 0x000fc80007f1e0ff */
[----:B------:R-:W-:Y:S02]  /*d040*/  IADD3.X R154, R154, 0x40000040, RZ, P0, !PT ;  /* 0x400000409a9a7810 */ /* 0x000fe400007fe4ff */
[----:B------:R-:W-:Y:S02]  /*d050*/  R2UR UR58, R117 ;  /* 0x00000000753a72ca */ /* 0x000fe400000e0000 */
[----:B------:R-:W-:-:S13]  /*d060*/  R2UR UR6, R154 ;  /* 0x000000009a0672ca */ /* 0x000fda00000e0000 */
[----:B------:R-:W-:Y:S01]  /*d070*/  UMOV UR7, UR6 ;  /* 0x0000000600077c82 */ /* 0x000fe20008000000 */
[----:B------:R-:W-:Y:S02]  /*d080*/  UMOV UR6, UR58 ;  /* 0x0000003a00067c82 */ /* 0x000fe40008000000 */
[----:B------:R-:W-:Y:S01]  /*d090*/  HGMMA.64x128x16.F32.BF16 R24, R124, gdesc[UR4], R24 ;  /* 0x01e000047c187df0 */ /* 0x000fe20008701818 */
[----:B------:R-:W-:-:S11]  /*d0a0*/  UIADD3.64 UR58, UR6, 0x2, URZ ;  /* 0x00000002063a7897 */ /* 0x000fd6000fffe03f */
[----:B------:R-:W-:Y:S01]  /*d0b0*/  HGMMA.64x128x16.F32.BF16 R24, R128, gdesc[UR56], R24 ;  /* 0x01e0003880187df0 */ /* 0x000fe20008701818 */
[----:B------:R-:W-:-:S11]  /*d0c0*/  UIADD3.64 UR58, UR6, 0x4, URZ ;  /* 0x00000004063a7897 */ /* 0x000fd6000fffe03f */
[----:B------:R-:W-:Y:S01]  /*d0d0*/  HGMMA.64x128x16.F32.BF16 R24, R132, gdesc[UR56], R24 ;  /* 0x01e0003884187df0 */ /* 0x000fe20008701818 */
[----:B------:R-:W-:Y:S01]  /*d0e0*/  UIADD3.64 UR58, UR6, 0x7fe, URZ ;  /* 0x000007fe063a7897 */ /* 0x000fe2000fffe03f */
[----:B------:R-:W-:Y:S02]  /*d0f0*/  FADD R117, R153, R152 ;  /* 0x0000009899757221 */ /* 0x000fe40000000000 */
[----:B------:R2:W5:Y:S02]  /*d100*/  LDL.LU R152, [R1+0x510] ;  /* 0x0005100001987983 */ /* 0x0005640000300800 */
[----:B------:R-:W-:Y:S02]  /*d110*/  FADD R117, R15, R117 ;  /* 0x000000750f757221 */ /* 0x000fe40000000000 */
[----:B------:R2:W5:Y:S04]  /*d120*/  LDL.LU R153, [R1+0x50c] ;  /* 0x00050c0001997983 */ /* 0x0005680000300800 */
[----:B------:R-:W3:Y:S04]  /*d130*/  LDL.LU R15, [R1+0x508] ;  /* 0x00050800010f7983 */ /* 0x000ee80000300800 */
[----:B------:R-:W4:Y:S04]  /*d140*/  LDL.LU R159, [R1+0x30] ;  /* 0x00003000019f7983 */ /* 0x000f280000300800 */
[----:B------:R-:W2:Y:S04]  /*d150*/  LDL.LU R157, [R1+0xf0] ;  /* 0x0000f000019d7983 */ /* 0x000ea80000300800 */
[----:B------:R-:W3:Y:S04]  /*d160*/  LDL.LU R155, [R1+0x28] ;  /* 0x00002800019b7983 */ /* 0x000ee80000300800 */
[----:B------:R-:W2:Y:S01]  /*d170*/  LDL R154, [R1+0x4fc] ;  /* 0x0004fc00019a7983 */ /* 0x000ea20000100800 */
[----:B------:R-:W-:Y:S01]  /*d180*/  HGMMA.64x128x16.F32.BF16 R24, R136, gdesc[UR56], R24 ;  /* 0x01e0003888187df0 */ /* 0x000fe20008701818 */
[----:B------:R-:W-:Y:S01]  /*d190*/  UIADD3.64 UR58, UR6, 0x800, URZ ;  /* 0x00000800063a7897 */ /* 0x000fe2000fffe03f */
[----:B------:R-:W-:Y:S01]  /*d1a0*/  FADD R17, R163, R17 ;  /* 0x00000011a3117221 */ /* 0x000fe20000000000 */
[----:B------:R-:W-:-:S03]  /*d1b0*/  FADD R117, R249, R117 ;  /* 0x00000075f9757221 */ /* 0x000fc60000000000 */
[----:B------:R-:W-:-:S06]  /*d1c0*/  FADD R17, R16, R17 ;  /* 0x0000001110117221 */ /* 0x000fcc0000000000 */
[----:B------:R-:W-:Y:S01]  /*d1d0*/  HGMMA.64x128x16.F32.BF16 R24, R140, gdesc[UR56], R24 ;  /* 0x01e000388c187df0 */ /* 0x000fe20008701818 */
[----:B------:R-:W-:Y:S01]  /*d1e0*/  UIADD3.64 UR58, UR6, 0x802, URZ ;  /* 0x00000802063a7897 */ /* 0x000fe2000fffe03f */
[----:B------:R-:W-:Y:S01]  /*d1f0*/  FADD R17, R18, R17 ;  /* 0x0000001112117221 */ /* 0x000fe20000000000 */
[----:B------:R-:W-:-:S03]  /*d200*/  FADD R117, R247, R117 ;  /* 0x00000075f7757221 */ /* 0x000fc60000000000 */
        /* <DEDUP_REMOVED lines=23> */
[----:B------:R-:W-:Y:S01]  /*d380*/  HGMMA.64x128x16.F32.BF16 R24, R144, gdesc[UR56], R24 ;  /* 0x01e0003890187df0 */ /* 0x000fe20008701818 */
[----:B------:R-:W-:Y:S02]  /*d390*/  FADD R117, R91, R117 ;  /* 0x000000755b757221 */ /* 0x000fe40000000000 */
[----:B------:R-:W-:Y:S02]  /*d3a0*/  FADD R17, R22, R17 ;  /* 0x0000001116117221 */ /* 0x000fe40000000000 */
[----:B------:R-:W-:Y:S02]  /*d3b0*/  FADD R117, R94, R117 ;  /* 0x000000755e757221 */ /* 0x000fe40000000000 */
[----:B------:R-:W-:Y:S02]  /*d3c0*/  FADD R17, R21, R17 ;  /* 0x0000001115117221 */ /* 0x000fe40000000000 */
[----:B------:R-:W-:-:S02]  /*d3d0*/  FADD R117, R95, R117 ;  /* 0x000000755f757221 */ /* 0x000fc40000000000 */
[----:B------:R-:W-:Y:S02]  /*d3e0*/  FADD R17, R23, R17 ;  /* 0x0000001117117221 */ /* 0x000fe40000000000 */
        /* <DEDUP_REMOVED lines=13> */
[----:B------:R-:W-:Y:S01]  /*d4c0*/  FADD R17, R101, R17 ;  /* 0x0000001165117221 */ /* 0x000fe20000000000 */
[----:B------:R-:W-:Y:S01]  /*d4d0*/  UIADD3.64 UR6, UR6, 0x804, URZ ;  /* 0x0000080406067897 */ /* 0x000fe2000fffe03f */
        /* <DEDUP_REMOVED lines=11> */
[----:B------:R-:W-:-:S03]  /*d590*/  FADD R17, R113, R17 ;  /* 0x0000001171117221 */ /* 0x000fc60000000000 */
[----:B------:R-:W0:Y:S04]  /*d5a0*/  SHFL.BFLY PT, R18, R117, 0x2, 0x1f ;  /* 0x0c401f0075127f89 */ /* 0x000e2800000e0000 */
[----:B------:R-:W1:Y:S01]  /*d5b0*/  SHFL.BFLY PT, R16, R17, 0x2, 0x1f ;  /* 0x0c401f0011107f89 */ /* 0x000e6200000e0000 */
[----:B------:R-:W-:Y:S01]  /*d5c0*/  HGMMA.64x128x16.F32.BF16 R24, R148, gdesc[UR4], R24, gsb0 ;  /* 0x01e0000494187df0 */ /* 0x000fe20008001818 */
[----:B0-----:R-:W-:Y:S01]  /*d5d0*/  FADD R18, R117, R18 ;  /* 0x0000001275127221 */ /* 0x001fe20000000000 */
[----:B-1----:R-:W-:-:S04]  /*d5e0*/  FADD R16, R17, R16 ;  /* 0x0000001011107221 */ /* 0x002fc80000000000 */
[----:B------:R-:W0:Y:S04]  /*d5f0*/  SHFL.BFLY PT, R19, R18, 0x1, 0x1f ;  /* 0x0c201f0012137f89 */ /* 0x000e2800000e0000 */
[----:B------:R-:W1:Y:S01]  /*d600*/  SHFL.BFLY PT, R17, R16, 0x1, 0x1f ;  /* 0x0c201f0010117f89 */ /* 0x000e6200000e0000 */
[----:B---3--:R-:W-:-:S05]  /*d610*/  IADD3 R155, R155, 0x80, RZ ;  /* 0x000000809b9b7810 */ /* 0x008fca0007ffe0ff */
[----:B------:R3:W-:Y:S01]  /*d620*/  STL [R1+0x28], R155 ;  /* 0x0000289b01007387 */ /* 0x0007e20000100800 */
[----:B0-----:R-:W-:Y:S01]  /*d630*/  FADD R19, R18, R19 ;  /* 0x0000001312137221 */ /* 0x001fe20000000000 */
[----:B-1----:R-:W-:-:S03]  /*d640*/  FADD R17, R16, R17 ;  /* 0x0000001110117221 */ /* 0x002fc60000000000 */
[----:B----4-:R-:W-:Y:S01]  /*d650*/  FFMA R159, R161, R159, R19 ;  /* 0x0000009fa19f7223 */ /* 0x010fe20000000013 */
[----:B--2---:R-:W-:-:S04]  /*d660*/  FFMA R157, R116, R157, R17 ;  /* 0x0000009d749d7223 */ /* 0x004fc80000000011 */
[----:B------:R3:W-:Y:S04]  /*d670*/  STL [R1+0x30], R159 ;  /* 0x0000309f01007387 */ /* 0x0007e80000100800 */
[----:B------:R3:W-:Y:S04]  /*d680*/  STL [R1+0xf0], R157 ;  /* 0x0000f09d01007387 */ /* 0x0007e80000100800 */
[----:B------:R3:W-:Y:S04]  /*d690*/  STL [R1+0x2c], R119 ;  /* 0x00002c7701007387 */ /* 0x0007e80000100800 */
[----:B------:R3:W-:Y:S01]  /*d6a0*/  STL [R1+0x24], R189 ;  /* 0x000024bd01007387 */ /* 0x0007e20000100800 */
[----:B------:R-:W-:Y:S01]  /*d6b0*/  ISETP.GE.AND P0, PT, R155, R156, PT ;  /* 0x0000009c9b00720c */ /* 0x000fe20003f06270 */
[----:B------:R-:W-:Y:S01]  /*d6c0*/  IMAD R0, R154, 0x80, R0 ;  /* 0x000000809a007824 */ /* 0x000fe200078e0200 */
[----:B------:R-:W-:Y:S01]  /*d6d0*/  MOV R17, R119 ;  /* 0x0000007700117202 */ /* 0x000fe20000000f00 */
[----:B------:R-:W-:-:S02]  /*d6e0*/  IMAD R14, R15, 0x80, R14 ;  /* 0x000000800f0e7824 */ /* 0x000fc400078e020e */
[----:B------:R-:W-:Y:S01]  /*d6f0*/  IMAD.MOV.U32 R16, RZ, RZ, R189 ;  /* 0x000000ffff107224 */ /* 0x000fe200078e00bd */
[----:B------:R-:W-:-:S07]  /*d700*/  WARPGROUP.DEPBAR.LE gsb0, 0x0 ;  /* 0x00008000000079c5 */ /* 0x000fce0000010000 */
[----:B---3--:R-:W-:Y:S05]  /*d710*/  @!P0 BRA `(.L_x_1) ;  /* 0xffffff7800708947 */ /* 0x008fea000383ffff */
.L_x_0:
[----:B------:R-:W2:Y:S04]  /*d720*/  LDL.LU R20, [R1+0xf0] ;  /* 0x0000f00001147983 */ /* 0x000ea80000300800 */
[----:B------:R-:W3:Y:S01]  /*d730*/  LDL.LU R18, [R1+0x30] ;  /* 0x0000300001127983 */ /* 0x000ee20000300800 */
[----:B------:R-:W-:Y:S01]  /*d740*/  MOV R21, 0x400 ;  /* 0x0000040000157802 */ /* 0x000fe20000000f00 */
[----:B-----5:R-:W-:Y:S01]  /*d750*/  FMUL R10, R25, 0.25 ;  /* 0x3e800000190a7820 */ /* 0x020fe20000400000 */
[----:B------:R-:W0:Y:S01]  /*d760*/  S2R R154, SR_TID.X ;  /* 0x00000000009a7919 */ /* 0x000e220000002100 */
[----:B------:R-:W1:Y:S01]  /*d770*/  S2R R22, SR_CgaCtaId ;  /* 0x0000000000167919 */ /* 0x000e620000008800 */
[----:B------:R-:W4:Y:S01]  /*d780*/  S2R R162, SR_CTAID.X ;  /* 0x0000000000a27919 */ /* 0x000f220000002500 */
[----:B------:R-:W3:Y:S01]  /*d790*/  S2R R164, SR_CTAID.Y ;  /* 0x0000000000a47919 */ /* 0x000ee20000002600 */
[C---:B0-----:R-:W-:Y:S01]  /*d7a0*/  LOP3.LUT R2, R154.reuse, 0xc0, RZ, 0xc0, !PT ;  /* 0x000000c09a027812 */ /* 0x041fe200078ec0ff */
[C---:B------:R-:W-:Y:S01]  /*d7b0*/  IMAD.SHL.U32 R0, R154.reuse, 0x200, RZ ;  /* 0x000002009a007824 */ /* 0x040fe200078e00ff */
[C---:B------:R-:W-:Y:S01]  /*d7c0*/  SHF.L.U32 R5, R154.reuse, 0x2, RZ ;  /* 0x000000029a057819 */ /* 0x040fe200000006ff */
[----:B------:R-:W-:Y:S01]  /*d7d0*/  IMAD.SHL.U32 R4, R154, 0x800, RZ ;  /* 0x000008009a047824 */ /* 0x000fe200078e00ff */
[----:B------:R-:W-:Y:S01]  /*d7e0*/  ISETP.NE.U32.AND P0, PT, R2, RZ, PT ;  /* 0x000000ff0200720c */ /* 0x000fe20003f05070 */
[C---:B------:R-:W-:Y:S01]  /*d7f0*/  IMAD.SHL.U32 R2, R154.reuse, 0x8, RZ ;  /* 0x000000089a027824 */ /* 0x040fe200078e00ff */
[----:B------:R-:W-:-:S02]  /*d800*/  SHF.L.U32 R3, R154, 0x5, RZ ;  /* 0x000000059a037819 */ /* 0x000fc400000006ff */
[----:B------:R-:W-:Y:S02]  /*d810*/  LOP3.LUT R9, R154, 0x7f, RZ, 0xc0, !PT ;  /* 0x0000007f9a097812 */ /* 0x000fe400078ec0ff */
[----:B------:R-:W-:Y:S02]  /*d820*/  LOP3.LUT R0, R0, 0x3000, RZ, 0xc0, !PT ;  /* 0x0000300000007812 */ /* 0x000fe400078ec0ff */
[----:B------:R-:W-:Y:S02]  /*d830*/  LOP3.LUT R6, R4, 0x3000, RZ, 0xc0, !PT ;  /* 0x0000300004067812 */ /* 0x000fe400078ec0ff */
[C---:B------:R-:W-:Y:S02]  /*d840*/  LOP3.LUT R4, R2.reuse, 0x300, RZ, 0xc0, !PT ;  /* 0x0000030002047812 */ /* 0x040fe400078ec0ff */
[----:B------:R-:W-:Y:S02]  /*d850*/  LOP3.LUT R2, R2, 0x38, RZ, 0xc0, !PT ;  /* 0x0000003802027812 */ /* 0x000fe400078ec0ff */
[----:B------:R-:W-:-:S02]  /*d860*/  LOP3.LUT R7, R5, 0xc0, RZ, 0xc0, !PT ;  /* 0x000000c005077812 */ /* 0x000fc400078ec0ff */
[----:B-1----:R-:W-:Y:S02]  /*d870*/  LEA R21, R22, R21, 0x18 ;  /* 0x0000001516157211 */ /* 0x002fe400078ec0ff */
[----:B------:R-:W-:Y:S01]  /*d880*/  LOP3.LUT R0, R0, 0x60, R3, 0xf8, !PT ;  /* 0x0000006000007812 */ /* 0x000fe200078ef803 */
[----:B------:R-:W-:Y:S01]  /*d890*/  IMAD R3, R9, 0x10, R6 ;  /* 0x0000001009037824 */ /* 0x000fe200078e0206 */
[----:B------:R-:W-:Y:S01]  /*d8a0*/  LOP3.LUT R5, R4, 0x70, R5, 0xf8, !PT ;  /* 0x0000007004057812 */ /* 0x000fe200078ef805 */
[----:B------:R-:W-:Y:S01]  /*d8b0*/  IMAD.SHL.U32 R4, R154, 0x2, RZ ;  /* 0x000000029a047824 */ /* 0x000fe200078e00ff */
[----:B------:R-:W-:Y:S01]  /*d8c0*/  IADD3 R8, R7, R21, R2 ;  /* 0x0000001507087210 */ /* 0x000fe20007ffe002 */
[----:B------:R-:W-:Y:S01]  /*d8d0*/  FMUL R9, R62, 0.25 ;  /* 0x3e8000003e097820 */ /* 0x000fe20000400000 */
[----:B------:R-:W-:Y:S02]  /*d8e0*/  LOP3.LUT R6, R154, 0x80, RZ, 0xc0, !PT ;  /* 0x000000809a067812 */ /* 0x000fe400078ec0ff */
[----:B------:R-:W-:-:S02]  /*d8f0*/  SHF.R.U32.HI R2, RZ, 0x1, R154 ;  /* 0x00000001ff027819 */ /* 0x000fc4000001169a */
[----:B------:R-:W-:Y:S02]  /*d900*/  LOP3.LUT R5, R0, R5, RZ, 0x3c, !PT ;  /* 0x0000000500057212 */ /* 0x000fe400078e3cff */
[----:B------:R-:W-:Y:S02]  /*d910*/  SHF.R.U32.HI R0, RZ, 0x2, R6 ;  /* 0x00000002ff007819 */ /* 0x000fe40000011606 */
[----:B------:R-:W-:Y:S02]  /*d920*/  LOP3.LUT R7, R2, 0x4, RZ, 0xc0, !PT ;  /* 0x0000000402077812 */ /* 0x000fe400078ec0ff */
[----:B------:R-:W-:Y:S02]  /*d930*/  LEA R2, R6, R21, 0x4 ;  /* 0x0000001506027211 */ /* 0x000fe400078e20ff */
[----:B------:R-:W-:Y:S02]  /*d940*/  LOP3.LUT R6, R4, 0xf8, RZ, 0xc0, !PT ;  /* 0x000000f804067812 */ /* 0x000fe400078ec0ff */
[----:B------:R-:W-:Y:S01]  /*d950*/  LOP3.LUT R4, R3, R0, RZ, 0x3c, !PT ;  /* 0x0000000003047212 */ /* 0x000fe200078e3cff */
[----:B------:R-:W-:-:S02]  /*d960*/  IMAD.IADD R19, R5, 0x1, R2 ;  /* 0x0000000105137824 */ /* 0x000fc400078e0202 */
[----:B------:R-:W-:Y:S01]  /*d970*/  FMUL R5, R86, 0.25 ;  /* 0x3e80000056057820 */ /* 0x000fe20000400000 */
[----:B------:R-:W-:Y:S02]  /*d980*/  IMAD.IADD R0, R7, 0x1, R8 ;  /* 0x0000000107007824 */ /* 0x000fe400078e0208 */
[----:B------:R-:W-:Y:S01]  /*d990*/  FMUL R7, R82, 0.25 ;  /* 0x3e80000052077820 */ /* 0x000fe20000400000 */
[C---:B------:R-:W-:Y:S01]  /*d9a0*/  IMAD.IADD R3, R21.reuse, 0x1, R4 ;  /* 0x0000000115037824 */ /* 0x040fe200078e0204 */
[----:B------:R-:W-:Y:S01]  /*d9b0*/  IADD3 R2, R21, R6, RZ ;  /* 0x0000000615027210 */ /* 0x000fe20007ffe0ff */
[----:B------:R-:W-:Y:S01]  /*d9c0*/  FMUL R6, R83, 0.25 ;  /* 0x3e80000053067820 */ /* 0x000fe20000400000 */
[----:B------:R-:W-:Y:S01]  /*d9d0*/  FMUL R8, R71, 0.25 ;  /* 0x3e80000047087820 */ /* 0x000fe20000400000 */
[----:B------:R-:W-:-:S05]  /*d9e0*/  LOP3.LUT R163, R154, 0x3f, RZ, 0xc0, !PT ;  /* 0x0000003f9aa37812 */ /* 0x000fca00078ec0ff */
[----:B----4-:R-:W-:Y:S01]  /*d9f0*/  IMAD R162, R162, 0x40, R163 ;  /* 0x00000040a2a27824 */ /* 0x010fe200078e02a3 */
[----:B------:R-:W-:Y:S01]  /*da00*/  BAR.SYNC.DEFER_BLOCKING 0x0 ;  /* 0x0000000000007b1d */ /* 0x000fe20000010000 */
[----:B--2---:R-:W-:Y:S02]  /*da10*/  IMAD.MOV.U32 R157, RZ, RZ, R20 ;  /* 0x000000ffff9d7224 */ /* 0x004fe400078e0014 */
[----:B---3--:R-:W-:Y:S01]  /*da20*/  IMAD.MOV.U32 R12, RZ, RZ, R18 ;  /* 0x000000ffff0c7224 */ /* 0x008fe200078e0012 */
[----:B------:R-:W-:Y:S01]  /*da30*/  LOP3.LUT R18, R4, 0x40, RZ, 0x3c, !PT ;  /* 0x0000004004127812 */ /* 0x000fe200078e3cff */
[----:B------:R-:W-:Y:S01]  /*da40*/  FMUL R4, R87, 0.25 ;  /* 0x3e80000057047820 */ /* 0x000fe20000400000 */
[----:B------:R-:W-:Y:S02]  /*da50*/  FSETP.GT.AND P2, PT, |R157|, 8.50705917302346158658e+37, PT ;  /* 0x7e8000009d00780b */ /* 0x000fe40003f44200 */
[----:B------:R-:W-:Y:S02]  /*da60*/  FSETP.GT.AND P1, PT, |R12|, 8.50705917302346158658e+37, PT ;  /* 0x7e8000000c00780b */ /* 0x000fe40003f24200 */
[----:B------:R-:W-:-:S02]  /*da70*/  IADD3 R18, R21, R18, RZ ;  /* 0x0000001215127210 */ /* 0x000fc40007ffe0ff */
[----:B------:R-:W-:Y:S01]  /*da80*/  FSEL R87, R4, R87, P1 ;  /* 0x0000005704577208 */ /* 0x000fe20000800000 */
[----:B------:R-:W-:Y:S01]  /*da90*/  FMUL R4, R79, 0.25 ;  /* 0x3e8000004f047820 */ /* 0x000fe20000400000 */
        /* <DEDUP_REMOVED lines=79> */
[----:B------:R-:W-:Y:S01]  /*df90*/  FMUL R4, R157, 8388608 ;  /* 0x4b0000009d047820 */ /* 0x000fe20000400000 */
[----:B------:R-:W-:Y:S01]  /*dfa0*/  FSEL R101, R7, R56, P2 ;  /* 0x0000003807657208 */ /* 0x000fe20001000000 */
[----:B------:R-:W-:Y:S01]  /*dfb0*/  FMUL R7, R48, 0.25 ;  /* 0x3e80000030077820 */ /* 0x000fe20000400000 */
[----:B------:R-:W-:-:S02]  /*dfc0*/  FSETP.GEU.AND P3, PT, R157, 1.175494350822287508e-38, PT ;  /* 0x008000009d00780b */ /* 0x000fc40003f6e000 */
[----:B------:R-:W-:Y:S01]  /*dfd0*/  FSEL R107, R5, R52, P2 ;  /* 0x00000034056b7208 */ /* 0x000fe20001000000 */
[----:B------:R-:W-:Y:S01]  /*dfe0*/  FMUL R5, R40, 0.25 ;  /* 0x3e80000028057820 */ /* 0x000fe20000400000 */
[----:B------:R-:W-:Y:S01]  /*dff0*/  FSEL R65, R6, R65, P2 ;  /* 0x0000004106417208 */ /* 0x000fe20001000000 */
[----:B------:R-:W-:Y:S01]  /*e000*/  FMUL R6, R57, 0.25 ;  /* 0x3e80000039067820 */ /* 0x000fe20000400000 */
[----:B------:R-:W-:Y:S02]  /*e010*/  FSEL R80, R4, R157, !P3 ;  /* 0x0000009d04507208 */ /* 0x000fe40005800000 */
[----:B------:R-:W-:Y:S01]  /*e020*/  FSEL R113, R7, R48, P2 ;  /* 0x0000003007717208 */ /* 0x000fe20001000000 */
[----:B------:R-:W-:Y:S01]  /*e030*/  FMUL R7, R36, 0.25 ;  /* 0x3e80000024077820 */ /* 0x000fe20000400000 */
[----:B------:R-:W-:Y:S01]  /*e040*/  FSEL R127, R5, R40, P2 ;  /* 0x00000028057f7208 */ /* 0x000fe20001000000 */
[C---:B------:R-:W-:Y:S01]  /*e050*/  FMUL R5, R12.reuse, 8388608 ;  /* 0x4b0000000c057820 */ /* 0x040fe20000400000 */
[----:B------:R-:W-:Y:S01]  /*e060*/  FSETP.GEU.AND P5, PT, |R12|, 1.175494350822287508e-38, PT ;  /* 0x008000000c00780b */ /* 0x000fe20003fae200 */
[----:B------:R-:W-:Y:S01]  /*e070*/  VIADD R4, R80, 0xc0cafb0d ;  /* 0xc0cafb0d50047836 */ /* 0x000fe20000000000 */
[----:B------:R-:W-:Y:S01]  /*e080*/  FSEL R57, R6, R57, P2 ;  /* 0x0000003906397208 */ /* 0x000fe20001000000 */
[----:B------:R-:W-:Y:S01]  /*e090*/  FMUL R6, R45, 0.25 ;  /* 0x3e8000002d067820 */ /* 0x000fe20000400000 */
[----:B------:R-:W-:-:S02]  /*e0a0*/  FSETP.GEU.AND P4, PT, R12, 1.175494350822287508e-38, PT ;  /* 0x008000000c00780b */ /* 0x000fc40003f8e000 */
[----:B------:R-:W-:Y:S01]  /*e0b0*/  FSEL R95, R9, R62, P1 ;  /* 0x0000003e095f7208 */ /* 0x000fe20000800000 */
[----:B------:R-:W-:Y:S01]  /*e0c0*/  FMUL R9, R42, 0.25 ;  /* 0x3e8000002a097820 */ /* 0x000fe20000400000 */
[----:B------:R-:W-:Y:S01]  /*e0d0*/  FSEL R135, R7, R36, P2 ;  /* 0x0000002407877208 */ /* 0x000fe20001000000 */
[----:B------:R-:W-:Y:S01]  /*e0e0*/  FMUL R7, R32, 0.25 ;  /* 0x3e80000020077820 */ /* 0x000fe20000400000 */
[----:B------:R-:W-:Y:S01]  /*e0f0*/  FSEL R31, R8, R31, P1 ;  /* 0x0000001f081f7208 */ /* 0x000fe20000800000 */
[----:B------:R-:W-:Y:S01]  /*e100*/  FMUL R8, R73, 0.25 ;  /* 0x3e80000049087820 */ /* 0x000fe20000400000 */
[----:B------:R-:W-:Y:S01]  /*e110*/  FSEL R159, R5, R12, !P4 ;  /* 0x0000000c059f7208 */ /* 0x000fe20006000000 */
[----:B------:R-:W-:Y:S01]  /*e120*/  @P1 FMUL R12, R12, 0.25 ;  /* 0x3e8000000c0c1820 */ /* 0x000fe20000400000 */
[----:B------:R-:W-:Y:S01]  /*e130*/  LOP3.LUT R5, R4, 0xff800000, RZ, 0xc0, !PT ;  /* 0xff80000004057812 */ /* 0x000fe200078ec0ff */
[----:B------:R-:W-:Y:S01]  /*e140*/  @!P5 FMUL R11, R11, 16777216 ;  /* 0x4b8000000b0bd820 */ /* 0x000fe20000400000 */
[----:B------:R-:W-:Y:S01]  /*e150*/  FSEL R45, R6, R45, P2 ;  /* 0x0000002d062d7208 */ /* 0x000fe20001000000 */
[----:B------:R-:W-:Y:S01]  /*e160*/  FMUL R6, R37, 0.25 ;  /* 0x3e80000025067820 */ /* 0x000fe20000400000 */
[----:B------:R-:W-:Y:S01]  /*e170*/  FSEL R123, R9, R42, P1 ;  /* 0x0000002a097b7208 */ /* 0x000fe20000800000 */
[----:B------:R-:W-:Y:S01]  /*e180*/  FMUL R9, R26, 0.25 ;  /* 0x3e8000001a097820 */ /* 0x000fe20000400000 */
[----:B------:R-:W-:Y:S01]  /*e190*/  FSEL R141, R7, R32, P2 ;  /* 0x00000020078d7208 */ /* 0x000fe20001000000 */
[----:B------:R-:W-:Y:S01]  /*e1a0*/  @!P5 FMUL R12, R12, 16777216 ;  /* 0x4b8000000c0cd820 */ /* 0x000fe20000400000 */
[----:B------:R-:W-:Y:S01]  /*e1b0*/  FSEL R4, RZ, -23, P3 ;  /* 0xc1b80000ff047808 */ /* 0x000fe20001800000 */
[----:B------:R-:W-:Y:S01]  /*e1c0*/  @!P5 FMUL R87, R87, 16777216 ;  /* 0x4b8000005757d820 */ /* 0x000fe20000400000 */
[----:B------:R-:W-:Y:S01]  /*e1d0*/  I2FP.F32.S32 R7, R5 ;  /* 0x0000000500077245 */ /* 0x000fe20000201400 */
[----:B------:R-:W-:Y:S01]  /*e1e0*/  @!P5 FMUL R83, R83, 16777216 ;  /* 0x4b8000005353d820 */ /* 0x000fe20000400000 */
[----:B------:R-:W-:Y:S01]  /*e1f0*/  FSEL R73, R8, R73, P2 ;  /* 0x0000004908497208 */ /* 0x000fe20001000000 */
[----:B------:R-:W-:Y:S01]  /*e200*/  FMUL R8, R53, 0.25 ;  /* 0x3e80000035087820 */ /* 0x000fe20000400000 */
[----:B------:R-:W-:Y:S01]  /*e210*/  FSEL R133, R6, R37, P2 ;  /* 0x0000002506857208 */ /* 0x000fe20001000000 */
[----:B------:R-:W-:Y:S01]  /*e220*/  FMUL R6, R29, 0.25 ;  /* 0x3e8000001d067820 */ /* 0x000fe20000400000 */
[----:B------:R-:W-:Y:S01]  /*e230*/  FSEL R151, R9, R26, P1 ;  /* 0x0000001a09977208 */ /* 0x000fe20000800000 */
[----:B------:R-:W-:Y:S01]  /*e240*/  FFMA.FTZ R36, R7, 1.1920928955078125e-07, R4 ;  /* 0x3400000007247823 */ /* 0x000fe20000010004 */
[----:B------:R-:W-:Y:S01]  /*e250*/  FMUL R9, R64, 0.25 ;  /* 0x3e80000040097820 */ /* 0x000fe20000400000 */
[----:B------:R-:W0:Y:S01]  /*e260*/  MUFU.RCP R4, R12 ;  /* 0x0000000c00047308 */ /* 0x000e220000001000 */
[----:B------:R-:W-:Y:S01]  /*e270*/  FSEL R53, R8, R53, P2 ;  /* 0x0000003508357208 */ /* 0x000fe20001000000 */
[----:B------:R-:W-:Y:S01]  /*e280*/  FMUL R8, R33, 0.25 ;  /* 0x3e80000021087820 */ /* 0x000fe20000400000 */
[C---:B------:R-:W-:Y:S01]  /*e290*/  FSETP.GEU.AND P3, PT, |R157|.reuse, 1.175494350822287508e-38, PT ;  /* 0x008000009d00780b */ /* 0x040fe20003f6e200 */
[----:B------:R-:W-:Y:S01]  /*e2a0*/  @P2 FMUL R157, R157, 0.25 ;  /* 0x3e8000009d9d2820 */ /* 0x000fe20000400000 */
[----:B------:R-:W-:Y:S01]  /*e2b0*/  FSEL R145, R6, R29, P2 ;  /* 0x0000001d06917208 */ /* 0x000fe20001000000 */
[----:B------:R-:W-:Y:S01]  /*e2c0*/  @!P5 FMUL R15, R15, 16777216 ;  /* 0x4b8000000f0fd820 */ /* 0x000fe20000400000 */
[----:B------:R-:W-:Y:S01]  /*e2d0*/  IADD3 R6, R159, -0x3f3504f3, RZ ;  /* 0xc0cafb0d9f067810 */ /* 0x000fe20007ffe0ff */
[----:B------:R-:W-:Y:S01]  /*e2e0*/  @!P5 FMUL R79, R79, 16777216 ;  /* 0x4b8000004f4fd820 */ /* 0x000fe20000400000 */
[----:B------:R-:W-:Y:S01]  /*e2f0*/  FSEL R55, R9, R64, P2 ;  /* 0x0000004009377208 */ /* 0x000fe20001000000 */
[----:B------:R-:W-:Y:S01]  /*e300*/  FMUL R9, R44, 0.25 ;  /* 0x3e8000002c097820 */ /* 0x000fe20000400000 */
[----:B------:R-:W-:Y:S01]  /*e310*/  FSEL R139, R8, R33, P2 ;  /* 0x00000021088b7208 */ /* 0x000fe20001000000 */
[----:B------:R-:W-:Y:S01]  /*e320*/  @!P5 FMUL R23, R23, 16777216 ;  /* 0x4b8000001717d820 */ /* 0x000fe20000400000 */
[----:B------:R-:W-:Y:S01]  /*e330*/  LOP3.LUT R8, R6, 0xff800000, RZ, 0xc0, !PT ;  /* 0xff80000006087812 */ /* 0x000fe200078ec0ff */
[----:B------:R-:W-:Y:S01]  /*e340*/  @!P5 FMUL R75, R75, 16777216 ;  /* 0x4b8000004b4bd820 */ /* 0x000fe20000400000 */
[----:B------:R-:W-:Y:S01]  /*e350*/  FSEL R119, R9, R44, P2 ;  /* 0x0000002c09777208 */ /* 0x000fe20001000000 */
[----:B------:R-:W-:Y:S01]  /*e360*/  @!P5 FMUL R89, R89, 16777216 ;  /* 0x4b8000005959d820 */ /* 0x000fe20000400000 */
[----:B------:R-:W-:Y:S01]  /*e370*/  FSEL R6, RZ, -23, P4 ;  /* 0xc1b80000ff067808 */ /* 0x000fe20002000000 */
[----:B------:R-:W-:Y:S01]  /*e380*/  @!P5 FMUL R71, R71, 16777216 ;  /* 0x4b8000004747d820 */ /* 0x000fe20000400000 */
[----:B------:R-:W-:Y:S01]  /*e390*/  I2FP.F32.S32 R9, R8 ;  /* 0x0000000800097245 */ /* 0x000fe20000201400 */
[----:B------:R-:W-:Y:S01]  /*e3a0*/  @!P5 FMUL R91, R91, 16777216 ;  /* 0x4b8000005b5bd820 */ /* 0x000fe20000400000 */
        /* <DEDUP_REMOVED lines=23> */
[----:B------:R-:W-:Y:S01]  /*e520*/  FMUL R33, R24, 0.25 ;  /* 0x3e80000018217820 */ /* 0x000fe20000400000 */
[----:B------:R-:W-:Y:S01]  /*e530*/  FSEL R153, R10, R25, P2 ;  /* 0x000000190a997208 */ /* 0x000fe20001000000 */
[----:B------:R-:W-:Y:S01]  /*e540*/  FFMA.FTZ R37, R9, 1.1920928955078125e-07, R6 ;  /* 0x3400000009257823 */ /* 0x000fe20000010006 */
[C---:B0-----:R-:W-:Y:S01]  /*e550*/  FMUL R43, R4.reuse, R11 ;  /* 0x0000000b042b7220 */ /* 0x041fe20000400000 */
[C---:B------:R-:W-:Y:S01]  /*e560*/  FMUL R25, R4.reuse, R87 ;  /* 0x0000005704197220 */ /* 0x040fe20000400000 */
        /* <DEDUP_REMOVED lines=29> */
[----:B------:R-:W-:Y:S01]  /*e740*/  FMUL R78, R4, R151 ;  /* 0x00000097044e7220 */ /* 0x000fe20000400000 */
[----:B------:R-:W-:Y:S01]  /*e750*/  FSEL R155, R33, R24, P2 ;  /* 0x00000018219b7208 */ /* 0x000fe20001000000 */
[----:B------:R-:W0:Y:S01]  /*e760*/  MUFU.RCP R4, R157 ;  /* 0x0000009d00047308 */ /* 0x000e220000001000 */
[----:B------:R-:W1:Y:S01]  /*e770*/  LDC R24, c[0x0][0x278] ;  /* 0x00009e00ff187b82 */ /* 0x000e620000000800 */
[----:B------:R-:W-:Y:S01]  /*e780*/  @!P3 FMUL R49, R49, 16777216 ;  /* 0x4b8000003131b820 */ /* 0x000fe20000400000 */
[----:B------:R-:W-:Y:S01]  /*e790*/  FMUL R29, R28, 0.25 ;  /* 0x3e8000001c1d7820 */ /* 0x000fe20000400000 */
[----:B------:R-:W-:Y:S01]  /*e7a0*/  @!P3 FMUL R13, R13, 16777216 ;  /* 0x4b8000000d0db820 */ /* 0x000fe20000400000 */
[----:B------:R-:W-:Y:S01]  /*e7b0*/  @!P3 FMUL R53, R53, 16777216 ;  /* 0x4b8000003535b820 */ /* 0x000fe20000400000 */
[----:B------:R-:W-:Y:S01]  /*e7c0*/  @!P3 FMUL R133, R133, 16777216 ;  /* 0x4b8000008585b820 */ /* 0x000fe20000400000 */
[----:B------:R-:W-:Y:S01]  /*e7d0*/  @!P3 FMUL R139, R139, 16777216 ;  /* 0x4b8000008b8bb820 */ /* 0x000fe20000400000 */
[----:B------:R-:W-:Y:S01]  /*e7e0*/  FSEL R147, R29, R28, P2 ;  /* 0x0000001c1d937208 */ /* 0x000fe20001000000 */
[----:B------:R-:W-:Y:S01]  /*e7f0*/  @!P3 FMUL R51, R51, 16777216 ;  /* 0x4b8000003333b820 */ /* 0x000fe20000400000 */
[----:B------:R-:W-:-:S02]  /*e800*/  IMAD.IADD R8, R159, 0x1, -R8 ;  /* 0x000000019f087824 */ /* 0x000fc400078e0a08 */
[----:B------:R-:W-:Y:S01]  /*e810*/  @!P3 FMUL R27, R27, 16777216 ;  /* 0x4b8000001b1bb820 */ /* 0x000fe20000400000 */
[----:B------:R-:W-:Y:S02]  /*e820*/  IMAD.IADD R5, R80, 0x1, -R5 ;  /* 0x0000000150057824 */ /* 0x000fe400078e0a05 */
[----:B------:R-:W-:Y:S01]  /*e830*/  @!P3 FMUL R55, R55, 16777216 ;  /* 0x4b8000003737b820 */ /* 0x000fe20000400000 */
[----:B------:R-:W-:Y:S01]  /*e840*/  @!P3 FMUL R21, R21, 16777216 ;  /* 0x4b8000001515b820 */ /* 0x000fe20000400000 */
[----:B------:R-:W-:Y:S01]  /*e850*/  @!P3 FMUL R85, R85, 16777216 ;  /* 0x4b8000005555b820 */ /* 0x000fe20000400000 */
[----:B------:R-:W-:Y:S01]  /*e860*/  @!P3 FMUL R81, R81, 16777216 ;  /* 0x4b8000005151b820 */ /* 0x000fe20000400000 */
[C---:B0-----:R-:W-:Y:S01]  /*e870*/  FMUL R6, R4.reuse, R49 ;  /* 0x0000003104067220 */ /* 0x041fe20000400000 */
[----:B------:R-:W-:Y:S01]  /*e880*/  SHF.R.U32.HI R49, RZ, 0x6, R154 ;  /* 0x00000006ff317819 */ /* 0x000fe2000001169a */
[C---:B------:R-:W-:Y:S01]  /*e890*/  FMUL R31, R4.reuse, R13 ;  /* 0x0000000d041f7220 */ /* 0x040fe20000400000 */
[C---:B------:R-:W-:Y:S01]  /*e8a0*/  FMUL R15, R4.reuse, R53 ;  /* 0x00000035040f7220 */ /* 0x040fe20000400000 */
[C---:B------:R-:W-:Y:S01]  /*e8b0*/  FMUL R13, R4.reuse, R133 ;  /* 0x00000085040d7220 */ /* 0x040fe20000400000 */
[----:B------:R-:W-:Y:S01]  /*e8c0*/  SGXT.U32 R49, R49, 0x2 ;  /* 0x000000023131781a */ /* 0x000fe20000000000 */
[C---:B------:R-:W-:Y:S01]  /*e8d0*/  FMUL R28, R4.reuse, R139 ;  /* 0x0000008b041c7220 */ /* 0x040fe20000400000 */
[C---:B------:R-:W-:Y:S01]  /*e8e0*/  FMUL R29, R4.reuse, R51 ;  /* 0x00000033041d7220 */ /* 0x040fe20000400000 */
[----:B------:R-:W-:Y:S01]  /*e8f0*/  F2FP.BF16.F32.PACK_AB R15, R15, R6 ;  /* 0x000000060f0f723e */ /* 0x000fe200000010ff */
[----:B------:R-:W-:Y:S01]  /*e900*/  FMUL R30, R4, R27 ;  /* 0x0000001b041e7220 */ /* 0x000fe20000400000 */
[----:B-1----:R-:W-:Y:S01]  /*e910*/  IMAD R49, R49, R24, RZ ;  /* 0x0000001831317224 */ /* 0x002fe200078e02ff */
[----:B------:R-:W-:Y:S01]  /*e920*/  F2FP.BF16.F32.PACK_AB R13, R13, R28 ;  /* 0x0000001c0d0d723e */ /* 0x000fe200000010ff */
[----:B------:R-:W-:Y:S01]  /*e930*/  FADD R28, R8, -1 ;  /* 0xbf800000081c7421 */ /* 0x000fe20000000000 */
[----:B------:R-:W-:Y:S01]  /*e940*/  MOV R6, 0x3dc6b27f ;  /* 0x3dc6b27f00067802 */ /* 0x000fe20000000f00 */
[----:B------:R-:W-:-:S02]  /*e950*/  IMAD R51, R24, 0x4, R49 ;  /* 0x0000000418337824 */ /* 0x000fc400078e0231 */
[----:B------:R-:W-:Y:S01]  /*e960*/  FADD R27, R5, -1 ;  /* 0xbf800000051b7421 */ /* 0x000fe20000000000 */
[----:B------:R-:W-:Y:S01]  /*e970*/  @!P3 FMUL R77, R77, 16777216 ;  /* 0x4b8000004d4db820 */ /* 0x000fe20000400000 */
[----:B------:R-:W-:Y:S01]  /*e980*/  @!P3 FMUL R73, R73, 16777216 ;  /* 0x4b8000004949b820 */ /* 0x000fe20000400000 */
[----:B------:R-:W-:Y:S02]  /*e990*/  IMAD R53, R24, 0x4, R51 ;  /* 0x0000000418357824 */ /* 0x000fe400078e0233 */
[-C--:B------:R-:W-:Y:S01]  /*e9a0*/  FFMA.FTZ R5, R28, R6.reuse, -0.16845393180847167969 ;  /* 0xbe2c7f301c057423 */ /* 0x080fe20000010006 */
        /* <DEDUP_REMOVED lines=19> */
[C---:B------:R-:W-:Y:S01]  /*eae0*/  FMUL R54, R4.reuse, R55 ;  /* 0x0000003704367220 */ /* 0x040fe20000400000 */
[----:B------:R-:W-:Y:S01]  /*eaf0*/  FMUL R42, R4, R21 ;  /* 0x00000015042a7220 */ /* 0x000fe20000400000 */
[----:B------:R-:W-:Y:S01]  /*eb00*/  FFMA.FTZ R5, R28, R5, 0.1716887056827545166 ;  /* 0x3e2fcf2a1c057423 */ /* 0x000fe20000010005 */
[----:B------:R-:W-:Y:S01]  /*eb10*/  LEA R55, R24, R53, 0x2 ;  /* 0x0000003518377211 */ /* 0x000fe200078e10ff */
        /* <DEDUP_REMOVED lines=23> */
[C---:B------:R-:W-:Y:S01]  /*ec90*/  FFMA.FTZ R4, R27.reuse, R6, -0.16845393180847167969 ;  /* 0xbe2c7f301b047423 */ /* 0x040fe20000010006 */
[----:B------:R-:W-:Y:S01]  /*eca0*/  FFMA.FTZ R5, R28, R5, -0.17900948226451873779 ;  /* 0xbe374e431c057423 */ /* 0x000fe20000010005 */
[----:B------:R-:W-:Y:S01]  /*ecb0*/  IMAD R61, R24, 0x4, R55 ;  /* 0x00000004183d7824 */ /* 0x000fe200078e0237 */
[----:B------:R-:W-:Y:S01]  /*ecc0*/  F2FP.BF16.F32.PACK_AB R12, R12, R153 ;  /* 0x000000990c0c723e */ /* 0x000fe200000010ff */
[----:B------:R-:W-:Y:S01]  /*ecd0*/  FFMA.FTZ R6, R27, R4, 0.1716887056827545166 ;  /* 0x3e2fcf2a1b067423 */ /* 0x000fe20000010004 */
[----:B------:R-:W-:Y:S01]  /*ece0*/  F2FP.BF16.F32.PACK_AB R4, R7, R76 ;  /* 0x0000004c0704723e */ /* 0x000fe200000010ff */
[----:B------:R-:W-:Y:S01]  /*ecf0*/  FFMA.FTZ R7, R28, R5, 0.20512372255325317383 ;  /* 0x3e520bf41c077423 */ /* 0x000fe20000010005 */
[----:B------:R-:W-:-:S02]  /*ed00*/  IMAD R65, R24, 0x4, R61 ;  /* 0x0000000418417824 */ /* 0x000fc400078e023d */
[----:B------:R-:W-:Y:S01]  /*ed10*/  FFMA.FTZ R6, R27, R6, -0.17900948226451873779 ;  /* 0xbe374e431b067423 */ /* 0x000fe20000010006 */
[----:B------:R-:W-:Y:S01]  /*ed20*/  F2FP.BF16.F32.PACK_AB R14, R14, R125 ;  /* 0x0000007d0e0e723e */ /* 0x000fe200000010ff */
[----:B------:R-:W-:Y:S01]  /*ed30*/  FFMA.FTZ R7, R28, R7, -0.24046532809734344482 ;  /* 0xbe763c8b1c077423 */ /* 0x000fe20000010007 */
[----:B------:R-:W-:Y:S01]  /*ed40*/  F2FP.BF16.F32.PACK_AB R23, R23, R10 ;  /* 0x0000000a1717723e */ /* 0x000fe200000010ff */
[C---:B------:R-:W-:Y:S01]  /*ed50*/  FFMA.FTZ R6, R27.reuse, R6, 0.20512372255325317383 ;  /* 0x3e520bf41b067423 */ /* 0x040fe20000010006 */
[----:B------:R-:W-:Y:S01]  /*ed60*/  LEA R67, R24, R65, 0x2 ;  /* 0x0000004118437211 */ /* 0x000fe200078e10ff */
[----:B------:R-:W-:Y:S01]  /*ed70*/  FFMA.FTZ R7, R28, R7, 0.28857114911079406738 ;  /* 0x3e93bf991c077423 */ /* 0x000fe20000010007 */
[----:B------:R0:W-:Y:S01]  /*ed80*/  STS.128 [R19+0x400], R12 ;  /* 0x0004000c13007388 */ /* 0x0001e20000000c00 */
[----:B------:R-:W-:Y:S01]  /*ed90*/  FFMA.FTZ R6, R27, R6, -0.24046532809734344482 ;  /* 0xbe763c8b1b067423 */ /* 0x000fe20000010006 */
[----:B------:R-:W-:Y:S01]  /*eda0*/  F2FP.BF16.F32.PACK_AB R20, R20, R155 ;  /* 0x0000009b1414723e */ /* 0x000fe200000010ff */
[----:B------:R-:W-:-:S02]  /*edb0*/  IMAD R69, R24, 0x4, R67 ;  /* 0x0000000418457824 */ /* 0x000fc400078e0243 */
[----:B------:R-:W-:Y:S01]  /*edc0*/  FFMA.FTZ R7, R28, R7, -0.36067417263984680176 ;  /* 0xbeb8aa491c077423 */ /* 0x000fe20000010007 */
[----:B------:R-:W-:Y:S01]  /*edd0*/  F2FP.BF16.F32.PACK_AB R21, R21, R74 ;  /* 0x0000004a1515723e */ /* 0x000fe200000010ff */
[----:B------:R-:W1:Y:S01]  /*ede0*/  LDC.64 R96, c[0x0][0x270] ;  /* 0x00009c00ff607b82 */ /* 0x000e620000000a00 */
[----:B------:R-:W-:Y:S01]  /*edf0*/  IMAD R75, R24, 0x4, R69 ;  /* 0x00000004184b7824 */ /* 0x000fe200078e0245 */
[----:B------:R-:W-:Y:S02]  /*ee00*/  F2FP.BF16.F32.PACK_AB R22, R22, R127 ;  /* 0x0000007f1616723e */ /* 0x000fe400000010ff */
[----:B------:R-:W-:Y:S02]  /*ee10*/  F2FP.BF16.F32.PACK_AB R8, R143, R78 ;  /* 0x0000004e8f08723e */ /* 0x000fe400000010ff */
[----:B------:R-:W-:Y:S01]  /*ee20*/  F2FP.BF16.F32.PACK_AB R9, R9, R72 ;  /* 0x000000480909723e */ /* 0x000fe200000010ff */
[----:B------:R-:W-:Y:S01]  /*ee30*/  STS.128 [R19], R20 ;  /* 0x0000001413007388 */ /* 0x000fe20000000c00 */
[----:B------:R-:W-:Y:S01]  /*ee40*/  F2FP.BF16.F32.PACK_AB R5, R129, R70 ;  /* 0x000000468105723e */ /* 0x000fe200000010ff */
[----:B------:R-:W2:Y:S01]  /*ee50*/  LDC.64 R98, c[0x0][0x228] ;  /* 0x00008a00ff627b82 */ /* 0x000ea20000000a00 */
[----:B0-----:R-:W-:Y:S01]  /*ee60*/  FFMA.FTZ R12, R27, R6, 0.28857114911079406738 ;  /* 0x3e93bf991b0c7423 */ /* 0x001fe20000010006 */
[----:B------:R-:W-:Y:S01]  /*ee70*/  FFMA.FTZ R13, R28, R7, 0.48089820146560668945 ;  /* 0x3ef6384a1c0d7423 */ /* 0x000fe20000010007 */
[----:B------:R-:W-:-:S02]  /*ee80*/  F2FP.BF16.F32.PACK_AB R10, R117, R68 ;  /* 0x00000044750a723e */ /* 0x000fc400000010ff */
[----:B------:R-:W-:Y:S01]  /*ee90*/  F2FP.BF16.F32.PACK_AB R6, R115, R66 ;  /* 0x000000427306723e */ /* 0x000fe200000010ff */
[----:B------:R-:W-:Y:S01]  /*eea0*/  FFMA.FTZ R12, R27, R12, -0.36067417263984680176 ;  /* 0xbeb8aa491b0c7423 */ /* 0x000fe2000001000c */
[----:B------:R-:W-:Y:S01]  /*eeb0*/  F2FP.BF16.F32.PACK_AB R11, R11, R64 ;  /* 0x000000400b0b723e */ /* 0x000fe200000010ff */
[----:B------:R-:W-:Y:S01]  /*eec0*/  FFMA.FTZ R13, R28, R13, -0.72134751081466674805 ;  /* 0xbf38aa3b1c0d7423 */ /* 0x000fe2000001000d */
[----:B------:R-:W-:Y:S01]  /*eed0*/  F2FP.BF16.F32.PACK_AB R7, R103, R62 ;  /* 0x0000003e6707723e */ /* 0x000fe200000010ff */
[C---:B------:R-:W-:Y:S01]  /*eee0*/  FFMA.FTZ R12, R27.reuse, R12, 0.48089820146560668945 ;  /* 0x3ef6384a1b0c7423 */ /* 0x040fe2000001000c */
[----:B------:R-:W-:Y:S01]  /*eef0*/  LEA R77, R24, R75, 0x2 ;  /* 0x0000004b184d7211 */ /* 0x000fe200078e10ff */
[----:B------:R0:W-:Y:S01]  /*ef00*/  STS.128 [R19+0x80], R8 ;  /* 0x0000800813007388 */ /* 0x0001e20000000c00 */
[----:B------:R-:W-:Y:S01]  /*ef10*/  ISETP.GE.U32.AND P2, PT, R80, 0x7f800000, PT ;  /* 0x7f8000005000780c */ /* 0x000fe20003f46070 */
[----:B------:R-:W-:Y:S01]  /*ef20*/  FFMA.FTZ R12, R27, R12, -0.72134751081466674805 ;  /* 0xbf38aa3b1b0c7423 */ /* 0x000fe2000001000c */
[----:B------:R-:W-:Y:S01]  /*ef30*/  ISETP.GE.U32.AND P3, PT, R159, 0x7f800000, PT ;  /* 0x7f8000009f00780c */ /* 0x000fe20003f66070 */
[----:B------:R-:W-:Y:S01]  /*ef40*/  STS.128 [R19+0x480], R4 ;  /* 0x0004800413007388 */ /* 0x000fe20000000c00 */
[----:B------:R-:W-:-:S02]  /*ef50*/  IMAD R81, R24, 0x4, R77 ;  /* 0x0000000418517824 */ /* 0x000fc400078e024d */
[C---:B------:R-:W-:Y:S01]  /*ef60*/  FMUL R12, R27.reuse, R12 ;  /* 0x0000000c1b0c7220 */ /* 0x040fe20000400000 */
[----:B------:R-:W-:Y:S01]  /*ef70*/  FMUL R13, R28, R13 ;  /* 0x0000000d1c0d7220 */ /* 0x000fe20000400000 */
[----:B------:R-:W-:Y:S01]  /*ef80*/  BAR.SYNC.DEFER_BLOCKING 0x0 ;  /* 0x0000000000007b1d */ /* 0x000fe20000010000 */
[----:B------:R-:W-:Y:S01]  /*ef90*/  F2FP.BF16.F32.PACK_AB R34, R34, R73 ;  /* 0x000000492222723e */ /* 0x000fe200000010ff */
[----:B------:R-:W-:Y:S01]  /*efa0*/  FMUL R12, R27, R12 ;  /* 0x0000000c1b0c7220 */ /* 0x000fe20000400000 */
[----:B------:R-:W-:Y:S01]  /*efb0*/  LEA R83, R24, R81, 0x2 ;  /* 0x0000005118537211 */ /* 0x000fe200078e10ff */
[C---:B------:R-:W-:Y:S01]  /*efc0*/  FMUL R13, R28.reuse, R13 ;  /* 0x0000000d1c0d7220 */ /* 0x040fe20000400000 */
[----:B------:R-:W-:Y:S01]  /*efd0*/  F2FP.BF16.F32.PACK_AB R35, R35, R40 ;  /* 0x000000282323723e */ /* 0x000fe200000010ff */
[----:B------:R-:W-:Y:S01]  /*efe0*/  FFMA.FTZ R27, R27, 1.4426950216293334961, R12 ;  /* 0x3fb8aa3b1b1b7823 */ /* 0x000fe2000001000c */
[----:B------:R-:W-:Y:S02]  /*eff0*/  @P2 IMAD.MOV.U32 R12, RZ, RZ, 0x7f800000 ;  /* 0x7f800000ff0c2424 */ /* 0x000fe400078e00ff */
[----:B------:R-:W-:Y:S01]  /*f000*/  FFMA.FTZ R28, R28, 1.4426950216293334961, R13 ;  /* 0x3fb8aa3b1c1c7823 */ /* 0x000fe2000001000d */
[----:B------:R-:W-:-:S02]  /*f010*/  IMAD R85, R24, 0x4, R83 ;  /* 0x0000000418557824 */ /* 0x000fc400078e0253 */
[----:B------:R-:W-:Y:S01]  /*f020*/  FADD R36, R36, R27 ;  /* 0x0000001b24247221 */ /* 0x000fe20000000000 */
[----:B0-----:R-:W-:Y:S02]  /*f030*/  @P3 IMAD.MOV.U32 R8, RZ, RZ, 0x7f800000 ;  /* 0x7f800000ff083424 */ /* 0x001fe400078e00ff */
[----:B------:R-:W-:Y:S01]  /*f040*/  FADD R37, R37, R28 ;  /* 0x0000001c25257221 */ /* 0x000fe20000000000 */
[----:B------:R-:W-:Y:S01]  /*f050*/  @P2 FFMA.FTZ R36, R80, R12, +INF ;  /* 0x7f80000050242423 */ /* 0x000fe2000001000c */
[----:B------:R-:W-:Y:S01]  /*f060*/  LEA R87, R24, R85, 0x2 ;  /* 0x0000005518577211 */ /* 0x000fe200078e10ff */
[----:B------:R-:W-:Y:S01]  /*f070*/  @P3 FFMA.FTZ R37, R159, R8, +INF ;  /* 0x7f8000009f253423 */ /* 0x000fe20000010008 */
[----:B------:R-:W-:Y:S01]  /*f080*/  F2FP.BF16.F32.PACK_AB R40, R95, R58 ;  /* 0x0000003a5f28723e */ /* 0x000fe200000010ff */
[----:B-1----:R-:W-:Y:S01]  /*f090*/  IMAD R27, R164, R96, RZ ;  /* 0x00000060a41b7224 */ /* 0x002fe200078e02ff */
[----:B------:R-:W-:Y:S01]  /*f0a0*/  F2FP.BF16.F32.PACK_AB R28, R59, R60 ;  /* 0x0000003c3b1c723e */ /* 0x000fe200000010ff */
[----:B------:R-:W-:Y:S01]  /*f0b0*/  IMAD R89, R24, 0x4, R87 ;  /* 0x0000000418597824 */ /* 0x000fe200078e0257 */
[----:B------:R-:W-:Y:S01]  /*f0c0*/  F2FP.BF16.F32.PACK_AB R32, R32, R57 ;  /* 0x000000392020723e */ /* 0x000fe200000010ff */
[----:B------:R-:W-:Y:S01]  /*f0d0*/  IMAD R45, R162, R97, RZ ;  /* 0x00000061a22d7224 */ /* 0x000fe200078e02ff */
[----:B------:R-:W-:Y:S01]  /*f0e0*/  F2FP.BF16.F32.PACK_AB R29, R29, R54 ;  /* 0x000000361d1d723e */ /* 0x000fe200000010ff */
[----:B------:R-:W-:Y:S01]  /*f0f0*/  IMAD R73, R24, 0x4, R89 ;  /* 0x0000000418497824 */ /* 0x000fe200078e0259 */
[----:B------:R-:W0:Y:S01]  /*f100*/  LDS.128 R12, [R3] ;  /* 0x00000000030c7984 */ /* 0x000e220000000c00 */
[----:B------:R-:W-:-:S02]  /*f110*/  F2FP.BF16.F32.PACK_AB R30, R30, R47 ;  /* 0x0000002f1e1e723e */ /* 0x000fc400000010ff */
[----:B------:R-:W-:Y:S01]  /*f120*/  F2FP.BF16.F32.PACK_AB R31, R31, R42 ;  /* 0x0000002a1f1f723e */ /* 0x000fe200000010ff */
[----:B------:R-:W-:Y:S01]  /*f130*/  LDS.128 R8, [R3+0x800] ;  /* 0x0008000003087984 */ /* 0x000fe20000000c00 */
[C---:B------:R-:W-:Y:S02]  /*f140*/  LEA R91, R24.reuse, R73, 0x2 ;  /* 0x00000049185b7211 */ /* 0x040fe400078e10ff */
[----:B------:R-:W-:Y:S01]  /*f150*/  F2FP.BF16.F32.PACK_AB R57, R71, R48 ;  /* 0x000000304739723e */ /* 0x000fe200000010ff */
[----:B------:R-:W1:Y:S01]  /*f160*/  LDS.128 R20, [R18] ;  /* 0x0000000012147984 */ /* 0x000e620000000c00 */
[----:B------:R-:W-:Y:S01]  /*f170*/  F2FP.BF16.F32.PACK_AB R59, R25, R26 ;  /* 0x0000001a193b723e */ /* 0x000fe200000010ff */
[C---:B------:R-:W-:Y:S01]  /*f180*/  IMAD R93, R24.reuse, 0x4, R91 ;  /* 0x00000004185d7824 */ /* 0x040fe200078e025b */
[C---:B------:R-:W-:Y:S01]  /*f190*/  SHF.L.U32 R25, R27.reuse, 0x1, RZ ;  /* 0x000000011b197819 */ /* 0x040fe200000006ff */
[----:B------:R-:W-:Y:S01]  /*f1a0*/  LDS.128 R4, [R18+0x800] ;  /* 0x0008000012047984 */ /* 0x000fe20000000c00 */
[----:B------:R-:W-:Y:S01]  /*f1b0*/  IMAD.HI R26, R27, 0x2, RZ ;  /* 0x000000021b1a7827 */ /* 0x000fe200078e02ff */
[----:B------:R-:W-:Y:S01]  /*f1c0*/  F2FP.BF16.F32.PACK_AB R33, R33, R52 ;  /* 0x000000342121723e */ /* 0x000fe200000010ff */
[----:B------:R-:W-:Y:S01]  /*f1d0*/  BAR.SYNC.DEFER_BLOCKING 0x0 ;  /* 0x0000000000007b1d */ /* 0x000fe20000010000 */
[----:B------:R-:W-:-:S02]  /*f1e0*/  LEA R95, R24, R93, 0x2 ;  /* 0x0000005d185f7211 */ /* 0x000fc400078e10ff */
[----:B------:R-:W-:Y:S02]  /*f1f0*/  F2FP.BF16.F32.PACK_AB R56, R63, R56 ;  /* 0x000000383f38723e */ /* 0x000fe400000010ff */
[----:B------:R-:W-:Y:S01]  /*f200*/  F2FP.BF16.F32.PACK_AB R41, R41, R50 ;  /* 0x000000322929723e */ /* 0x000fe200000010ff */
[----:B------:R-:W-:Y:S01]  /*f210*/  IMAD R71, R24, 0x4, R95 ;  /* 0x0000000418477824 */ /* 0x000fe200078e025f */
[----:B------:R-:W-:Y:S02]  /*f220*/  F2FP.BF16.F32.PACK_AB R42, R39, R46 ;  /* 0x0000002e272a723e */ /* 0x000fe400000010ff */
[----:B------:R-:W-:Y:S02]  /*f230*/  F2FP.BF16.F32.PACK_AB R58, R79, R44 ;  /* 0x0000002c4f3a723e */ /* 0x000fe400000010ff */
[----:B------:R-:W-:Y:S02]  /*f240*/  F2FP.BF16.F32.PACK_AB R43, R43, R38 ;  /* 0x000000262b2b723e */ /* 0x000fe400000010ff */
[----:B------:R-:W-:-:S02]  /*f250*/  FSETP.NEU.AND P1, PT, R80, RZ, PT ;  /* 0x000000ff5000720b */ /* 0x000fc40003f2d000 */
[----:B------:R-:W-:Y:S02]  /*f260*/  FSETP.NEU.AND P2, PT, R159, RZ, PT ;  /* 0x000000ff9f00720b */ /* 0x000fe40003f4d000 */
[----:B------:R-:W-:Y:S02]  /*f270*/  FSEL R36, R36, -INF , P1 ;  /* 0xff80000024247808 */ /* 0x000fe40000800000 */
[----:B------:R-:W-:-:S03]  /*f280*/  FSEL R37, R37, -INF , P2 ;  /* 0xff80000025257808 */ /* 0x000fc60001000000 */
[----:B------:R-:W-:Y:S01]  /*f290*/  FFMA R36, R36, 0.69314718246459960938, R17 ;  /* 0x3f31721824247823 */ /* 0x000fe20000000011 */
[----:B------:R3:W-:Y:S01]  /*f2a0*/  STS.128 [R19], R28 ;  /* 0x0000001c13007388 */ /* 0x0007e20000000c00 */
[----:B------:R-:W-:-:S03]  /*f2b0*/  FFMA R37, R37, 0.69314718246459960938, R16 ;  /* 0x3f31721825257823 */ /* 0x000fc60000000010 */
[----:B------:R4:W-:Y:S04]  /*f2c0*/  STS.128 [R19+0x400], R32 ;  /* 0x0004002013007388 */ /* 0x0009e80000000c00 */
[----:B------:R0:W-:Y:S04]  /*f2d0*/  STS.128 [R19+0x80], R40 ;  /* 0x0000802813007388 */ /* 0x0001e80000000c00 */
[----:B------:R1:W-:Y:S01]  /*f2e0*/  STS.128 [R19+0x480], R56 ;  /* 0x0004803813007388 */ /* 0x0003e20000000c00 */
[----:B---3--:R-:W-:Y:S02]  /*f2f0*/  IMAD R29, R24, 0x4, R71 ;  /* 0x00000004181d7824 */ /* 0x008fe400078e0247 */
[----:B------:R-:W-:-:S02]  /*f300*/  IMAD.SHL.U32 R28, R45, 0x2, RZ ;  /* 0x000000022d1c7824 */ /* 0x000fc400078e00ff */
[----:B------:R-:W-:Y:S02]  /*f310*/  IMAD R31, R24, 0x4, R29 ;  /* 0x00000004181f7824 */ /* 0x000fe400078e021d */
[----:B------:R-:W-:Y:S01]  /*f320*/  IMAD.HI R45, R45, 0x2, RZ ;  /* 0x000000022d2d7827 */ /* 0x000fe200078e02ff */
[----:B------:R-:W-:Y:S01]  /*f330*/  BAR.SYNC.DEFER_BLOCKING 0x0 ;  /* 0x0000000000007b1d */ /* 0x000fe20000010000 */
[----:B--2---:R-:W-:Y:S02]  /*f340*/  IADD3 R28, P3, P4, R28, R98, R25 ;  /* 0x000000621c1c7210 */ /* 0x004fe40007c7e019 */
[C---:B------:R-:W-:Y:S02]  /*f350*/  LEA R25, R24.reuse, R31, 0x2 ;  /* 0x0000001f18197211 */ /* 0x040fe400078e10ff */
[----:B------:R-:W-:Y:S02]  /*f360*/  IADD3.X R26, R45, R99, R26, P3, P4 ;  /* 0x000000632d1a7210 */ /* 0x000fe40001fe841a */
[-C--:B----4-:R-:W-:Y:S01]  /*f370*/  LEA R32, P4, R51, R28.reuse, 0x1 ;  /* 0x0000001c33207211 */ /* 0x090fe200078808ff */
[----:B------:R-:W-:Y:S01]  /*f380*/  IMAD R27, R24, 0x4, R25 ;  /* 0x00000004181b7824 */ /* 0x000fe200078e0219 */
[----:B------:R-:W-:-:S02]  /*f390*/  LEA R34, P5, R53, R28, 0x1 ;  /* 0x0000001c35227211 */ /* 0x000fc400078a08ff */
[----:B------:R-:W-:Y:S01]  /*f3a0*/  LEA R44, P3, R49, R28, 0x1 ;  /* 0x0000001c312c7211 */ /* 0x000fe200078608ff */
[C---:B------:R-:W-:Y:S01]  /*f3b0*/  IMAD R97, R24.reuse, 0x4, R27 ;  /* 0x0000000418617824 */ /* 0x040fe200078e021b */
[-C--:B------:R-:W-:Y:S02]  /*f3c0*/  LEA.HI.X.SX32 R33, R51, R26.reuse, 0x1, P4 ;  /* 0x0000001a33217211 */ /* 0x080fe400020f0eff */
[----:B------:R-:W-:Y:S02]  /*f3d0*/  LEA.HI.X.SX32 R35, R53, R26, 0x1, P5 ;  /* 0x0000001a35237211 */ /* 0x000fe400028f0eff */
[C---:B------:R-:W-:Y:S02]  /*f3e0*/  LEA R99, R24.reuse, R97, 0x2 ;  /* 0x0000006118637211 */ /* 0x040fe400078e10ff */
[-C--:B0-----:R-:W-:Y:S02]  /*f3f0*/  LEA R42, P4, R61, R28.reuse, 0x1 ;  /* 0x0000001c3d2a7211 */ /* 0x081fe400078808ff */
[----:B------:R-:W-:Y:S01]  /*f400*/  LEA R38, P5, R65, R28, 0x1 ;  /* 0x0000001c41267211 */ /* 0x000fe200078a08ff */
[----:B-1----:R-:W-:Y:S01]  /*f410*/  IMAD R19, R24, 0x4, R99 ;  /* 0x0000000418137824 */ /* 0x002fe200078e0263 */
[----:B------:R-:W-:-:S02]  /*f420*/  LEA.HI.X.SX32 R45, R49, R26, 0x1, P3 ;  /* 0x0000001a312d7211 */ /* 0x000fc400018f0eff */
[----:B------:R-:W-:Y:S01]  /*f430*/  LEA R40, P3, R55, R28, 0x1 ;  /* 0x0000001c37287211 */ /* 0x000fe200078608ff */
[C---:B------:R-:W-:Y:S01]  /*f440*/  IMAD R101, R24.reuse, 0x4, R19 ;  /* 0x0000000418657824 */ /* 0x040fe200078e0213 */
[-C--:B------:R-:W-:Y:S01]  /*f450*/  LEA.HI.X.SX32 R43, R61, R26.reuse, 0x1, P4 ;  /* 0x0000001a3d2b7211 */ /* 0x080fe200020f0eff */
[----:B------:R0:W-:Y:S01]  /*f460*/  STG.E.U16 desc[UR4][R44.64], R12 ;  /* 0x0000000c2c007986 */ /* 0x0001e2000c101504 */
[----:B------:R-:W-:Y:S02]  /*f470*/  LEA.HI.X.SX32 R39, R65, R26, 0x1, P5 ;  /* 0x0000001a41277211 */ /* 0x000fe400028f0eff */
[C---:B------:R-:W-:Y:S01]  /*f480*/  LEA R103, R24.reuse, R101, 0x2 ;  /* 0x0000006518677211 */ /* 0x040fe200078e10ff */
[----:B------:R1:W-:Y:S01]  /*f490*/  STG.E.U16 desc[UR4][R32.64], R20 ;  /* 0x0000001420007986 */ /* 0x0003e2000c101504 */
[-C--:B------:R-:W-:Y:S02]  /*f4a0*/  LEA R46, P4, R69, R28.reuse, 0x1 ;  /* 0x0000001c452e7211 */ /* 0x080fe400078808ff */
[----:B------:R-:W-:Y:S01]  /*f4b0*/  LEA R48, P5, R75, R28, 0x1 ;  /* 0x0000001c4b307211 */ /* 0x000fe200078a08ff */
[----:B------:R-:W-:Y:S01]  /*f4c0*/  IMAD R105, R24, 0x4, R103 ;  /* 0x0000000418697824 */ /* 0x000fe200078e0267 */
[----:B------:R-:W-:-:S02]  /*f4d0*/  LEA.HI.X.SX32 R41, R55, R26, 0x1, P3 ;  /* 0x0000001a37297211 */ /* 0x000fc400018f0eff */
[----:B------:R-:W-:Y:S01]  /*f4e0*/  LEA R50, P3, R67, R28, 0x1 ;  /* 0x0000001c43327211 */ /* 0x000fe200078608ff */
[C---:B------:R-:W-:Y:S01]  /*f4f0*/  IMAD R107, R24.reuse, 0x4, R105 ;  /* 0x00000004186b7824 */ /* 0x040fe200078e0269 */
[-C--:B------:R-:W-:Y:S02]  /*f500*/  LEA.HI.X.SX32 R47, R69, R26.reuse, 0x1, P4 ;  /* 0x0000001a452f7211 */ /* 0x080fe400020f0eff */
[----:B------:R-:W-:Y:S02]  /*f510*/  LEA.HI.X.SX32 R49, R75, R26, 0x1, P5 ;  /* 0x0000001a4b317211 */ /* 0x000fe400028f0eff */
[C---:B------:R-:W-:Y:S02]  /*f520*/  LEA R109, R24.reuse, R107, 0x2 ;  /* 0x0000006b186d7211 */ /* 0x040fe400078e10ff */
        /* <DEDUP_REMOVED lines=8> */
[-C--:B------:R-:W-:Y:S02]  /*f5b0*/  LEA R58, P4, R87, R28.reuse, 0x1 ;  /* 0x0000001c573a7211 */ /* 0x080fe400078808ff */
[----:B------:R-:W-:Y:S02]  /*f5c0*/  LEA R62, P5, R89, R28, 0x1 ;  /* 0x0000001c593e7211 */ /* 0x000fe400078a08ff */
[----:B------:R-:W-:-:S02]  /*f5d0*/  LEA R115, R24, R113, 0x2 ;  /* 0x0000007118737211 */ /* 0x000fc400078e10ff */
[----:B------:R-:W-:Y:S02]  /*f5e0*/  LEA.HI.X.SX32 R53, R77, R26, 0x1, P3 ;  /* 0x0000001a4d357211 */ /* 0x000fe400018f0eff */
[----:B------:R-:W-:Y:S01]  /*f5f0*/  LEA R60, P3, R85, R28, 0x1 ;  /* 0x0000001c553c7211 */ /* 0x000fe200078608ff */
[C---:B------:R-:W-:Y:S01]  /*f600*/  IMAD R117, R24.reuse, 0x4, R115 ;  /* 0x0000000418757824 */ /* 0x040fe200078e0273 */
[-C--:B------:R-:W-:Y:S02]  /*f610*/  LEA.HI.X.SX32 R59, R87, R26.reuse, 0x1, P4 ;  /* 0x0000001a573b7211 */ /* 0x080fe400020f0eff */
[----:B------:R-:W-:Y:S01]  /*f620*/  LEA.HI.X.SX32 R63, R89, R26, 0x1, P5 ;  /* 0x0000001a593f7211 */ /* 0x000fe200028f0eff */
[----:B------:R-:W-:Y:S01]  /*f630*/  IMAD R119, R24, 0x4, R117 ;  /* 0x0000000418777824 */ /* 0x000fe200078e0275 */
[-C--:B------:R-:W-:Y:S02]  /*f640*/  LEA R66, P4, R91, R28.reuse, 0x1 ;  /* 0x0000001c5b427211 */ /* 0x080fe400078808ff */
[----:B------:R-:W-:-:S02]  /*f650*/  LEA R64, P5, R93, R28, 0x1 ;  /* 0x0000001c5d407211 */ /* 0x000fc400078a08ff */
[----:B------:R-:W-:Y:S02]  /*f660*/  LEA.HI.X.SX32 R61, R85, R26, 0x1, P3 ;  /* 0x0000001a553d7211 */ /* 0x000fe400018f0eff */
[----:B------:R-:W-:Y:S02]  /*f670*/  LEA R68, P3, R73, R28, 0x1 ;  /* 0x0000001c49447211 */ /* 0x000fe400078608ff */
[-C--:B------:R-:W-:Y:S02]  /*f680*/  LEA.HI.X.SX32 R67, R91, R26.reuse, 0x1, P4 ;  /* 0x0000001a5b437211 */ /* 0x080fe400020f0eff */
[----:B------:R-:W-:Y:S02]  /*f690*/  LEA.HI.X.SX32 R65, R93, R26, 0x1, P5 ;  /* 0x0000001a5d417211 */ /* 0x000fe400028f0eff */
[-C--:B------:R-:W-:Y:S02]  /*f6a0*/  LEA R72, P4, R71, R28.reuse, 0x1 ;  /* 0x0000001c47487211 */ /* 0x080fe400078808ff */
[----:B------:R-:W-:-:S02]  /*f6b0*/  LEA R70, P5, R29, R28, 0x1 ;  /* 0x0000001c1d467211 */ /* 0x000fc400078a08ff */
[-C--:B------:R-:W-:Y:S02]  /*f6c0*/  LEA.HI.X.SX32 R69, R73, R26.reuse, 0x1, P3 ;  /* 0x0000001a49457211 */ /* 0x080fe400018f0eff */
        /* <DEDUP_REMOVED lines=9> */
[----:B------:R-:W-:Y:S02]  /*f760*/  LEA.HI.X.SX32 R79, R27, R26, 0x1, P5 ;  /* 0x0000001a1b4f7211 */ /* 0x000fe400028f0eff */
[----:B------:R-:W-:Y:S02]  /*f770*/  LEA R84, P5, R19, R28, 0x1 ;  /* 0x0000001c13547211 */ /* 0x000fe400078a08ff */
[----:B------:R-:W-:Y:S02]  /*f780*/  LEA R27, R24, R25, 0x2 ;  /* 0x00000019181b7211 */ /* 0x000fe400078e10ff */
[----:B------:R-:W-:Y:S02]  /*f790*/  LEA.HI.X.SX32 R75, R95, R26, 0x1, P3 ;  /* 0x0000001a5f4b7211 */ /* 0x000fe400018f0eff */
[----:B------:R-:W-:-:S02]  /*f7a0*/  LEA R76, P3, R31, R28, 0x1 ;  /* 0x0000001c1f4c7211 */ /* 0x000fc400078608ff */
[-C--:B------:R-:W-:Y:S01]  /*f7b0*/  LEA.HI.X.SX32 R85, R19, R26.reuse, 0x1, P5 ;  /* 0x0000001a13557211 */ /* 0x080fe200028f0eff */
[C---:B------:R-:W-:Y:S01]  /*f7c0*/  IMAD R19, R24.reuse, 0x4, R27 ;  /* 0x0000000418137824 */ /* 0x040fe200078e021b */
[----:B------:R-:W-:Y:S02]  /*f7d0*/  LEA.HI.X.SX32 R77, R31, R26, 0x1, P3 ;  /* 0x0000001a1f4d7211 */ /* 0x000fe400018f0eff */
[-C--:B------:R-:W-:Y:S01]  /*f7e0*/  LEA R82, P4, R99, R28.reuse, 0x1 ;  /* 0x0000001c63527211 */ /* 0x080fe200078808ff */
[C---:B------:R-:W-:Y:S01]  /*f7f0*/  IMAD R31, R24.reuse, 0x4, R19 ;  /* 0x00000004181f7824 */ /* 0x040fe200078e0213 */
[----:B------:R-:W-:Y:S02]  /*f800*/  LEA R86, P3, R97, R28, 0x1 ;  /* 0x0000001c61567211 */ /* 0x000fe400078608ff */
[----:B------:R-:W-:Y:S02]  /*f810*/  LEA.HI.X.SX32 R83, R99, R26, 0x1, P4 ;  /* 0x0000001a63537211 */ /* 0x000fe400020f0eff */
[----:B------:R-:W-:-:S02]  /*f820*/  LEA R125, R24, R31, 0x2 ;  /* 0x0000001f187d7211 */ /* 0x000fc400078e10ff */
[-C--:B------:R-:W-:Y:S02]  /*f830*/  LEA R90, P4, R103, R28.reuse, 0x1 ;  /* 0x0000001c675a7211 */ /* 0x080fe400078808ff */
[----:B------:R-:W-:Y:S01]  /*f840*/  LEA R92, P5, R105, R28, 0x1 ;  /* 0x0000001c695c7211 */ /* 0x000fe200078a08ff */
[C---:B------:R-:W-:Y:S01]  /*f850*/  IMAD R127, R24.reuse, 0x4, R125 ;  /* 0x00000004187f7824 */ /* 0x040fe200078e027d */
[----:B------:R-:W-:Y:S02]  /*f860*/  LEA.HI.X.SX32 R91, R103, R26, 0x1, P4 ;  /* 0x0000001a675b7211 */ /* 0x000fe400020f0eff */
[----:B------:R-:W-:Y:S01]  /*f870*/  LEA R102, P4, R109, R28, 0x1 ;  /* 0x0000001c6d667211 */ /* 0x000fe200078808ff */
[----:B------:R-:W-:Y:S01]  /*f880*/  IMAD R129, R24, 0x4, R127 ;  /* 0x0000000418817824 */ /* 0x000fe200078e027f */
[----:B------:R-:W-:Y:S02]  /*f890*/  LEA.HI.X.SX32 R87, R97, R26, 0x1, P3 ;  /* 0x0000001a61577211 */ /* 0x000fe400018f0eff */
[----:B------:R-:W-:-:S02]  /*f8a0*/  LEA R88, P3, R101, R28, 0x1 ;  /* 0x0000001c65587211 */ /* 0x000fc400078608ff */
[C---:B------:R-:W-:Y:S02]  /*f8b0*/  LEA R131, R24.reuse, R129, 0x2 ;  /* 0x0000008118837211 */ /* 0x040fe400078e10ff */
[----:B------:R-:W-:Y:S02]  /*f8c0*/  LEA.HI.X.SX32 R93, R105, R26, 0x1, P5 ;  /* 0x0000001a695d7211 */ /* 0x000fe400028f0eff */
[----:B------:R-:W-:Y:S01]  /*f8d0*/  LEA R100, P5, R111, R28, 0x1 ;  /* 0x0000001c6f647211 */ /* 0x000fe200078a08ff */
[C---:B------:R-:W-:Y:S01]  /*f8e0*/  IMAD R133, R24.reuse, 0x4, R131 ;  /* 0x0000000418857824 */ /* 0x040fe200078e0283 */
[----:B------:R-:W-:Y:S02]  /*f8f0*/  LEA.HI.X.SX32 R103, R109, R26, 0x1, P4 ;  /* 0x0000001a6d677211 */ /* 0x000fe400020f0eff */
[----:B------:R-:W-:Y:S01]  /*f900*/  LEA R94, P4, R115, R28, 0x1 ;  /* 0x0000001c735e7211 */ /* 0x000fe200078808ff */
[----:B------:R-:W-:Y:S01]  /*f910*/  IMAD R135, R24, 0x4, R133 ;  /* 0x0000000418877824 */ /* 0x000fe200078e0285 */
[----:B------:R-:W-:-:S02]  /*f920*/  LEA.HI.X.SX32 R89, R101, R26, 0x1, P3 ;  /* 0x0000001a65597211 */ /* 0x000fc400018f0eff */
[----:B------:R-:W-:Y:S02]  /*f930*/  LEA.HI.X.SX32 R101, R111, R26, 0x1, P5 ;  /* 0x0000001a6f657211 */ /* 0x000fe400028f0eff */
[-C--:B------:R-:W-:Y:S02]  /*f940*/  LEA R104, P3, R107, R28.reuse, 0x1 ;  /* 0x0000001c6b687211 */ /* 0x080fe400078608ff */
[----:B------:R-:W-:Y:S02]  /*f950*/  LEA R98, P5, R117, R28, 0x1 ;  /* 0x0000001c75627211 */ /* 0x000fe400078a08ff */
[----:B------:R-:W-:Y:S02]  /*f960*/  LEA.HI.X.SX32 R95, R115, R26, 0x1, P4 ;  /* 0x0000001a735f7211 */ /* 0x000fe400020f0eff */
[----:B------:R-:W-:Y:S02]  /*f970*/  LEA R108, P4, R29, R28, 0x1 ;  /* 0x0000001c1d6c7211 */ /* 0x000fe400078808ff */
[----:B------:R-:W-:-:S02]  /*f980*/  LEA.HI.X.SX32 R105, R107, R26, 0x1, P3 ;  /* 0x0000001a6b697211 */ /* 0x000fc400018f0eff */
[----:B------:R-:W-:Y:S02]  /*f990*/  LEA.HI.X.SX32 R99, R117, R26, 0x1, P5 ;  /* 0x0000001a75637211 */ /* 0x000fe400028f0eff */
[-C--:B------:R-:W-:Y:S02]  /*f9a0*/  LEA R96, P3, R113, R28.reuse, 0x1 ;  /* 0x0000001c71607211 */ /* 0x080fe400078608ff */
[----:B------:R-:W-:Y:S02]  /*f9b0*/  LEA R110, P5, R121, R28, 0x1 ;  /* 0x0000001c796e7211 */ /* 0x000fe400078a08ff */
[-C--:B------:R-:W-:Y:S02]  /*f9c0*/  LEA.HI.X.SX32 R109, R29, R26.reuse, 0x1, P4 ;  /* 0x0000001a1d6d7211 */ /* 0x080fe400020f0eff */
[----:B------:R-:W-:Y:S02]  /*f9d0*/  LEA R29, R24, R135, 0x2 ;  /* 0x00000087181d7211 */ /* 0x000fe400078e10ff */
[----:B------:R-:W-:-:S02]  /*f9e0*/  LEA.HI.X.SX32 R97, R113, R26, 0x1, P3 ;  /* 0x0000001a71617211 */ /* 0x000fc400018f0eff */
[----:B------:R-:W-:Y:S01]  /*f9f0*/  LEA.HI.X.SX32 R111, R121, R26, 0x1, P5 ;  /* 0x0000001a796f7211 */ /* 0x000fe200028f0eff */
[C---:B------:R-:W-:Y:S01]  /*fa00*/  IMAD R137, R24.reuse, 0x4, R29 ;  /* 0x0000000418897824 */ /* 0x040fe200078e021d */
[-C--:B------:R-:W-:Y:S02]  /*fa10*/  LEA R106, P3, R119, R28.reuse, 0x1 ;  /* 0x0000001c776a7211 */ /* 0x080fe400078608ff */
[----:B------:R-:W-:Y:S02]  /*fa20*/  LEA R112, P5, R19, R28, 0x1 ;  /* 0x0000001c13707211 */ /* 0x000fe400078a08ff */
[-C--:B------:R-:W-:Y:S02]  /*fa30*/  LEA.HI.X.SX32 R107, R119, R26.reuse, 0x1, P3 ;  /* 0x0000001a776b7211 */ /* 0x080fe400018f0eff */
[----:B------:R-:W-:Y:S01]  /*fa40*/  LEA.HI.X.SX32 R113, R19, R26, 0x1, P5 ;  /* 0x0000001a13717211 */ /* 0x000fe200028f0eff */
[----:B------:R-:W-:Y:S01]  /*fa50*/  IMAD R19, R24, 0x4, R137 ;  /* 0x0000000418137824 */ /* 0x000fe200078e0289 */
[----:B------:R-:W-:-:S02]  /*fa60*/  LEA R116, P3, R25, R28, 0x1 ;  /* 0x0000001c19747211 */ /* 0x000fc400078608ff */
[----:B------:R-:W-:Y:S02]  /*fa70*/  LEA R114, P4, R27, R28, 0x1 ;  /* 0x0000001c1b727211 */ /* 0x000fe400078808ff */
[-C--:B------:R-:W-:Y:S02]  /*fa80*/  LEA.HI.X.SX32 R117, R25, R26.reuse, 0x1, P3 ;  /* 0x0000001a19757211 */ /* 0x080fe400018f0eff */
[C---:B------:R-:W-:Y:S02]  /*fa90*/  LEA R25, R24.reuse, R19, 0x2 ;  /* 0x0000001318197211 */ /* 0x040fe400078e10ff */
[----:B------:R-:W-:Y:S02]  /*faa0*/  LEA.HI.X.SX32 R115, R27, R26, 0x1, P4 ;  /* 0x0000001a1b737211 */ /* 0x000fe400020f0eff */
[-C--:B------:R-:W-:Y:S01]  /*fab0*/  LEA R122, P3, R31, R28.reuse, 0x1 ;  /* 0x0000001c1f7a7211 */ /* 0x080fe200078608ff */
[----:B------:R-:W-:Y:S01]  /*fac0*/  IMAD R27, R24, 0x4, R25 ;  /* 0x00000004181b7824 */ /* 0x000fe200078e0219 */
[----:B------:R-:W-:-:S02]  /*fad0*/  LEA R120, P4, R125, R28, 0x1 ;  /* 0x0000001c7d787211 */ /* 0x000fc400078808ff */
[-C--:B------:R-:W-:Y:S01]  /*fae0*/  LEA.HI.X.SX32 R123, R31, R26.reuse, 0x1, P3 ;  /* 0x0000001a1f7b7211 */ /* 0x080fe200018f0eff */
[C---:B------:R-:W-:Y:S01]  /*faf0*/  IMAD R31, R24.reuse, 0x4, R27 ;  /* 0x00000004181f7824 */ /* 0x040fe200078e021b */
[----:B------:R-:W-:Y:S02]  /*fb00*/  LEA.HI.X.SX32 R121, R125, R26, 0x1, P4 ;  /* 0x0000001a7d797211 */ /* 0x000fe400020f0eff */
[-C--:B------:R-:W-:Y:S02]  /*fb10*/  LEA R124, P3, R129, R28.reuse, 0x1 ;  /* 0x0000001c817c7211 */ /* 0x080fe400078608ff */
[----:B------:R-:W-:Y:S02]  /*fb20*/  LEA R128, P4, R131, R28, 0x1 ;  /* 0x0000001c83807211 */ /* 0x000fe400078808ff */
[----:B------:R-:W-:Y:S02]  /*fb30*/  LEA R143, R24, R31, 0x2 ;  /* 0x0000001f188f7211 */ /* 0x000fe400078e10ff */
[----:B------:R-:W-:-:S02]  /*fb40*/  LEA.HI.X.SX32 R125, R129, R26, 0x1, P3 ;  /* 0x0000001a817d7211 */ /* 0x000fc400018f0eff */
[----:B------:R-:W-:Y:S01]  /*fb50*/  LEA.HI.X.SX32 R129, R131, R26, 0x1, P4 ;  /* 0x0000001a83817211 */ /* 0x000fe200020f0eff */
[C---:B------:R-:W-:Y:S01]  /*fb60*/  IMAD R149, R24.reuse, 0x4, R143 ;  /* 0x0000000418957824 */ /* 0x040fe200078e028f */
[-C--:B------:R-:W-:Y:S02]  /*fb70*/  LEA R130, P4, R29, R28.reuse, 0x1 ;  /* 0x0000001c1d827211 */ /* 0x080fe400078808ff */
[----:B------:R-:W-:Y:S02]  /*fb80*/  LEA R118, P5, R127, R28, 0x1 ;  /* 0x0000001c7f767211 */ /* 0x000fe400078a08ff */
[----:B------:R-:W-:Y:S01]  /*fb90*/  LEA.HI.X.SX32 R131, R29, R26, 0x1, P4 ;  /* 0x0000001a1d837211 */ /* 0x000fe200020f0eff */
[----:B------:R-:W-:Y:S01]  /*fba0*/  IMAD R29, R24, 0x4, R149 ;  /* 0x00000004181d7824 */ /* 0x000fe200078e0295 */
[----:B------:R-:W-:Y:S02]  /*fbb0*/  LEA R134, P3, R135, R28, 0x1 ;  /* 0x0000001c87867211 */ /* 0x000fe400078608ff */
[----:B------:R-:W-:-:S02]  /*fbc0*/  LEA.HI.X.SX32 R119, R127, R26, 0x1, P5 ;  /* 0x0000001a7f777211 */ /* 0x000fc400028f0eff */
[----:B------:R-:W-:Y:S02]  /*fbd0*/  LEA R126, P5, R133, R28, 0x1 ;  /* 0x0000001c857e7211 */ /* 0x000fe400078a08ff */
[----:B------:R-:W-:Y:S02]  /*fbe0*/  LEA.HI.X.SX32 R135, R135, R26, 0x1, P3 ;  /* 0x0000001a87877211 */ /* 0x000fe400018f0eff */
[----:B------:R-:W-:Y:S02]  /*fbf0*/  LEA R140, P3, R19, R28, 0x1 ;  /* 0x0000001c138c7211 */ /* 0x000fe400078608ff */
[----:B------:R-:W-:Y:S02]  /*fc00*/  LEA R151, R24, R29, 0x2 ;  /* 0x0000001d18977211 */ /* 0x000fe400078e10ff */
[----:B------:R-:W-:Y:S02]  /*fc10*/  LEA.HI.X.SX32 R127, R133, R26, 0x1, P5 ;  /* 0x0000001a857f7211 */ /* 0x000fe400028f0eff */
[----:B------:R-:W-:-:S02]  /*fc20*/  LEA R132, P5, R137, R28, 0x1 ;  /* 0x0000001c89847211 */ /* 0x000fc400078a08ff */
[----:B------:R-:W-:Y:S02]  /*fc30*/  LEA R138, P4, R25, R28, 0x1 ;  /* 0x0000001c198a7211 */ /* 0x000fe400078808ff */
[-C--:B------:R-:W-:Y:S01]  /*fc40*/  LEA.HI.X.SX32 R141, R19, R26.reuse, 0x1, P3 ;  /* 0x0000001a138d7211 */ /* 0x080fe200018f0eff */
[C---:B------:R-:W-:Y:S01]  /*fc50*/  IMAD R19, R24.reuse, 0x4, R151 ;  /* 0x0000000418137824 */ /* 0x040fe200078e0297 */
[-C--:B------:R-:W-:Y:S02]  /*fc60*/  LEA.HI.X.SX32 R133, R137, R26.reuse, 0x1, P5 ;  /* 0x0000001a89857211 */ /* 0x080fe400028f0eff */
[----:B------:R-:W-:Y:S01]  /*fc70*/  LEA.HI.X.SX32 R139, R25, R26, 0x1, P4 ;  /* 0x0000001a198b7211 */ /* 0x000fe200020f0eff */
[----:B------:R-:W-:Y:S01]  /*fc80*/  IMAD R25, R24, 0x4, R19 ;  /* 0x0000000418197824 */ /* 0x000fe200078e0213 */
[-C--:B------:R-:W-:Y:S02]  /*fc90*/  LEA R136, P5, R27, R28.reuse, 0x1 ;  /* 0x0000001c1b887211 */ /* 0x080fe400078a08ff */
[----:B------:R-:W-:-:S02]  /*fca0*/  LEA R146, P3, R31, R28, 0x1 ;  /* 0x0000001c1f927211 */ /* 0x000fc400078608ff */
[----:B------:R-:W-:Y:S02]  /*fcb0*/  LEA.HI.X.SX32 R137, R27, R26, 0x1, P5 ;  /* 0x0000001a1b897211 */ /* 0x000fe400028f0eff */
[C---:B------:R-:W-:Y:S02]  /*fcc0*/  LEA R27, R24.reuse, R25, 0x2 ;  /* 0x00000019181b7211 */ /* 0x040fe400078e10ff */
[-C--:B------:R-:W-:Y:S02]  /*fcd0*/  LEA R144, P4, R143, R28.reuse, 0x1 ;  /* 0x0000001c8f907211 */ /* 0x080fe400078808ff */
[----:B------:R-:W-:Y:S02]  /*fce0*/  LEA R142, P5, R149, R28, 0x1 ;  /* 0x0000001c958e7211 */ /* 0x000fe400078a08ff */
[-C--:B------:R-:W-:Y:S01]  /*fcf0*/  LEA.HI.X.SX32 R147, R31, R26.reuse, 0x1, P3 ;  /* 0x0000001a1f937211 */ /* 0x080fe200018f0eff */
[----:B------:R-:W-:Y:S01]  /*fd00*/  IMAD R31, R24, 0x4, R27 ;  /* 0x00000004181f7824 */ /* 0x000fe200078e021b */
[----:B------:R-:W-:-:S02]  /*fd10*/  LEA.HI.X.SX32 R145, R143, R26, 0x1, P4 ;  /* 0x0000001a8f917211 */ /* 0x000fc400020f0eff */
[----:B------:R-:W-:Y:S01]  /*fd20*/  LEA.HI.X.SX32 R143, R149, R26, 0x1, P5 ;  /* 0x0000001a958f7211 */ /* 0x000fe200028f0eff */
[----:B------:R-:W-:Y:S01]  /*fd30*/  IMAD R24, R24, 0x4, R31 ;  /* 0x0000000418187824 */ /* 0x000fe200078e021f */
[-C--:B------:R-:W-:Y:S02]  /*fd40*/  LEA R152, P4, R151, R28.reuse, 0x1 ;  /* 0x0000001c97987211 */ /* 0x080fe400078808ff */
[-C--:B------:R-:W-:Y:S02]  /*fd50*/  LEA R148, P3, R29, R28.reuse, 0x1 ;  /* 0x0000001c1d947211 */ /* 0x080fe400078608ff */
[----:B------:R-:W-:Y:S02]  /*fd60*/  LEA R150, P5, R19, R28, 0x1 ;  /* 0x0000001c13967211 */ /* 0x000fe400078a08ff */
[-C--:B------:R-:W-:Y:S02]  /*fd70*/  LEA.HI.X.SX32 R153, R151, R26.reuse, 0x1, P4 ;  /* 0x0000001a97997211 */ /* 0x080fe400020f0eff */
[----:B------:R-:W-:-:S02]  /*fd80*/  LEA.HI.X.SX32 R149, R29, R26, 0x1, P3 ;  /* 0x0000001a1d957211 */ /* 0x000fc400018f0eff */
[----:B------:R-:W-:Y:S02]  /*fd90*/  LEA.HI.X.SX32 R151, R19, R26, 0x1, P5 ;  /* 0x0000001a13977211 */ /* 0x000fe400028f0eff */
[-C--:B------:R-:W-:Y:S02]  /*fda0*/  LEA R160, P3, R25, R28.reuse, 0x1 ;  /* 0x0000001c19a07211 */ /* 0x080fe400078608ff */
[-C--:B------:R-:W-:Y:S02]  /*fdb0*/  LEA R156, P4, R27, R28.reuse, 0x1 ;  /* 0x0000001c1b9c7211 */ /* 0x080fe400078808ff */
[-C--:B------:R-:W-:Y:S02]  /*fdc0*/  LEA R154, P5, R31, R28.reuse, 0x1 ;  /* 0x0000001c1f9a7211 */ /* 0x080fe400078a08ff */
[----:B------:R-:W-:Y:S02]  /*fdd0*/  LEA R158, P6, R24, R28, 0x1 ;  /* 0x0000001c189e7211 */ /* 0x000fe400078c08ff */
[----:B------:R-:W-:-:S02]  /*fde0*/  LEA.HI.X.SX32 R161, R25, R26, 0x1, P3 ;  /* 0x0000001a19a17211 */ /* 0x000fc400018f0eff */
[-C--:B------:R-:W-:Y:S02]  /*fdf0*/  LEA.HI.X.SX32 R157, R27, R26.reuse, 0x1, P4 ;  /* 0x0000001a1b9d7211 */ /* 0x080fe400020f0eff */
[-C--:B------:R-:W-:Y:S02]  /*fe00*/  LEA.HI.X.SX32 R155, R31, R26.reuse, 0x1, P5 ;  /* 0x0000001a1f9b7211 */ /* 0x080fe400028f0eff */
[----:B------:R-:W-:Y:S01]  /*fe10*/  LEA.HI.X.SX32 R159, R24, R26, 0x1, P6 ;  /* 0x0000001a189f7211 */ /* 0x000fe200030f0eff */
[----:B------:R-:W2:Y:S01]  /*fe20*/  LDS.128 R28, [R18] ;  /* 0x00000000121c7984 */ /* 0x000ea20000000c00 */
[----:B------:R-:W-:Y:S02]  /*fe30*/  PRMT R19, R12, 0x7632, R19 ;  /* 0x000076320c137816 */ /* 0x000fe40000000013 */
[----:B0-----:R-:W-:Y:S01]  /*fe40*/  PRMT R45, R20, 0x7632, R45 ;  /* 0x00007632142d7816 */ /* 0x001fe2000000002d */
[----:B------:R-:W0:Y:S01]  /*fe50*/  LDS.128 R24, [R3] ;  /* 0x0000000003187984 */ /* 0x000e220000000c00 */
[----:B-1----:R-:W-:-:S02]  /*fe60*/  PRMT R33, R13, 0x7632, R33 ;  /* 0x000076320d217816 */ /* 0x002fc40000000021 */
[----:B------:R-:W-:Y:S01]  /*fe70*/  PRMT R12, R14, 0x7632, R12 ;  /* 0x000076320e0c7816 */ /* 0x000fe2000000000c */
[----:B------:R1:W-:Y:S01]  /*fe80*/  STG.E.U16 desc[UR4][R34.64], R19 ;  /* 0x0000001322007986 */ /* 0x0003e2000c101504 */
[----:B------:R-:W-:-:S03]  /*fe90*/  PRMT R20, R22, 0x7632, R20 ;  /* 0x0000763216147816 */ /* 0x000fc60000000014 */
[----:B------:R-:W-:Y:S04]  /*fea0*/  STG.E.U16 desc[UR4][R40.64], R45 ;  /* 0x0000002d28007986 */ /* 0x000fe8000c101504 */
[----:B------:R3:W-:Y:S01]  /*feb0*/  STG.E.U16 desc[UR4][R42.64], R13 ;  /* 0x0000000d2a007986 */ /* 0x0007e2000c101504 */
[----:B-1----:R-:W-:-:S03]  /*fec0*/  PRMT R35, R21, 0x7632, R35 ;  /* 0x0000763215237816 */ /* 0x002fc60000000023 */
[----:B------:R1:W-:Y:S01]  /*fed0*/  STG.E.U16 desc[UR4][R38.64], R21 ;  /* 0x0000001526007986 */ /* 0x0003e2000c101504 */
[----:B------:R-:W-:-:S03]  /*fee0*/  PRMT R34, R23, 0x7632, R34 ;  /* 0x0000763217227816 */ /* 0x000fc60000000022 */
[----:B------:R-:W-:Y:S01]  /*fef0*/  STG.E.U16 desc[UR4][R50.64], R33 ;  /* 0x0000002132007986 */ /* 0x000fe2000c101504 */
[----:B---3--:R-:W-:-:S03]  /*ff00*/  PRMT R13, R15, 0x7632, R13 ;  /* 0x000076320f0d7816 */ /* 0x008fc6000000000d */
[----:B------:R-:W-:Y:S04]  /*ff10*/  STG.E.U16 desc[UR4][R46.64], R35 ;  /* 0x000000232e007986 */ /* 0x000fe8000c101504 */
[----:B------:R3:W-:Y:S04]  /*ff20*/  STG.E.U16 desc[UR4][R48.64], R14 ;  /* 0x0000000e30007986 */ /* 0x0007e8000c101504 */
[----:B------:R4:W-:Y:S01]  /*ff30*/  STG.E.U16 desc[UR4][R52.64], R22 ;  /* 0x0000001634007986 */ /* 0x0009e2000c101504 */
[----:B--2---:R-:W-:-:S03]  /*ff40*/  PRMT R19, R28, 0x7632, R19 ;  /* 0x000076321c137816 */ /* 0x004fc60000000013 */
[----:B------:R2:W-:Y:S01]  /*ff50*/  STG.E.U16 desc[UR4][R54.64], R12 ;  /* 0x0000000c36007986 */ /* 0x0005e2000c101504 */
[----:B-1----:R-:W-:Y:S02]  /*ff60*/  PRMT R39, R29, 0x7632, R39 ;  /* 0x000076321d277816 */ /* 0x002fe40000000027 */
[----:B0-----:R-:W-:Y:S01]  /*ff70*/  PRMT R40, R25, 0x7632, R40 ;  /* 0x0000763219287816 */ /* 0x001fe20000000028 */
[----:B------:R-:W-:Y:S01]  /*ff80*/  STG.E.U16 desc[UR4][R56.64], R20 ;  /* 0x0000001438007986 */ /* 0x000fe2000c101504 */
[----:B---3--:R-:W-:Y:S02]  /*ff90*/  PRMT R14, R24, 0x7632, R14 ;  /* 0x00007632180e7816 */ /* 0x008fe4000000000e */
[----:B------:R-:W-:Y:S01]  /*ffa0*/  PRMT R42, R26, 0x7632, R42 ;  /* 0x000076321a2a7816 */ /* 0x000fe2000000002a */
[----:B------:R0:W-:Y:S01]  /*ffb0*/  STG.E.U16 desc[UR4][R60.64], R15 ;  /* 0x0000000f3c007986 */ /* 0x0001e2000c101504 */
[----:B------:R-:W-:Y:S02]  /*ffc0*/  PRMT R44, R30, 0x7632, R44 ;  /* 0x000076321e2c7816 */ /* 0x000fe4000000002c */
[----:B----4-:R-:W-:Y:S01]  /*ffd0*/  PRMT R52, R27, 0x7632, R52 ;  /* 0x000076321b347816 */ /* 0x010fe20000000034 */
[----:B------:R1:W-:Y:S01]  /*ffe0*/  STG.E.U16 desc[UR4][R58.64], R23 ;  /* 0x000000173a007986 */ /* 0x0003e2000c101504 */
[----:B------:R-:W-:-:S02]  /*fff0*/  PRMT R51, R31, 0x7632, R51 ;  /* 0x000076321f337816 */ /* 0x000fc40000000033 */
[----:B------:R-:W-:Y:S01]  /*10000*/  PRMT R47, R8, 0x7632, R47 ;  /* 0x00007632082f7816 */ /* 0x000fe2000000002f */
[----:B------:R3:W-:Y:S01]  /*10010*/  STG.E.U16 desc[UR4][R62.64], R13 ;  /* 0x0000000d3e007986 */ /* 0x0007e2000c101504 */
[----:B------:R-:W-:Y:S02]  /*10020*/  PRMT R49, R4, 0x7632, R49 ;  /* 0x0000763204317816 */ /* 0x000fe40000000031 */
[----:B--2---:R-:W-:Y:S01]  /*10030*/  PRMT R55, R9, 0x7632, R55 ;  /* 0x0000763209377816 */ /* 0x004fe20000000037 */
[----:B------:R-:W-:Y:S01]  /*10040*/  STG.E.U16 desc[UR4][R68.64], R34 ;  /* 0x0000002244007986 */ /* 0x000fe2000c101504 */
[----:B0-----:R-:W-:Y:S02]  /*10050*/  PRMT R61, R10, 0x7632, R61 ;  /* 0x000076320a3d7816 */ /* 0x001fe4000000003d */
[----:B------:R-:W-:Y:S01]  /*10060*/  PRMT R60, R6, 0x7632, R60 ;  /* 0x00007632063c7816 */ /* 0x000fe2000000003c */
[----:B------:R-:W-:Y:S01]  /*10070*/  STG.E.U16 desc[UR4][R66.64], R24 ;  /* 0x0000001842007986 */ /* 0x000fe2000c101504 */
[----:B-1----:R-:W-:-:S03]  /*10080*/  PRMT R58, R5, 0x7632, R58 ;  /* 0x00007632053a7816 */ /* 0x002fc6000000003a */
[----:B------:R0:W-:Y:S01]  /*10090*/  STG.E.U16 desc[UR4][R64.64], R28 ;  /* 0x0000001c40007986 */ /* 0x0001e2000c101504 */
[----:B---3--:R-:W-:-:S03]  /*100a0*/  PRMT R63, R7, 0x7632, R63 ;  /* 0x00007632073f7816 */ /* 0x008fc6000000003f */
[----:B------:R-:W-:Y:S04]  /*100b0*/  STG.E.U16 desc[UR4][R74.64], R14 ;  /* 0x0000000e4a007986 */ /* 0x000fe8000c101504 */
[----:B------:R1:W2:Y:S04]  /*100c0*/  LDS.128 R12, [R3+0x800] ;  /* 0x00080000030c7984 */ /* 0x0002a80000000c00 */
[----:B------:R-:W3:Y:S01]  /*100d0*/  LDS.128 R20, [R18+0x800] ;  /* 0x0008000012147984 */ /* 0x000ee20000000c00 */
[----:B0-----:R-:W-:-:S03]  /*100e0*/  PRMT R64, R11, 0x7632, R64 ;  /* 0x000076320b407816 */ /* 0x001fc60000000040 */
[----:B------:R0:W-:Y:S01]  /*100f0*/  STG.E.U16 desc[UR4][R72.64], R19 ;  /* 0x0000001348007986 */ /* 0x0001e2000c101504 */
[----:B-1----:R-:W1:Y:S03]  /*10100*/  LDC R3, c[0x0][0x27c] ;  /* 0x00009f00ff037b82 */ /* 0x002e660000000800 */
[----:B------:R3:W-:Y:S04]  /*10110*/  STG.E.U16 desc[UR4][R70.64], R25 ;  /* 0x0000001946007986 */ /* 0x0007e8000c101504 */
[----:B------:R4:W-:Y:S04]  /*10120*/  STG.E.U16 desc[UR4][R76.64], R29 ;  /* 0x0000001d4c007986 */ /* 0x0009e8000c101504 */
[----:B------:R-:W-:Y:S04]  /*10130*/  STG.E.U16 desc[UR4][R80.64], R40 ;  /* 0x0000002850007986 */ /* 0x000fe8000c101504 */
[----:B------:R4:W-:Y:S04]  /*10140*/  STG.E.U16 desc[UR4][R78.64], R39 ;  /* 0x000000274e007986 */ /* 0x0009e8000c101504 */
[----:B------:R0:W-:Y:S04]  /*10150*/  STG.E.U16 desc[UR4][R86.64], R26 ;  /* 0x0000001a56007986 */ /* 0x0001e8000c101504 */
[----:B------:R1:W-:Y:S04]  /*10160*/  STG.E.U16 desc[UR4][R82.64], R30 ;  /* 0x0000001e52007986 */ /* 0x0003e8000c101504 */
[----:B------:R1:W-:Y:S04]  /*10170*/  STG.E.U16 desc[UR4][R84.64], R42 ;  /* 0x0000002a54007986 */ /* 0x0003e8000c101504 */
[----:B------:R1:W-:Y:S01]  /*10180*/  STG.E.U16 desc[UR4][R88.64], R44 ;  /* 0x0000002c58007986 */ /* 0x0003e2000c101504 */
[----:B--2---:R-:W-:-:S02]  /*10190*/  PRMT R66, R12, 0x7632, R66 ;  /* 0x000076320c427816 */ /* 0x004fc40000000042 */
[----:B0-----:R-:W-:Y:S01]  /*101a0*/  PRMT R73, R13, 0x7632, R73 ;  /* 0x000076320d497816 */ /* 0x001fe20000000049 */
[----:B------:R0:W-:Y:S01]  /*101b0*/  STG.E.U16 desc[UR4][R90.64], R27 ;  /* 0x0000001b5a007986 */ /* 0x0001e2000c101504 */
[----:B---3--:R-:W-:Y:S02]  /*101c0*/  PRMT R70, R20, 0x7632, R70 ;  /* 0x0000763214467816 */ /* 0x008fe40000000046 */
[----:B------:R-:W-:Y:S01]  /*101d0*/  PRMT R72, R21, 0x7632, R72 ;  /* 0x0000763215487816 */ /* 0x000fe20000000048 */
[----:B------:R0:W-:Y:S01]  /*101e0*/  STG.E.U16 desc[UR4][R92.64], R31 ;  /* 0x0000001f5c007986 */ /* 0x0001e2000c101504 */
[----:B----4-:R-:W-:Y:S02]  /*101f0*/  PRMT R76, R14, 0x7632, R76 ;  /* 0x000076320e4c7816 */ /* 0x010fe4000000004c */
[----:B------:R-:W-:Y:S01]  /*10200*/  PRMT R75, R22, 0x7632, R75 ;  /* 0x00007632164b7816 */ /* 0x000fe2000000004b */
[----:B------:R0:W-:Y:S01]  /*10210*/  STG.E.U16 desc[UR4][R104.64], R52 ;  /* 0x0000003468007986 */ /* 0x0001e2000c101504 */
[----:B------:R-:W-:-:S02]  /*10220*/  PRMT R77, R15, 0x7632, R77 ;  /* 0x000076320f4d7816 */ /* 0x000fc4000000004d */
[----:B------:R-:W-:Y:S01]  /*10230*/  PRMT R79, R23, 0x7632, R79 ;  /* 0x00007632174f7816 */ /* 0x000fe2000000004f */
[----:B------:R0:W-:Y:S04]  /*10240*/  STG.E.U16 desc[UR4][R102.64], R51 ;  /* 0x0000003366007986 */ /* 0x0001e8000c101504 */
        /* <DEDUP_REMOVED lines=31> */
[----:B------:R0:W-:Y:S01]  /*10440*/  STG.E.U16 desc[UR4][R158.64], R79 ;  /* 0x0000004f9e007986 */ /* 0x0001e2000c101504 */
[----:B------:R-:W-:Y:S06]  /*10450*/  BAR.SYNC.DEFER_BLOCKING 0x0 ;  /* 0x0000000000007b1d */ /* 0x000fec0000010000 */
[----:B------:R0:W-:Y:S02]  /*10460*/  STS.64 [R2], R36 ;  /* 0x0000002402007388 */ /* 0x0001e40000000a00 */
[----:B------:R-:W-:Y:S06]  /*10470*/  BAR.SYNC.DEFER_BLOCKING 0x0 ;  /* 0x0000000000007b1d */ /* 0x000fec0000010000 */
[----:B-1----:R-:W-:Y:S05]  /*10480*/  @P0 EXIT ;  /* 0x000000000000094d */ /* 0x002fea0003800000 */
[----:B0-----:R-:W0:Y:S01]  /*10490*/  LDS R7, [R0] ;  /* 0x0000000000077984 */ /* 0x001e220000000800 */
[----:B------:R-:W1:Y:S01]  /*104a0*/  LDC.64 R8, c[0x0][0x230] ;  /* 0x00008c00ff087b82 */ /* 0x000e620000000a00 */
[----:B------:R-:W-:Y:S02]  /*104b0*/  IMAD R2, R164, R3, RZ ;  /* 0x00000003a4027224 */ /* 0x000fe400078e02ff */
[----:B------:R-:W-:Y:S02]  /*104c0*/  IMAD.SHL.U32 R5, R162, 0x4, RZ ;  /* 0x00000004a2057824 */ /* 0x000fe400078e00ff */
[C---:B------:R-:W-:Y:S01]  /*104d0*/  IMAD.HI R4, R2.reuse, 0x4, RZ ;  /* 0x0000000402047827 */ /* 0x040fe200078e02ff */
[----:B------:R-:W-:-:S03]  /*104e0*/  SHF.L.U32 R3, R2, 0x2, RZ ;  /* 0x0000000202037819 */ /* 0x000fc600000006ff */
[----:B------:R-:W-:Y:S01]  /*104f0*/  IMAD.HI R6, R162, 0x4, RZ ;  /* 0x00000004a2067827 */ /* 0x000fe200078e02ff */
[----:B-1----:R-:W-:-:S04]  /*10500*/  IADD3 R2, P0, P1, R5, R8, R3 ;  /* 0x0000000805027210 */ /* 0x002fc8000791e003 */
[----:B------:R-:W-:-:S05]  /*10510*/  IADD3.X R3, R6, R9, R4, P0, P1 ;  /* 0x0000000906037210 */ /* 0x000fca00007e2404 */
[----:B0-----:R-:W-:Y:S01]  /*10520*/  STG.E desc[UR4][R2.64], R7 ;  /* 0x0000000702007986 */ /* 0x001fe2000c101904 */
[----:B------:R-:W-:Y:S05]  /*10530*/  EXIT ;  /* 0x000000000000794d */ /* 0x000fea0003800000 */
.L_x_2:
[----:B------:R-:W-:-:S00]  /*10540*/  BRA `(.L_x_2) ;  /* 0xfffffffc00fc7947 */ /* 0x000fc0000383ffff */
[----:B------:R-:W-:-:S00]  /*10550*/  NOP ;  /* 0x0000000000007918 */ /* 0x000fc00000000000 */
        /* <DEDUP_REMOVED lines=10> */
.L_x_3:


//--------------------- .nv.global.init           --------------------------
	.section	.nv.global.init,"aw",@progbits
.nv.global.init:
	.type		_$_str,@object
	.size		_$_str,(.L_0 - _$_str)
_$_str:
        /*0000*/ 	.byte	0x5f, 0x5f, 0x43, 0x55, 0x44, 0x41, 0x5f, 0x46, 0x54, 0x5a, 0x00
.L_0:


//--------------------- .nv.shared.attn_fwd       --------------------------
	.section	.nv.shared.attn_fwd,"aw",@nobits
	.sectionflags	@""
	.align	16
	.zero		1024


//--------------------- .nv.shared.reserved.0     --------------------------
	.section	.nv.shared.reserved.0,"aw",@nobits
	.weak		__nv_reservedSMEM_offset_0_alias
	.size		__nv_reservedSMEM_offset_0_alias, 0, 0
	.other		__nv_reservedSMEM_offset_0_alias,@"STO_CUDA_RESERVED_SHARED STV_DEFAULT"
__nv_reservedSMEM_offset_0_alias:
	.zero		0


//--------------------- .nv.constant0.attn_fwd    --------------------------
	.section	.nv.constant0.attn_fwd,"a",@progbits
	.sectionflags	@""
	.align	4
.nv.constant0.attn_fwd:
	.zero		664


//--------------------- SYMBOLS --------------------------

	.type		.nv.reservedSmem.offset0,@object
	.size		.nv.reservedSmem.offset0,0x4
